//
// Generated by NVIDIA NVVM Compiler
//
// Compiler Build ID: CL-36424714
// Cuda compilation tools, release 13.0, V13.0.88
// Based on NVVM 20.0.0
//

.version 9.0
.target sm_100
.address_size 64

	// .globl	_Z9calculatePdS_i
// _ZZN3cub18CUB_300001_SM_10006detail6reduce28DeviceReduceSingleTileKernelINS2_10policy_hubIdjN4cuda3__47maximumIvEEE10Policy1000EPdSB_jS8_ddNS5_3std3__410__identityEEEvT0_T1_T2_T3_T4_T6_E12temp_storage has been demoted
// _ZZN3cub18CUB_300001_SM_10006detail6reduce18DeviceReduceKernelINS2_10policy_hubIdjN4cuda3__47maximumIvEEE10Policy1000EPdjS8_dNS5_3std3__410__identityEEEvT0_PT3_T1_NS0_13GridEvenShareISI_EET2_T4_E12temp_storage has been demoted
// _ZZN3cub18CUB_300001_SM_10006detail6reduce28DeviceReduceSingleTileKernelINS2_10policy_hubIdjN4cuda3__47maximumIvEEE10Policy1000EPdSB_iS8_ddNS5_3std3__410__identityEEEvT0_T1_T2_T3_T4_T6_E12temp_storage has been demoted
.global .align 1 .b8 _ZN34_INTERNAL_de0258a6_4_k_cu_197ad3074cuda3std3__45__cpo5beginE[1];
.global .align 1 .b8 _ZN34_INTERNAL_de0258a6_4_k_cu_197ad3074cuda3std3__45__cpo3endE[1];
.global .align 1 .b8 _ZN34_INTERNAL_de0258a6_4_k_cu_197ad3074cuda3std3__45__cpo6cbeginE[1];
.global .align 1 .b8 _ZN34_INTERNAL_de0258a6_4_k_cu_197ad3074cuda3std3__45__cpo4cendE[1];
.global .align 1 .b8 _ZN34_INTERNAL_de0258a6_4_k_cu_197ad3074cuda3std3__45__cpo6rbeginE[1];
.global .align 1 .b8 _ZN34_INTERNAL_de0258a6_4_k_cu_197ad3074cuda3std3__45__cpo4rendE[1];
.global .align 1 .b8 _ZN34_INTERNAL_de0258a6_4_k_cu_197ad3074cuda3std3__45__cpo7crbeginE[1];
.global .align 1 .b8 _ZN34_INTERNAL_de0258a6_4_k_cu_197ad3074cuda3std3__45__cpo5crendE[1];
.global .align 1 .b8 _ZN34_INTERNAL_de0258a6_4_k_cu_197ad3074cuda3std3__436_GLOBAL__N__de0258a6_4_k_cu_197ad3076ignoreE[1];
.global .align 1 .b8 _ZN34_INTERNAL_de0258a6_4_k_cu_197ad3074cuda3std3__419piecewise_constructE[1];
.global .align 1 .b8 _ZN34_INTERNAL_de0258a6_4_k_cu_197ad3074cuda3std3__48in_placeE[1];
.global .align 1 .b8 _ZN34_INTERNAL_de0258a6_4_k_cu_197ad3074cuda3std3__420unreachable_sentinelE[1];
.global .align 1 .b8 _ZN34_INTERNAL_de0258a6_4_k_cu_197ad3074cuda3std3__47nulloptE[1];
.global .align 1 .b8 _ZN34_INTERNAL_de0258a6_4_k_cu_197ad3074cuda3std3__48unexpectE[1];
.global .align 1 .b8 _ZN34_INTERNAL_de0258a6_4_k_cu_197ad3074cuda3std6ranges3__45__cpo4swapE[1];
.global .align 1 .b8 _ZN34_INTERNAL_de0258a6_4_k_cu_197ad3074cuda3std6ranges3__45__cpo9iter_moveE[1];
.global .align 1 .b8 _ZN34_INTERNAL_de0258a6_4_k_cu_197ad3074cuda3std6ranges3__45__cpo5beginE[1];
.global .align 1 .b8 _ZN34_INTERNAL_de0258a6_4_k_cu_197ad3074cuda3std6ranges3__45__cpo3endE[1];
.global .align 1 .b8 _ZN34_INTERNAL_de0258a6_4_k_cu_197ad3074cuda3std6ranges3__45__cpo6cbeginE[1];
.global .align 1 .b8 _ZN34_INTERNAL_de0258a6_4_k_cu_197ad3074cuda3std6ranges3__45__cpo4cendE[1];
.global .align 1 .b8 _ZN34_INTERNAL_de0258a6_4_k_cu_197ad3074cuda3std6ranges3__45__cpo7advanceE[1];
.global .align 1 .b8 _ZN34_INTERNAL_de0258a6_4_k_cu_197ad3074cuda3std6ranges3__45__cpo9iter_swapE[1];
.global .align 1 .b8 _ZN34_INTERNAL_de0258a6_4_k_cu_197ad3074cuda3std6ranges3__45__cpo4nextE[1];
.global .align 1 .b8 _ZN34_INTERNAL_de0258a6_4_k_cu_197ad3074cuda3std6ranges3__45__cpo4prevE[1];
.global .align 1 .b8 _ZN34_INTERNAL_de0258a6_4_k_cu_197ad3074cuda3std6ranges3__45__cpo4dataE[1];
.global .align 1 .b8 _ZN34_INTERNAL_de0258a6_4_k_cu_197ad3074cuda3std6ranges3__45__cpo5cdataE[1];
.global .align 1 .b8 _ZN34_INTERNAL_de0258a6_4_k_cu_197ad3074cuda3std6ranges3__45__cpo4sizeE[1];
.global .align 1 .b8 _ZN34_INTERNAL_de0258a6_4_k_cu_197ad3074cuda3std6ranges3__45__cpo5ssizeE[1];
.global .align 1 .b8 _ZN34_INTERNAL_de0258a6_4_k_cu_197ad3074cuda3std6ranges3__45__cpo8distanceE[1];
.global .align 1 .b8 _ZN34_INTERNAL_de0258a6_4_k_cu_197ad3076thrust24THRUST_300001_SM_1000_NS6system6detail10sequential3seqE[1];
.global .align 1 .b8 _ZN34_INTERNAL_de0258a6_4_k_cu_197ad3076thrust24THRUST_300001_SM_1000_NS12placeholders2_1E[1];
.global .align 1 .b8 _ZN34_INTERNAL_de0258a6_4_k_cu_197ad3076thrust24THRUST_300001_SM_1000_NS12placeholders2_2E[1];
.global .align 1 .b8 _ZN34_INTERNAL_de0258a6_4_k_cu_197ad3076thrust24THRUST_300001_SM_1000_NS12placeholders2_3E[1];
.global .align 1 .b8 _ZN34_INTERNAL_de0258a6_4_k_cu_197ad3076thrust24THRUST_300001_SM_1000_NS12placeholders2_4E[1];
.global .align 1 .b8 _ZN34_INTERNAL_de0258a6_4_k_cu_197ad3076thrust24THRUST_300001_SM_1000_NS12placeholders2_5E[1];
.global .align 1 .b8 _ZN34_INTERNAL_de0258a6_4_k_cu_197ad3076thrust24THRUST_300001_SM_1000_NS12placeholders2_6E[1];
.global .align 1 .b8 _ZN34_INTERNAL_de0258a6_4_k_cu_197ad3076thrust24THRUST_300001_SM_1000_NS12placeholders2_7E[1];
.global .align 1 .b8 _ZN34_INTERNAL_de0258a6_4_k_cu_197ad3076thrust24THRUST_300001_SM_1000_NS12placeholders2_8E[1];
.global .align 1 .b8 _ZN34_INTERNAL_de0258a6_4_k_cu_197ad3076thrust24THRUST_300001_SM_1000_NS12placeholders2_9E[1];
.global .align 1 .b8 _ZN34_INTERNAL_de0258a6_4_k_cu_197ad3076thrust24THRUST_300001_SM_1000_NS12placeholders3_10E[1];

.visible .entry _Z9calculatePdS_i(
	.param .u64 .ptr .align 1 _Z9calculatePdS_i_param_0,
	.param .u64 .ptr .align 1 _Z9calculatePdS_i_param_1,
	.param .u32 _Z9calculatePdS_i_param_2
)
{
	.reg .pred 	%p<8>;
	.reg .b32 	%r<15>;
	.reg .b64 	%rd<12>;
	.reg .b64 	%fd<9>;

	ld.param.u64 	%rd1, [_Z9calculatePdS_i_param_0];
	ld.param.u64 	%rd2, [_Z9calculatePdS_i_param_1];
	ld.param.u32 	%r3, [_Z9calculatePdS_i_param_2];
	mov.u32 	%r4, %ctaid.x;
	mov.u32 	%r5, %ntid.x;
	mov.u32 	%r6, %tid.x;
	mad.lo.s32 	%r1, %r4, %r5, %r6;
	mov.u32 	%r7, %ctaid.y;
	mov.u32 	%r8, %ntid.y;
	mov.u32 	%r9, %tid.y;
	mad.lo.s32 	%r2, %r7, %r8, %r9;
	add.s32 	%r10, %r3, -1;
	setp.ge.s32 	%p1, %r1, %r10;
	setp.lt.s32 	%p2, %r1, 1;
	or.pred  	%p3, %p2, %p1;
	setp.eq.s32 	%p4, %r2, 0;
	or.pred  	%p5, %p4, %p3;
	setp.ge.s32 	%p6, %r2, %r10;
	or.pred  	%p7, %p6, %p5;
	@%p7 bra 	$L__BB0_2;
	cvta.to.global.u64 	%rd3, %rd1;
	cvta.to.global.u64 	%rd4, %rd2;
	mul.lo.s32 	%r11, %r3, %r2;
	add.s32 	%r12, %r11, %r1;
	mul.wide.s32 	%rd5, %r12, 8;
	add.s64 	%rd6, %rd3, %rd5;
	ld.global.f64 	%fd1, [%rd6+-8];
	ld.global.f64 	%fd2, [%rd6+8];
	sub.s32 	%r13, %r11, %r3;
	add.s32 	%r14, %r13, %r1;
	mul.wide.s32 	%rd7, %r14, 8;
	add.s64 	%rd8, %rd3, %rd7;
	ld.global.f64 	%fd3, [%rd8];
	mul.wide.s32 	%rd9, %r3, 8;
	add.s64 	%rd10, %rd6, %rd9;
	ld.global.f64 	%fd4, [%rd10];
	add.f64 	%fd5, %fd1, %fd2;
	add.f64 	%fd6, %fd5, %fd3;
	add.f64 	%fd7, %fd6, %fd4;
	mul.f64 	%fd8, %fd7, 0d3FD0000000000000;
	add.s64 	%rd11, %rd4, %rd5;
	st.global.f64 	[%rd11], %fd8;
$L__BB0_2:
	ret;

}
	// .globl	_Z13getDifferencePdS_S_i
.visible .entry _Z13getDifferencePdS_S_i(
	.param .u64 .ptr .align 1 _Z13getDifferencePdS_S_i_param_0,
	.param .u64 .ptr .align 1 _Z13getDifferencePdS_S_i_param_1,
	.param .u64 .ptr .align 1 _Z13getDifferencePdS_S_i_param_2,
	.param .u32 _Z13getDifferencePdS_S_i_param_3
)
{
	.reg .pred 	%p<4>;
	.reg .b32 	%r<14>;
	.reg .b64 	%rd<11>;
	.reg .b64 	%fd<4>;

	ld.param.u64 	%rd1, [_Z13getDifferencePdS_S_i_param_0];
	ld.param.u64 	%rd2, [_Z13getDifferencePdS_S_i_param_1];
	ld.param.u64 	%rd3, [_Z13getDifferencePdS_S_i_param_2];
	ld.param.u32 	%r4, [_Z13getDifferencePdS_S_i_param_3];
	mov.u32 	%r5, %ctaid.x;
	mov.u32 	%r6, %ntid.x;
	mov.u32 	%r7, %tid.x;
	mad.lo.s32 	%r1, %r5, %r6, %r7;
	mov.u32 	%r8, %ctaid.y;
	mov.u32 	%r9, %ntid.y;
	mov.u32 	%r10, %tid.y;
	mad.lo.s32 	%r11, %r8, %r9, %r10;
	setp.lt.s32 	%p1, %r1, 0;
	max.s32 	%r12, %r1, %r11;
	setp.ge.s32 	%p2, %r12, %r4;
	or.pred  	%p3, %p2, %p1;
	@%p3 bra 	$L__BB1_2;
	cvta.to.global.u64 	%rd4, %rd2;
	cvta.to.global.u64 	%rd5, %rd1;
	cvta.to.global.u64 	%rd6, %rd3;
	mad.lo.s32 	%r13, %r4, %r1, %r11;
	mul.wide.u32 	%rd7, %r13, 8;
	add.s64 	%rd8, %rd4, %rd7;
	ld.global.f64 	%fd1, [%rd8];
	add.s64 	%rd9, %rd5, %rd7;
	ld.global.f64 	%fd2, [%rd9];
	sub.f64 	%fd3, %fd1, %fd2;
	add.s64 	%rd10, %rd6, %rd7;
	st.global.f64 	[%rd10], %fd3;
$L__BB1_2:
	ret;

}
	// .globl	_ZN3cub18CUB_300001_SM_10006detail11EmptyKernelIvEEvv
.visible .entry _ZN3cub18CUB_300001_SM_10006detail11EmptyKernelIvEEvv()
{


	ret;

}
	// .globl	_ZN3cub18CUB_300001_SM_10006detail6reduce28DeviceReduceSingleTileKernelINS2_10policy_hubIdjN4cuda3__47maximumIvEEE10Policy1000EPdSB_jS8_ddNS5_3std3__410__identityEEEvT0_T1_T2_T3_T4_T6_
.visible .entry _ZN3cub18CUB_300001_SM_10006detail6reduce28DeviceReduceSingleTileKernelINS2_10policy_hubIdjN4cuda3__47maximumIvEEE10Policy1000EPdSB_jS8_ddNS5_3std3__410__identityEEEvT0_T1_T2_T3_T4_T6_(
	.param .u64 .ptr .align 1 _ZN3cub18CUB_300001_SM_10006detail6reduce28DeviceReduceSingleTileKernelINS2_10policy_hubIdjN4cuda3__47maximumIvEEE10Policy1000EPdSB_jS8_ddNS5_3std3__410__identityEEEvT0_T1_T2_T3_T4_T6__param_0,
	.param .u64 .ptr .align 1 _ZN3cub18CUB_300001_SM_10006detail6reduce28DeviceReduceSingleTileKernelINS2_10policy_hubIdjN4cuda3__47maximumIvEEE10Policy1000EPdSB_jS8_ddNS5_3std3__410__identityEEEvT0_T1_T2_T3_T4_T6__param_1,
	.param .u32 _ZN3cub18CUB_300001_SM_10006detail6reduce28DeviceReduceSingleTileKernelINS2_10policy_hubIdjN4cuda3__47maximumIvEEE10Policy1000EPdSB_jS8_ddNS5_3std3__410__identityEEEvT0_T1_T2_T3_T4_T6__param_2,
	.param .align 1 .b8 _ZN3cub18CUB_300001_SM_10006detail6reduce28DeviceReduceSingleTileKernelINS2_10policy_hubIdjN4cuda3__47maximumIvEEE10Policy1000EPdSB_jS8_ddNS5_3std3__410__identityEEEvT0_T1_T2_T3_T4_T6__param_3[1],
	.param .f64 _ZN3cub18CUB_300001_SM_10006detail6reduce28DeviceReduceSingleTileKernelINS2_10policy_hubIdjN4cuda3__47maximumIvEEE10Policy1000EPdSB_jS8_ddNS5_3std3__410__identityEEEvT0_T1_T2_T3_T4_T6__param_4,
	.param .align 1 .b8 _ZN3cub18CUB_300001_SM_10006detail6reduce28DeviceReduceSingleTileKernelINS2_10policy_hubIdjN4cuda3__47maximumIvEEE10Policy1000EPdSB_jS8_ddNS5_3std3__410__identityEEEvT0_T1_T2_T3_T4_T6__param_5[1]
)
.maxntid 256
.minnctapersm 1
{
	.reg .pred 	%p<220>;
	.reg .b32 	%r<482>;
	.reg .b64 	%rd<205>;
	.reg .b64 	%fd<381>;
	// demoted variable
	.shared .align 8 .b8 _ZZN3cub18CUB_300001_SM_10006detail6reduce28DeviceReduceSingleTileKernelINS2_10policy_hubIdjN4cuda3__47maximumIvEEE10Policy1000EPdSB_jS8_ddNS5_3std3__410__identityEEEvT0_T1_T2_T3_T4_T6_E12temp_storage[80];
	ld.param.u64 	%rd16, [_ZN3cub18CUB_300001_SM_10006detail6reduce28DeviceReduceSingleTileKernelINS2_10policy_hubIdjN4cuda3__47maximumIvEEE10Policy1000EPdSB_jS8_ddNS5_3std3__410__identityEEEvT0_T1_T2_T3_T4_T6__param_0];
	ld.param.u64 	%rd17, [_ZN3cub18CUB_300001_SM_10006detail6reduce28DeviceReduceSingleTileKernelINS2_10policy_hubIdjN4cuda3__47maximumIvEEE10Policy1000EPdSB_jS8_ddNS5_3std3__410__identityEEEvT0_T1_T2_T3_T4_T6__param_1];
	ld.param.u32 	%r69, [_ZN3cub18CUB_300001_SM_10006detail6reduce28DeviceReduceSingleTileKernelINS2_10policy_hubIdjN4cuda3__47maximumIvEEE10Policy1000EPdSB_jS8_ddNS5_3std3__410__identityEEEvT0_T1_T2_T3_T4_T6__param_2];
	ld.param.f64 	%fd58, [_ZN3cub18CUB_300001_SM_10006detail6reduce28DeviceReduceSingleTileKernelINS2_10policy_hubIdjN4cuda3__47maximumIvEEE10Policy1000EPdSB_jS8_ddNS5_3std3__410__identityEEEvT0_T1_T2_T3_T4_T6__param_4];
	cvta.to.global.u64 	%rd1, %rd17;
	setp.ne.s32 	%p1, %r69, 0;
	@%p1 bra 	$L__BB3_3;
	mov.u32 	%r455, %tid.x;
	setp.ne.s32 	%p219, %r455, 0;
	@%p219 bra 	$L__BB3_76;
	st.global.f64 	[%rd1], %fd58;
	bra.uni 	$L__BB3_76;
$L__BB3_3:
	and.b64  	%rd18, %rd16, 31;
	setp.ne.s64 	%p2, %rd18, 0;
	@%p2 bra 	$L__BB3_39;
	setp.gt.u32 	%p110, %r69, 2047;
	@%p110 bra 	$L__BB3_23;
	mov.u32 	%r1, %tid.x;
	setp.ge.u32 	%p159, %r1, %r69;
	mov.f64 	%fd359, 0d0000000000000000;
	mov.u32 	%r459, %r1;
	@%p159 bra 	$L__BB3_7;
	mul.wide.u32 	%rd168, %r1, 8;
	add.s64 	%rd167, %rd16, %rd168;
	// begin inline asm
	ld.global.nc.u64 %rd166, [%rd167];
	// end inline asm
	mov.b64 	%fd359, %rd166;
	add.s32 	%r459, %r1, 256;
$L__BB3_7:
	setp.ge.u32 	%p160, %r459, %r69;
	@%p160 bra 	$L__BB3_14;
	not.b32 	%r331, %r459;
	add.s32 	%r4, %r69, %r331;
	and.b32  	%r332, %r4, 768;
	setp.eq.s32 	%p161, %r332, 768;
	@%p161 bra 	$L__BB3_11;
	mul.wide.u32 	%rd169, %r459, 8;
	add.s64 	%rd201, %rd16, %rd169;
	shr.u32 	%r333, %r4, 8;
	add.s32 	%r334, %r333, 1;
	and.b32  	%r335, %r334, 3;
	neg.s32 	%r457, %r335;
$L__BB3_10:
	.pragma "nounroll";
	// begin inline asm
	ld.global.nc.u64 %rd170, [%rd201];
	// end inline asm
	mov.b64 	%fd272, %rd170;
	setp.lt.f64 	%p162, %fd359, %fd272;
	selp.f64 	%fd359, %fd272, %fd359, %p162;
	add.s32 	%r459, %r459, 256;
	add.s64 	%rd201, %rd201, 2048;
	add.s32 	%r457, %r457, 1;
	setp.ne.s32 	%p163, %r457, 0;
	@%p163 bra 	$L__BB3_10;
$L__BB3_11:
	setp.lt.u32 	%p164, %r4, 768;
	@%p164 bra 	$L__BB3_14;
	mul.wide.u32 	%rd172, %r459, 8;
	add.s64 	%rd202, %rd16, %rd172;
$L__BB3_13:
	// begin inline asm
	ld.global.nc.u64 %rd173, [%rd202];
	// end inline asm
	mov.b64 	%fd273, %rd173;
	setp.lt.f64 	%p165, %fd359, %fd273;
	selp.f64 	%fd274, %fd273, %fd359, %p165;
	add.s64 	%rd176, %rd202, 2048;
	// begin inline asm
	ld.global.nc.u64 %rd175, [%rd176];
	// end inline asm
	mov.b64 	%fd275, %rd175;
	setp.lt.f64 	%p166, %fd274, %fd275;
	selp.f64 	%fd276, %fd275, %fd274, %p166;
	add.s64 	%rd178, %rd202, 4096;
	// begin inline asm
	ld.global.nc.u64 %rd177, [%rd178];
	// end inline asm
	mov.b64 	%fd277, %rd177;
	setp.lt.f64 	%p167, %fd276, %fd277;
	selp.f64 	%fd278, %fd277, %fd276, %p167;
	add.s64 	%rd180, %rd202, 6144;
	// begin inline asm
	ld.global.nc.u64 %rd179, [%rd180];
	// end inline asm
	mov.b64 	%fd279, %rd179;
	setp.lt.f64 	%p168, %fd278, %fd279;
	selp.f64 	%fd359, %fd279, %fd278, %p168;
	add.s32 	%r459, %r459, 1024;
	add.s64 	%rd202, %rd202, 8192;
	setp.lt.s32 	%p169, %r459, %r69;
	@%p169 bra 	$L__BB3_13;
$L__BB3_14:
	setp.lt.u32 	%p170, %r69, 256;
	@%p170 bra 	$L__BB3_19;
	// begin inline asm
	mov.u32 %r399, %laneid;
	// end inline asm
	mov.b64 	%rd191, %fd359;
	mov.b64 	{%r401, %r406}, %rd191;
	mov.b32 	%r407, 1;
	mov.b32 	%r448, 31;
	mov.b32 	%r449, -1;
	// begin inline asm
	shfl.sync.down.b32 %r400, %r401, %r407, %r448, %r449;
	// end inline asm
	// begin inline asm
	shfl.sync.down.b32 %r405, %r406, %r407, %r448, %r449;
	// end inline asm
	mov.b64 	%rd192, {%r400, %r405};
	mov.b64 	%fd327, %rd192;
	setp.gt.s32 	%p198, %r399, 30;
	setp.lt.f64 	%p199, %fd359, %fd327;
	selp.f64 	%fd328, %fd327, %fd359, %p199;
	selp.f64 	%fd329, %fd359, %fd328, %p198;
	mov.b64 	%rd193, %fd329;
	mov.b64 	{%r411, %r416}, %rd193;
	mov.b32 	%r417, 2;
	// begin inline asm
	shfl.sync.down.b32 %r410, %r411, %r417, %r448, %r449;
	// end inline asm
	// begin inline asm
	shfl.sync.down.b32 %r415, %r416, %r417, %r448, %r449;
	// end inline asm
	mov.b64 	%rd194, {%r410, %r415};
	mov.b64 	%fd330, %rd194;
	setp.gt.s32 	%p200, %r399, 29;
	setp.lt.f64 	%p201, %fd329, %fd330;
	selp.f64 	%fd331, %fd330, %fd329, %p201;
	selp.f64 	%fd332, %fd329, %fd331, %p200;
	mov.b64 	%rd195, %fd332;
	mov.b64 	{%r421, %r426}, %rd195;
	mov.b32 	%r427, 4;
	// begin inline asm
	shfl.sync.down.b32 %r420, %r421, %r427, %r448, %r449;
	// end inline asm
	// begin inline asm
	shfl.sync.down.b32 %r425, %r426, %r427, %r448, %r449;
	// end inline asm
	mov.b64 	%rd196, {%r420, %r425};
	mov.b64 	%fd333, %rd196;
	setp.gt.s32 	%p202, %r399, 27;
	setp.lt.f64 	%p203, %fd332, %fd333;
	selp.f64 	%fd334, %fd333, %fd332, %p203;
	selp.f64 	%fd335, %fd332, %fd334, %p202;
	mov.b64 	%rd197, %fd335;
	mov.b64 	{%r431, %r436}, %rd197;
	mov.b32 	%r437, 8;
	// begin inline asm
	shfl.sync.down.b32 %r430, %r431, %r437, %r448, %r449;
	// end inline asm
	// begin inline asm
	shfl.sync.down.b32 %r435, %r436, %r437, %r448, %r449;
	// end inline asm
	mov.b64 	%rd198, {%r430, %r435};
	mov.b64 	%fd336, %rd198;
	setp.gt.s32 	%p204, %r399, 23;
	setp.lt.f64 	%p205, %fd335, %fd336;
	selp.f64 	%fd337, %fd336, %fd335, %p205;
	selp.f64 	%fd338, %fd335, %fd337, %p204;
	mov.b64 	%rd199, %fd338;
	mov.b64 	{%r441, %r446}, %rd199;
	mov.b32 	%r447, 16;
	// begin inline asm
	shfl.sync.down.b32 %r440, %r441, %r447, %r448, %r449;
	// end inline asm
	// begin inline asm
	shfl.sync.down.b32 %r445, %r446, %r447, %r448, %r449;
	// end inline asm
	mov.b64 	%rd200, {%r440, %r445};
	mov.b64 	%fd339, %rd200;
	setp.gt.s32 	%p206, %r399, 15;
	setp.lt.f64 	%p207, %fd338, %fd339;
	selp.f64 	%fd10, %fd339, %fd338, %p207;
	selp.f64 	%fd380, %fd338, %fd10, %p206;
	setp.ne.s32 	%p208, %r399, 0;
	@%p208 bra 	$L__BB3_17;
	shr.u32 	%r450, %r1, 2;
	and.b32  	%r451, %r450, 248;
	mov.u32 	%r452, _ZZN3cub18CUB_300001_SM_10006detail6reduce28DeviceReduceSingleTileKernelINS2_10policy_hubIdjN4cuda3__47maximumIvEEE10Policy1000EPdSB_jS8_ddNS5_3std3__410__identityEEEvT0_T1_T2_T3_T4_T6_E12temp_storage;
	add.s32 	%r453, %r452, %r451;
	st.shared.f64 	[%r453+8], %fd10;
$L__BB3_17:
	bar.sync 	0;
	setp.ne.s32 	%p209, %r1, 0;
	@%p209 bra 	$L__BB3_74;
	ld.shared.f64 	%fd340, [_ZZN3cub18CUB_300001_SM_10006detail6reduce28DeviceReduceSingleTileKernelINS2_10policy_hubIdjN4cuda3__47maximumIvEEE10Policy1000EPdSB_jS8_ddNS5_3std3__410__identityEEEvT0_T1_T2_T3_T4_T6_E12temp_storage+16];
	setp.lt.f64 	%p210, %fd380, %fd340;
	selp.f64 	%fd341, %fd340, %fd380, %p210;
	ld.shared.f64 	%fd342, [_ZZN3cub18CUB_300001_SM_10006detail6reduce28DeviceReduceSingleTileKernelINS2_10policy_hubIdjN4cuda3__47maximumIvEEE10Policy1000EPdSB_jS8_ddNS5_3std3__410__identityEEEvT0_T1_T2_T3_T4_T6_E12temp_storage+24];
	setp.lt.f64 	%p211, %fd341, %fd342;
	selp.f64 	%fd343, %fd342, %fd341, %p211;
	ld.shared.f64 	%fd344, [_ZZN3cub18CUB_300001_SM_10006detail6reduce28DeviceReduceSingleTileKernelINS2_10policy_hubIdjN4cuda3__47maximumIvEEE10Policy1000EPdSB_jS8_ddNS5_3std3__410__identityEEEvT0_T1_T2_T3_T4_T6_E12temp_storage+32];
	setp.lt.f64 	%p212, %fd343, %fd344;
	selp.f64 	%fd345, %fd344, %fd343, %p212;
	ld.shared.f64 	%fd346, [_ZZN3cub18CUB_300001_SM_10006detail6reduce28DeviceReduceSingleTileKernelINS2_10policy_hubIdjN4cuda3__47maximumIvEEE10Policy1000EPdSB_jS8_ddNS5_3std3__410__identityEEEvT0_T1_T2_T3_T4_T6_E12temp_storage+40];
	setp.lt.f64 	%p213, %fd345, %fd346;
	selp.f64 	%fd347, %fd346, %fd345, %p213;
	ld.shared.f64 	%fd348, [_ZZN3cub18CUB_300001_SM_10006detail6reduce28DeviceReduceSingleTileKernelINS2_10policy_hubIdjN4cuda3__47maximumIvEEE10Policy1000EPdSB_jS8_ddNS5_3std3__410__identityEEEvT0_T1_T2_T3_T4_T6_E12temp_storage+48];
	setp.lt.f64 	%p214, %fd347, %fd348;
	selp.f64 	%fd349, %fd348, %fd347, %p214;
	ld.shared.f64 	%fd350, [_ZZN3cub18CUB_300001_SM_10006detail6reduce28DeviceReduceSingleTileKernelINS2_10policy_hubIdjN4cuda3__47maximumIvEEE10Policy1000EPdSB_jS8_ddNS5_3std3__410__identityEEEvT0_T1_T2_T3_T4_T6_E12temp_storage+56];
	setp.lt.f64 	%p215, %fd349, %fd350;
	selp.f64 	%fd351, %fd350, %fd349, %p215;
	ld.shared.f64 	%fd352, [_ZZN3cub18CUB_300001_SM_10006detail6reduce28DeviceReduceSingleTileKernelINS2_10policy_hubIdjN4cuda3__47maximumIvEEE10Policy1000EPdSB_jS8_ddNS5_3std3__410__identityEEEvT0_T1_T2_T3_T4_T6_E12temp_storage+64];
	setp.lt.f64 	%p216, %fd351, %fd352;
	selp.f64 	%fd380, %fd352, %fd351, %p216;
	bra.uni 	$L__BB3_74;
$L__BB3_19:
	// begin inline asm
	mov.u32 %r336, %laneid;
	// end inline asm
	and.b32  	%r387, %r1, 992;
	add.s32 	%r388, %r387, 32;
	setp.gt.u32 	%p171, %r388, %r69;
	not.b32 	%r389, %r387;
	add.s32 	%r390, %r69, %r389;
	selp.b32 	%r385, %r390, 31, %p171;
	mov.b64 	%rd181, %fd359;
	mov.b64 	{%r338, %r343}, %rd181;
	mov.b32 	%r344, 1;
	mov.b32 	%r386, -1;
	// begin inline asm
	shfl.sync.down.b32 %r337, %r338, %r344, %r385, %r386;
	// end inline asm
	// begin inline asm
	shfl.sync.down.b32 %r342, %r343, %r344, %r385, %r386;
	// end inline asm
	mov.b64 	%rd182, {%r337, %r342};
	mov.b64 	%fd280, %rd182;
	setp.lt.s32 	%p172, %r336, %r385;
	setp.lt.f64 	%p173, %fd359, %fd280;
	selp.f64 	%fd281, %fd280, %fd359, %p173;
	selp.f64 	%fd282, %fd281, %fd359, %p172;
	mov.b64 	%rd183, %fd282;
	mov.b64 	{%r348, %r353}, %rd183;
	mov.b32 	%r354, 2;
	// begin inline asm
	shfl.sync.down.b32 %r347, %r348, %r354, %r385, %r386;
	// end inline asm
	// begin inline asm
	shfl.sync.down.b32 %r352, %r353, %r354, %r385, %r386;
	// end inline asm
	mov.b64 	%rd184, {%r347, %r352};
	mov.b64 	%fd283, %rd184;
	add.s32 	%r391, %r336, 2;
	setp.gt.s32 	%p174, %r391, %r385;
	setp.lt.f64 	%p175, %fd282, %fd283;
	selp.f64 	%fd284, %fd283, %fd282, %p175;
	selp.f64 	%fd285, %fd282, %fd284, %p174;
	mov.b64 	%rd185, %fd285;
	mov.b64 	{%r358, %r363}, %rd185;
	mov.b32 	%r364, 4;
	// begin inline asm
	shfl.sync.down.b32 %r357, %r358, %r364, %r385, %r386;
	// end inline asm
	// begin inline asm
	shfl.sync.down.b32 %r362, %r363, %r364, %r385, %r386;
	// end inline asm
	mov.b64 	%rd186, {%r357, %r362};
	mov.b64 	%fd286, %rd186;
	add.s32 	%r392, %r336, 4;
	setp.gt.s32 	%p176, %r392, %r385;
	setp.lt.f64 	%p177, %fd285, %fd286;
	selp.f64 	%fd287, %fd286, %fd285, %p177;
	selp.f64 	%fd288, %fd285, %fd287, %p176;
	mov.b64 	%rd187, %fd288;
	mov.b64 	{%r368, %r373}, %rd187;
	mov.b32 	%r374, 8;
	// begin inline asm
	shfl.sync.down.b32 %r367, %r368, %r374, %r385, %r386;
	// end inline asm
	// begin inline asm
	shfl.sync.down.b32 %r372, %r373, %r374, %r385, %r386;
	// end inline asm
	mov.b64 	%rd188, {%r367, %r372};
	mov.b64 	%fd289, %rd188;
	add.s32 	%r393, %r336, 8;
	setp.gt.s32 	%p178, %r393, %r385;
	setp.lt.f64 	%p179, %fd288, %fd289;
	selp.f64 	%fd290, %fd289, %fd288, %p179;
	selp.f64 	%fd291, %fd288, %fd290, %p178;
	mov.b64 	%rd189, %fd291;
	mov.b64 	{%r378, %r383}, %rd189;
	mov.b32 	%r384, 16;
	// begin inline asm
	shfl.sync.down.b32 %r377, %r378, %r384, %r385, %r386;
	// end inline asm
	// begin inline asm
	shfl.sync.down.b32 %r382, %r383, %r384, %r385, %r386;
	// end inline asm
	mov.b64 	%rd190, {%r377, %r382};
	mov.b64 	%fd292, %rd190;
	add.s32 	%r394, %r336, 16;
	setp.gt.s32 	%p180, %r394, %r385;
	setp.lt.f64 	%p181, %fd291, %fd292;
	selp.f64 	%fd293, %fd292, %fd291, %p181;
	selp.f64 	%fd380, %fd291, %fd293, %p180;
	setp.ne.s32 	%p182, %r336, 0;
	@%p182 bra 	$L__BB3_21;
	shr.u32 	%r395, %r1, 2;
	and.b32  	%r396, %r395, 248;
	mov.u32 	%r397, _ZZN3cub18CUB_300001_SM_10006detail6reduce28DeviceReduceSingleTileKernelINS2_10policy_hubIdjN4cuda3__47maximumIvEEE10Policy1000EPdSB_jS8_ddNS5_3std3__410__identityEEEvT0_T1_T2_T3_T4_T6_E12temp_storage;
	add.s32 	%r398, %r397, %r396;
	st.shared.f64 	[%r398+8], %fd380;
$L__BB3_21:
	bar.sync 	0;
	setp.ne.s32 	%p183, %r1, 0;
	@%p183 bra 	$L__BB3_74;
	setp.gt.u32 	%p184, %r69, 32;
	ld.shared.f64 	%fd294, [_ZZN3cub18CUB_300001_SM_10006detail6reduce28DeviceReduceSingleTileKernelINS2_10policy_hubIdjN4cuda3__47maximumIvEEE10Policy1000EPdSB_jS8_ddNS5_3std3__410__identityEEEvT0_T1_T2_T3_T4_T6_E12temp_storage+16];
	setp.lt.f64 	%p185, %fd380, %fd294;
	selp.f64 	%fd296, %fd294, %fd380, %p185;
	selp.f64 	%fd297, %fd296, %fd380, %p184;
	setp.gt.u32 	%p186, %r69, 64;
	ld.shared.f64 	%fd299, [_ZZN3cub18CUB_300001_SM_10006detail6reduce28DeviceReduceSingleTileKernelINS2_10policy_hubIdjN4cuda3__47maximumIvEEE10Policy1000EPdSB_jS8_ddNS5_3std3__410__identityEEEvT0_T1_T2_T3_T4_T6_E12temp_storage+24];
	setp.lt.f64 	%p187, %fd297, %fd299;
	selp.f64 	%fd301, %fd299, %fd297, %p187;
	selp.f64 	%fd302, %fd301, %fd297, %p186;
	setp.gt.u32 	%p188, %r69, 96;
	ld.shared.f64 	%fd304, [_ZZN3cub18CUB_300001_SM_10006detail6reduce28DeviceReduceSingleTileKernelINS2_10policy_hubIdjN4cuda3__47maximumIvEEE10Policy1000EPdSB_jS8_ddNS5_3std3__410__identityEEEvT0_T1_T2_T3_T4_T6_E12temp_storage+32];
	setp.lt.f64 	%p189, %fd302, %fd304;
	selp.f64 	%fd306, %fd304, %fd302, %p189;
	selp.f64 	%fd307, %fd306, %fd302, %p188;
	setp.gt.u32 	%p190, %r69, 128;
	ld.shared.f64 	%fd309, [_ZZN3cub18CUB_300001_SM_10006detail6reduce28DeviceReduceSingleTileKernelINS2_10policy_hubIdjN4cuda3__47maximumIvEEE10Policy1000EPdSB_jS8_ddNS5_3std3__410__identityEEEvT0_T1_T2_T3_T4_T6_E12temp_storage+40];
	setp.lt.f64 	%p191, %fd307, %fd309;
	selp.f64 	%fd311, %fd309, %fd307, %p191;
	selp.f64 	%fd312, %fd311, %fd307, %p190;
	setp.gt.u32 	%p192, %r69, 160;
	ld.shared.f64 	%fd314, [_ZZN3cub18CUB_300001_SM_10006detail6reduce28DeviceReduceSingleTileKernelINS2_10policy_hubIdjN4cuda3__47maximumIvEEE10Policy1000EPdSB_jS8_ddNS5_3std3__410__identityEEEvT0_T1_T2_T3_T4_T6_E12temp_storage+48];
	setp.lt.f64 	%p193, %fd312, %fd314;
	selp.f64 	%fd316, %fd314, %fd312, %p193;
	selp.f64 	%fd317, %fd316, %fd312, %p192;
	setp.gt.u32 	%p194, %r69, 192;
	ld.shared.f64 	%fd319, [_ZZN3cub18CUB_300001_SM_10006detail6reduce28DeviceReduceSingleTileKernelINS2_10policy_hubIdjN4cuda3__47maximumIvEEE10Policy1000EPdSB_jS8_ddNS5_3std3__410__identityEEEvT0_T1_T2_T3_T4_T6_E12temp_storage+56];
	setp.lt.f64 	%p195, %fd317, %fd319;
	selp.f64 	%fd321, %fd319, %fd317, %p195;
	selp.f64 	%fd322, %fd321, %fd317, %p194;
	setp.gt.u32 	%p196, %r69, 224;
	ld.shared.f64 	%fd324, [_ZZN3cub18CUB_300001_SM_10006detail6reduce28DeviceReduceSingleTileKernelINS2_10policy_hubIdjN4cuda3__47maximumIvEEE10Policy1000EPdSB_jS8_ddNS5_3std3__410__identityEEEvT0_T1_T2_T3_T4_T6_E12temp_storage+64];
	setp.lt.f64 	%p197, %fd322, %fd324;
	selp.f64 	%fd326, %fd324, %fd322, %p197;
	selp.f64 	%fd380, %fd326, %fd322, %p196;
	bra.uni 	$L__BB3_74;
$L__BB3_23:
	mov.u32 	%r13, %tid.x;
	shl.b32 	%r263, %r13, 2;
	mul.wide.u32 	%rd127, %r263, 8;
	add.s64 	%rd117, %rd16, %rd127;
	// begin inline asm
	ld.global.nc.v2.u64 {%rd115, %rd116}, [%rd117];
	// end inline asm
	add.s64 	%rd120, %rd117, 16;
	// begin inline asm
	ld.global.nc.v2.u64 {%rd118, %rd119}, [%rd120];
	// end inline asm
	mov.b64 	%fd206, %rd115;
	mov.b64 	%fd207, %rd116;
	mov.b64 	%fd208, %rd118;
	mov.b64 	%fd209, %rd119;
	add.s64 	%rd123, %rd117, 8192;
	// begin inline asm
	ld.global.nc.v2.u64 {%rd121, %rd122}, [%rd123];
	// end inline asm
	add.s64 	%rd126, %rd117, 8208;
	// begin inline asm
	ld.global.nc.v2.u64 {%rd124, %rd125}, [%rd126];
	// end inline asm
	mov.b64 	%fd210, %rd121;
	mov.b64 	%fd211, %rd122;
	mov.b64 	%fd212, %rd124;
	mov.b64 	%fd213, %rd125;
	setp.lt.f64 	%p111, %fd206, %fd207;
	selp.f64 	%fd214, %fd207, %fd206, %p111;
	setp.lt.f64 	%p112, %fd214, %fd208;
	selp.f64 	%fd215, %fd208, %fd214, %p112;
	setp.lt.f64 	%p113, %fd215, %fd209;
	selp.f64 	%fd216, %fd209, %fd215, %p113;
	setp.lt.f64 	%p114, %fd216, %fd210;
	selp.f64 	%fd217, %fd210, %fd216, %p114;
	setp.lt.f64 	%p115, %fd217, %fd211;
	selp.f64 	%fd218, %fd211, %fd217, %p115;
	setp.lt.f64 	%p116, %fd218, %fd212;
	selp.f64 	%fd219, %fd212, %fd218, %p116;
	setp.lt.f64 	%p117, %fd219, %fd213;
	selp.f64 	%fd366, %fd213, %fd219, %p117;
	add.s32 	%r14, %r69, -2048;
	setp.lt.u32 	%p118, %r14, 2048;
	mov.b32 	%r462, 2048;
	@%p118 bra 	$L__BB3_27;
	mov.b32 	%r462, 2048;
$L__BB3_25:
	mul.wide.u32 	%rd140, %r462, 8;
	add.s64 	%rd130, %rd117, %rd140;
	// begin inline asm
	ld.global.nc.v2.u64 {%rd128, %rd129}, [%rd130];
	// end inline asm
	add.s64 	%rd133, %rd130, 16;
	// begin inline asm
	ld.global.nc.v2.u64 {%rd131, %rd132}, [%rd133];
	// end inline asm
	mov.b64 	%fd220, %rd128;
	mov.b64 	%fd221, %rd129;
	mov.b64 	%fd222, %rd131;
	mov.b64 	%fd223, %rd132;
	add.s64 	%rd136, %rd130, 8192;
	// begin inline asm
	ld.global.nc.v2.u64 {%rd134, %rd135}, [%rd136];
	// end inline asm
	add.s64 	%rd139, %rd130, 8208;
	// begin inline asm
	ld.global.nc.v2.u64 {%rd137, %rd138}, [%rd139];
	// end inline asm
	mov.b64 	%fd224, %rd134;
	mov.b64 	%fd225, %rd135;
	mov.b64 	%fd226, %rd137;
	mov.b64 	%fd227, %rd138;
	setp.lt.f64 	%p119, %fd366, %fd220;
	selp.f64 	%fd228, %fd220, %fd366, %p119;
	setp.lt.f64 	%p120, %fd228, %fd221;
	selp.f64 	%fd229, %fd221, %fd228, %p120;
	setp.lt.f64 	%p121, %fd229, %fd222;
	selp.f64 	%fd230, %fd222, %fd229, %p121;
	setp.lt.f64 	%p122, %fd230, %fd223;
	selp.f64 	%fd231, %fd223, %fd230, %p122;
	setp.lt.f64 	%p123, %fd231, %fd224;
	selp.f64 	%fd232, %fd224, %fd231, %p123;
	setp.lt.f64 	%p124, %fd232, %fd225;
	selp.f64 	%fd233, %fd225, %fd232, %p124;
	setp.lt.f64 	%p125, %fd233, %fd226;
	selp.f64 	%fd234, %fd226, %fd233, %p125;
	setp.lt.f64 	%p126, %fd234, %fd227;
	selp.f64 	%fd366, %fd227, %fd234, %p126;
	sub.s32 	%r265, %r69, %r462;
	setp.lt.u32 	%p127, %r265, 2048;
	@%p127 bra 	$L__BB3_35;
	add.s32 	%r462, %r462, 2048;
	setp.le.u32 	%p128, %r462, %r14;
	@%p128 bra 	$L__BB3_25;
$L__BB3_27:
	setp.le.u32 	%p129, %r69, %r462;
	@%p129 bra 	$L__BB3_35;
	sub.s32 	%r18, %r69, %r462;
	setp.ge.s32 	%p130, %r13, %r18;
	@%p130 bra 	$L__BB3_35;
	not.b32 	%r266, %r13;
	add.s32 	%r267, %r69, %r266;
	sub.s32 	%r19, %r267, %r462;
	and.b32  	%r268, %r19, 768;
	setp.eq.s32 	%p131, %r268, 768;
	mov.u32 	%r466, %r13;
	@%p131 bra 	$L__BB3_32;
	add.s32 	%r464, %r13, %r462;
	shr.u32 	%r269, %r19, 8;
	add.s32 	%r270, %r269, 1;
	and.b32  	%r271, %r270, 3;
	neg.s32 	%r463, %r271;
	mov.u32 	%r466, %r13;
$L__BB3_31:
	.pragma "nounroll";
	mul.wide.u32 	%rd143, %r464, 8;
	add.s64 	%rd142, %rd16, %rd143;
	// begin inline asm
	ld.global.nc.u64 %rd141, [%rd142];
	// end inline asm
	mov.b64 	%fd236, %rd141;
	setp.lt.f64 	%p132, %fd366, %fd236;
	selp.f64 	%fd366, %fd236, %fd366, %p132;
	add.s32 	%r466, %r466, 256;
	add.s32 	%r464, %r464, 256;
	add.s32 	%r463, %r463, 1;
	setp.ne.s32 	%p133, %r463, 0;
	@%p133 bra 	$L__BB3_31;
$L__BB3_32:
	setp.lt.u32 	%p134, %r19, 768;
	@%p134 bra 	$L__BB3_35;
	add.s32 	%r468, %r466, 512;
	add.s32 	%r467, %r466, %r462;
$L__BB3_34:
	mul.wide.u32 	%rd152, %r467, 8;
	add.s64 	%rd145, %rd16, %rd152;
	// begin inline asm
	ld.global.nc.u64 %rd144, [%rd145];
	// end inline asm
	mov.b64 	%fd237, %rd144;
	setp.lt.f64 	%p135, %fd366, %fd237;
	selp.f64 	%fd238, %fd237, %fd366, %p135;
	add.s32 	%r272, %r467, 256;
	mul.wide.u32 	%rd153, %r272, 8;
	add.s64 	%rd147, %rd16, %rd153;
	// begin inline asm
	ld.global.nc.u64 %rd146, [%rd147];
	// end inline asm
	mov.b64 	%fd239, %rd146;
	setp.lt.f64 	%p136, %fd238, %fd239;
	selp.f64 	%fd240, %fd239, %fd238, %p136;
	add.s32 	%r273, %r467, 512;
	mul.wide.u32 	%rd154, %r273, 8;
	add.s64 	%rd149, %rd16, %rd154;
	// begin inline asm
	ld.global.nc.u64 %rd148, [%rd149];
	// end inline asm
	mov.b64 	%fd241, %rd148;
	setp.lt.f64 	%p137, %fd240, %fd241;
	selp.f64 	%fd242, %fd241, %fd240, %p137;
	add.s32 	%r274, %r467, 768;
	mul.wide.u32 	%rd155, %r274, 8;
	add.s64 	%rd151, %rd16, %rd155;
	// begin inline asm
	ld.global.nc.u64 %rd150, [%rd151];
	// end inline asm
	mov.b64 	%fd243, %rd150;
	setp.lt.f64 	%p138, %fd242, %fd243;
	selp.f64 	%fd366, %fd243, %fd242, %p138;
	add.s32 	%r33, %r468, 1024;
	add.s32 	%r275, %r468, 512;
	add.s32 	%r467, %r467, 1024;
	setp.lt.s32 	%p139, %r275, %r18;
	mov.u32 	%r468, %r33;
	@%p139 bra 	$L__BB3_34;
$L__BB3_35:
	// begin inline asm
	mov.u32 %r276, %laneid;
	// end inline asm
	mov.b64 	%rd156, %fd366;
	mov.b64 	{%r278, %r283}, %rd156;
	mov.b32 	%r284, 1;
	mov.b32 	%r325, 31;
	mov.b32 	%r326, -1;
	// begin inline asm
	shfl.sync.down.b32 %r277, %r278, %r284, %r325, %r326;
	// end inline asm
	// begin inline asm
	shfl.sync.down.b32 %r282, %r283, %r284, %r325, %r326;
	// end inline asm
	mov.b64 	%rd157, {%r277, %r282};
	mov.b64 	%fd244, %rd157;
	setp.gt.s32 	%p140, %r276, 30;
	setp.lt.f64 	%p141, %fd366, %fd244;
	selp.f64 	%fd245, %fd244, %fd366, %p141;
	selp.f64 	%fd246, %fd366, %fd245, %p140;
	mov.b64 	%rd158, %fd246;
	mov.b64 	{%r288, %r293}, %rd158;
	mov.b32 	%r294, 2;
	// begin inline asm
	shfl.sync.down.b32 %r287, %r288, %r294, %r325, %r326;
	// end inline asm
	// begin inline asm
	shfl.sync.down.b32 %r292, %r293, %r294, %r325, %r326;
	// end inline asm
	mov.b64 	%rd159, {%r287, %r292};
	mov.b64 	%fd247, %rd159;
	setp.gt.s32 	%p142, %r276, 29;
	setp.lt.f64 	%p143, %fd246, %fd247;
	selp.f64 	%fd248, %fd247, %fd246, %p143;
	selp.f64 	%fd249, %fd246, %fd248, %p142;
	mov.b64 	%rd160, %fd249;
	mov.b64 	{%r298, %r303}, %rd160;
	mov.b32 	%r304, 4;
	// begin inline asm
	shfl.sync.down.b32 %r297, %r298, %r304, %r325, %r326;
	// end inline asm
	// begin inline asm
	shfl.sync.down.b32 %r302, %r303, %r304, %r325, %r326;
	// end inline asm
	mov.b64 	%rd161, {%r297, %r302};
	mov.b64 	%fd250, %rd161;
	setp.gt.s32 	%p144, %r276, 27;
	setp.lt.f64 	%p145, %fd249, %fd250;
	selp.f64 	%fd251, %fd250, %fd249, %p145;
	selp.f64 	%fd252, %fd249, %fd251, %p144;
	mov.b64 	%rd162, %fd252;
	mov.b64 	{%r308, %r313}, %rd162;
	mov.b32 	%r314, 8;
	// begin inline asm
	shfl.sync.down.b32 %r307, %r308, %r314, %r325, %r326;
	// end inline asm
	// begin inline asm
	shfl.sync.down.b32 %r312, %r313, %r314, %r325, %r326;
	// end inline asm
	mov.b64 	%rd163, {%r307, %r312};
	mov.b64 	%fd253, %rd163;
	setp.gt.s32 	%p146, %r276, 23;
	setp.lt.f64 	%p147, %fd252, %fd253;
	selp.f64 	%fd254, %fd253, %fd252, %p147;
	selp.f64 	%fd255, %fd252, %fd254, %p146;
	mov.b64 	%rd164, %fd255;
	mov.b64 	{%r318, %r323}, %rd164;
	mov.b32 	%r324, 16;
	// begin inline asm
	shfl.sync.down.b32 %r317, %r318, %r324, %r325, %r326;
	// end inline asm
	// begin inline asm
	shfl.sync.down.b32 %r322, %r323, %r324, %r325, %r326;
	// end inline asm
	mov.b64 	%rd165, {%r317, %r322};
	mov.b64 	%fd256, %rd165;
	setp.gt.s32 	%p148, %r276, 15;
	setp.lt.f64 	%p149, %fd255, %fd256;
	selp.f64 	%fd26, %fd256, %fd255, %p149;
	selp.f64 	%fd380, %fd255, %fd26, %p148;
	setp.ne.s32 	%p150, %r276, 0;
	@%p150 bra 	$L__BB3_37;
	shr.u32 	%r327, %r13, 2;
	and.b32  	%r328, %r327, 248;
	mov.u32 	%r329, _ZZN3cub18CUB_300001_SM_10006detail6reduce28DeviceReduceSingleTileKernelINS2_10policy_hubIdjN4cuda3__47maximumIvEEE10Policy1000EPdSB_jS8_ddNS5_3std3__410__identityEEEvT0_T1_T2_T3_T4_T6_E12temp_storage;
	add.s32 	%r330, %r329, %r328;
	st.shared.f64 	[%r330+8], %fd26;
$L__BB3_37:
	bar.sync 	0;
	setp.ne.s32 	%p151, %r13, 0;
	@%p151 bra 	$L__BB3_74;
	ld.shared.f64 	%fd257, [_ZZN3cub18CUB_300001_SM_10006detail6reduce28DeviceReduceSingleTileKernelINS2_10policy_hubIdjN4cuda3__47maximumIvEEE10Policy1000EPdSB_jS8_ddNS5_3std3__410__identityEEEvT0_T1_T2_T3_T4_T6_E12temp_storage+16];
	setp.lt.f64 	%p152, %fd380, %fd257;
	selp.f64 	%fd258, %fd257, %fd380, %p152;
	ld.shared.f64 	%fd259, [_ZZN3cub18CUB_300001_SM_10006detail6reduce28DeviceReduceSingleTileKernelINS2_10policy_hubIdjN4cuda3__47maximumIvEEE10Policy1000EPdSB_jS8_ddNS5_3std3__410__identityEEEvT0_T1_T2_T3_T4_T6_E12temp_storage+24];
	setp.lt.f64 	%p153, %fd258, %fd259;
	selp.f64 	%fd260, %fd259, %fd258, %p153;
	ld.shared.f64 	%fd261, [_ZZN3cub18CUB_300001_SM_10006detail6reduce28DeviceReduceSingleTileKernelINS2_10policy_hubIdjN4cuda3__47maximumIvEEE10Policy1000EPdSB_jS8_ddNS5_3std3__410__identityEEEvT0_T1_T2_T3_T4_T6_E12temp_storage+32];
	setp.lt.f64 	%p154, %fd260, %fd261;
	selp.f64 	%fd262, %fd261, %fd260, %p154;
	ld.shared.f64 	%fd263, [_ZZN3cub18CUB_300001_SM_10006detail6reduce28DeviceReduceSingleTileKernelINS2_10policy_hubIdjN4cuda3__47maximumIvEEE10Policy1000EPdSB_jS8_ddNS5_3std3__410__identityEEEvT0_T1_T2_T3_T4_T6_E12temp_storage+40];
	setp.lt.f64 	%p155, %fd262, %fd263;
	selp.f64 	%fd264, %fd263, %fd262, %p155;
	ld.shared.f64 	%fd265, [_ZZN3cub18CUB_300001_SM_10006detail6reduce28DeviceReduceSingleTileKernelINS2_10policy_hubIdjN4cuda3__47maximumIvEEE10Policy1000EPdSB_jS8_ddNS5_3std3__410__identityEEEvT0_T1_T2_T3_T4_T6_E12temp_storage+48];
	setp.lt.f64 	%p156, %fd264, %fd265;
	selp.f64 	%fd266, %fd265, %fd264, %p156;
	ld.shared.f64 	%fd267, [_ZZN3cub18CUB_300001_SM_10006detail6reduce28DeviceReduceSingleTileKernelINS2_10policy_hubIdjN4cuda3__47maximumIvEEE10Policy1000EPdSB_jS8_ddNS5_3std3__410__identityEEEvT0_T1_T2_T3_T4_T6_E12temp_storage+56];
	setp.lt.f64 	%p157, %fd266, %fd267;
	selp.f64 	%fd268, %fd267, %fd266, %p157;
	ld.shared.f64 	%fd269, [_ZZN3cub18CUB_300001_SM_10006detail6reduce28DeviceReduceSingleTileKernelINS2_10policy_hubIdjN4cuda3__47maximumIvEEE10Policy1000EPdSB_jS8_ddNS5_3std3__410__identityEEEvT0_T1_T2_T3_T4_T6_E12temp_storage+64];
	setp.lt.f64 	%p158, %fd268, %fd269;
	selp.f64 	%fd380, %fd269, %fd268, %p158;
	bra.uni 	$L__BB3_74;
$L__BB3_39:
	setp.gt.u32 	%p3, %r69, 2047;
	@%p3 bra 	$L__BB3_58;
	mov.u32 	%r35, %tid.x;
	setp.ge.u32 	%p52, %r35, %r69;
	mov.f64 	%fd372, 0d0000000000000000;
	mov.u32 	%r472, %r35;
	@%p52 bra 	$L__BB3_42;
	mul.wide.u32 	%rd82, %r35, 8;
	add.s64 	%rd81, %rd16, %rd82;
	// begin inline asm
	ld.global.nc.u64 %rd80, [%rd81];
	// end inline asm
	mov.b64 	%fd372, %rd80;
	add.s32 	%r472, %r35, 256;
$L__BB3_42:
	setp.ge.u32 	%p53, %r472, %r69;
	@%p53 bra 	$L__BB3_49;
	not.b32 	%r139, %r472;
	add.s32 	%r38, %r69, %r139;
	and.b32  	%r140, %r38, 768;
	setp.eq.s32 	%p54, %r140, 768;
	@%p54 bra 	$L__BB3_46;
	mul.wide.u32 	%rd83, %r472, 8;
	add.s64 	%rd203, %rd16, %rd83;
	shr.u32 	%r141, %r38, 8;
	add.s32 	%r142, %r141, 1;
	and.b32  	%r143, %r142, 3;
	neg.s32 	%r470, %r143;
$L__BB3_45:
	.pragma "nounroll";
	// begin inline asm
	ld.global.nc.u64 %rd84, [%rd203];
	// end inline asm
	mov.b64 	%fd125, %rd84;
	setp.lt.f64 	%p55, %fd372, %fd125;
	selp.f64 	%fd372, %fd125, %fd372, %p55;
	add.s32 	%r472, %r472, 256;
	add.s64 	%rd203, %rd203, 2048;
	add.s32 	%r470, %r470, 1;
	setp.ne.s32 	%p56, %r470, 0;
	@%p56 bra 	$L__BB3_45;
$L__BB3_46:
	setp.lt.u32 	%p57, %r38, 768;
	@%p57 bra 	$L__BB3_49;
	mul.wide.u32 	%rd86, %r472, 8;
	add.s64 	%rd204, %rd16, %rd86;
$L__BB3_48:
	// begin inline asm
	ld.global.nc.u64 %rd87, [%rd204];
	// end inline asm
	mov.b64 	%fd126, %rd87;
	setp.lt.f64 	%p58, %fd372, %fd126;
	selp.f64 	%fd127, %fd126, %fd372, %p58;
	add.s64 	%rd90, %rd204, 2048;
	// begin inline asm
	ld.global.nc.u64 %rd89, [%rd90];
	// end inline asm
	mov.b64 	%fd128, %rd89;
	setp.lt.f64 	%p59, %fd127, %fd128;
	selp.f64 	%fd129, %fd128, %fd127, %p59;
	add.s64 	%rd92, %rd204, 4096;
	// begin inline asm
	ld.global.nc.u64 %rd91, [%rd92];
	// end inline asm
	mov.b64 	%fd130, %rd91;
	setp.lt.f64 	%p60, %fd129, %fd130;
	selp.f64 	%fd131, %fd130, %fd129, %p60;
	add.s64 	%rd94, %rd204, 6144;
	// begin inline asm
	ld.global.nc.u64 %rd93, [%rd94];
	// end inline asm
	mov.b64 	%fd132, %rd93;
	setp.lt.f64 	%p61, %fd131, %fd132;
	selp.f64 	%fd372, %fd132, %fd131, %p61;
	add.s32 	%r472, %r472, 1024;
	add.s64 	%rd204, %rd204, 8192;
	setp.lt.s32 	%p62, %r472, %r69;
	@%p62 bra 	$L__BB3_48;
$L__BB3_49:
	setp.lt.u32 	%p63, %r69, 256;
	@%p63 bra 	$L__BB3_54;
	// begin inline asm
	mov.u32 %r207, %laneid;
	// end inline asm
	mov.b64 	%rd105, %fd372;
	mov.b64 	{%r209, %r214}, %rd105;
	mov.b32 	%r215, 1;
	mov.b32 	%r256, 31;
	mov.b32 	%r257, -1;
	// begin inline asm
	shfl.sync.down.b32 %r208, %r209, %r215, %r256, %r257;
	// end inline asm
	// begin inline asm
	shfl.sync.down.b32 %r213, %r214, %r215, %r256, %r257;
	// end inline asm
	mov.b64 	%rd106, {%r208, %r213};
	mov.b64 	%fd180, %rd106;
	setp.gt.s32 	%p91, %r207, 30;
	setp.lt.f64 	%p92, %fd372, %fd180;
	selp.f64 	%fd181, %fd180, %fd372, %p92;
	selp.f64 	%fd182, %fd372, %fd181, %p91;
	mov.b64 	%rd107, %fd182;
	mov.b64 	{%r219, %r224}, %rd107;
	mov.b32 	%r225, 2;
	// begin inline asm
	shfl.sync.down.b32 %r218, %r219, %r225, %r256, %r257;
	// end inline asm
	// begin inline asm
	shfl.sync.down.b32 %r223, %r224, %r225, %r256, %r257;
	// end inline asm
	mov.b64 	%rd108, {%r218, %r223};
	mov.b64 	%fd183, %rd108;
	setp.gt.s32 	%p93, %r207, 29;
	setp.lt.f64 	%p94, %fd182, %fd183;
	selp.f64 	%fd184, %fd183, %fd182, %p94;
	selp.f64 	%fd185, %fd182, %fd184, %p93;
	mov.b64 	%rd109, %fd185;
	mov.b64 	{%r229, %r234}, %rd109;
	mov.b32 	%r235, 4;
	// begin inline asm
	shfl.sync.down.b32 %r228, %r229, %r235, %r256, %r257;
	// end inline asm
	// begin inline asm
	shfl.sync.down.b32 %r233, %r234, %r235, %r256, %r257;
	// end inline asm
	mov.b64 	%rd110, {%r228, %r233};
	mov.b64 	%fd186, %rd110;
	setp.gt.s32 	%p95, %r207, 27;
	setp.lt.f64 	%p96, %fd185, %fd186;
	selp.f64 	%fd187, %fd186, %fd185, %p96;
	selp.f64 	%fd188, %fd185, %fd187, %p95;
	mov.b64 	%rd111, %fd188;
	mov.b64 	{%r239, %r244}, %rd111;
	mov.b32 	%r245, 8;
	// begin inline asm
	shfl.sync.down.b32 %r238, %r239, %r245, %r256, %r257;
	// end inline asm
	// begin inline asm
	shfl.sync.down.b32 %r243, %r244, %r245, %r256, %r257;
	// end inline asm
	mov.b64 	%rd112, {%r238, %r243};
	mov.b64 	%fd189, %rd112;
	setp.gt.s32 	%p97, %r207, 23;
	setp.lt.f64 	%p98, %fd188, %fd189;
	selp.f64 	%fd190, %fd189, %fd188, %p98;
	selp.f64 	%fd191, %fd188, %fd190, %p97;
	mov.b64 	%rd113, %fd191;
	mov.b64 	{%r249, %r254}, %rd113;
	mov.b32 	%r255, 16;
	// begin inline asm
	shfl.sync.down.b32 %r248, %r249, %r255, %r256, %r257;
	// end inline asm
	// begin inline asm
	shfl.sync.down.b32 %r253, %r254, %r255, %r256, %r257;
	// end inline asm
	mov.b64 	%rd114, {%r248, %r253};
	mov.b64 	%fd192, %rd114;
	setp.gt.s32 	%p99, %r207, 15;
	setp.lt.f64 	%p100, %fd191, %fd192;
	selp.f64 	%fd38, %fd192, %fd191, %p100;
	selp.f64 	%fd380, %fd191, %fd38, %p99;
	setp.ne.s32 	%p101, %r207, 0;
	@%p101 bra 	$L__BB3_52;
	shr.u32 	%r258, %r35, 2;
	and.b32  	%r259, %r258, 248;
	mov.u32 	%r260, _ZZN3cub18CUB_300001_SM_10006detail6reduce28DeviceReduceSingleTileKernelINS2_10policy_hubIdjN4cuda3__47maximumIvEEE10Policy1000EPdSB_jS8_ddNS5_3std3__410__identityEEEvT0_T1_T2_T3_T4_T6_E12temp_storage;
	add.s32 	%r261, %r260, %r259;
	st.shared.f64 	[%r261+8], %fd38;
$L__BB3_52:
	bar.sync 	0;
	setp.ne.s32 	%p102, %r35, 0;
	@%p102 bra 	$L__BB3_74;
	ld.shared.f64 	%fd193, [_ZZN3cub18CUB_300001_SM_10006detail6reduce28DeviceReduceSingleTileKernelINS2_10policy_hubIdjN4cuda3__47maximumIvEEE10Policy1000EPdSB_jS8_ddNS5_3std3__410__identityEEEvT0_T1_T2_T3_T4_T6_E12temp_storage+16];
	setp.lt.f64 	%p103, %fd380, %fd193;
	selp.f64 	%fd194, %fd193, %fd380, %p103;
	ld.shared.f64 	%fd195, [_ZZN3cub18CUB_300001_SM_10006detail6reduce28DeviceReduceSingleTileKernelINS2_10policy_hubIdjN4cuda3__47maximumIvEEE10Policy1000EPdSB_jS8_ddNS5_3std3__410__identityEEEvT0_T1_T2_T3_T4_T6_E12temp_storage+24];
	setp.lt.f64 	%p104, %fd194, %fd195;
	selp.f64 	%fd196, %fd195, %fd194, %p104;
	ld.shared.f64 	%fd197, [_ZZN3cub18CUB_300001_SM_10006detail6reduce28DeviceReduceSingleTileKernelINS2_10policy_hubIdjN4cuda3__47maximumIvEEE10Policy1000EPdSB_jS8_ddNS5_3std3__410__identityEEEvT0_T1_T2_T3_T4_T6_E12temp_storage+32];
	setp.lt.f64 	%p105, %fd196, %fd197;
	selp.f64 	%fd198, %fd197, %fd196, %p105;
	ld.shared.f64 	%fd199, [_ZZN3cub18CUB_300001_SM_10006detail6reduce28DeviceReduceSingleTileKernelINS2_10policy_hubIdjN4cuda3__47maximumIvEEE10Policy1000EPdSB_jS8_ddNS5_3std3__410__identityEEEvT0_T1_T2_T3_T4_T6_E12temp_storage+40];
	setp.lt.f64 	%p106, %fd198, %fd199;
	selp.f64 	%fd200, %fd199, %fd198, %p106;
	ld.shared.f64 	%fd201, [_ZZN3cub18CUB_300001_SM_10006detail6reduce28DeviceReduceSingleTileKernelINS2_10policy_hubIdjN4cuda3__47maximumIvEEE10Policy1000EPdSB_jS8_ddNS5_3std3__410__identityEEEvT0_T1_T2_T3_T4_T6_E12temp_storage+48];
	setp.lt.f64 	%p107, %fd200, %fd201;
	selp.f64 	%fd202, %fd201, %fd200, %p107;
	ld.shared.f64 	%fd203, [_ZZN3cub18CUB_300001_SM_10006detail6reduce28DeviceReduceSingleTileKernelINS2_10policy_hubIdjN4cuda3__47maximumIvEEE10Policy1000EPdSB_jS8_ddNS5_3std3__410__identityEEEvT0_T1_T2_T3_T4_T6_E12temp_storage+56];
	setp.lt.f64 	%p108, %fd202, %fd203;
	selp.f64 	%fd204, %fd203, %fd202, %p108;
	ld.shared.f64 	%fd205, [_ZZN3cub18CUB_300001_SM_10006detail6reduce28DeviceReduceSingleTileKernelINS2_10policy_hubIdjN4cuda3__47maximumIvEEE10Policy1000EPdSB_jS8_ddNS5_3std3__410__identityEEEvT0_T1_T2_T3_T4_T6_E12temp_storage+64];
	setp.lt.f64 	%p109, %fd204, %fd205;
	selp.f64 	%fd380, %fd205, %fd204, %p109;
	bra.uni 	$L__BB3_74;
$L__BB3_54:
	// begin inline asm
	mov.u32 %r144, %laneid;
	// end inline asm
	and.b32  	%r195, %r35, 992;
	add.s32 	%r196, %r195, 32;
	setp.gt.u32 	%p64, %r196, %r69;
	not.b32 	%r197, %r195;
	add.s32 	%r198, %r69, %r197;
	selp.b32 	%r193, %r198, 31, %p64;
	mov.b64 	%rd95, %fd372;
	mov.b64 	{%r146, %r151}, %rd95;
	mov.b32 	%r152, 1;
	mov.b32 	%r194, -1;
	// begin inline asm
	shfl.sync.down.b32 %r145, %r146, %r152, %r193, %r194;
	// end inline asm
	// begin inline asm
	shfl.sync.down.b32 %r150, %r151, %r152, %r193, %r194;
	// end inline asm
	mov.b64 	%rd96, {%r145, %r150};
	mov.b64 	%fd133, %rd96;
	setp.lt.s32 	%p65, %r144, %r193;
	setp.lt.f64 	%p66, %fd372, %fd133;
	selp.f64 	%fd134, %fd133, %fd372, %p66;
	selp.f64 	%fd135, %fd134, %fd372, %p65;
	mov.b64 	%rd97, %fd135;
	mov.b64 	{%r156, %r161}, %rd97;
	mov.b32 	%r162, 2;
	// begin inline asm
	shfl.sync.down.b32 %r155, %r156, %r162, %r193, %r194;
	// end inline asm
	// begin inline asm
	shfl.sync.down.b32 %r160, %r161, %r162, %r193, %r194;
	// end inline asm
	mov.b64 	%rd98, {%r155, %r160};
	mov.b64 	%fd136, %rd98;
	add.s32 	%r199, %r144, 2;
	setp.gt.s32 	%p67, %r199, %r193;
	setp.lt.f64 	%p68, %fd135, %fd136;
	selp.f64 	%fd137, %fd136, %fd135, %p68;
	selp.f64 	%fd138, %fd135, %fd137, %p67;
	mov.b64 	%rd99, %fd138;
	mov.b64 	{%r166, %r171}, %rd99;
	mov.b32 	%r172, 4;
	// begin inline asm
	shfl.sync.down.b32 %r165, %r166, %r172, %r193, %r194;
	// end inline asm
	// begin inline asm
	shfl.sync.down.b32 %r170, %r171, %r172, %r193, %r194;
	// end inline asm
	mov.b64 	%rd100, {%r165, %r170};
	mov.b64 	%fd139, %rd100;
	add.s32 	%r200, %r144, 4;
	setp.gt.s32 	%p69, %r200, %r193;
	setp.lt.f64 	%p70, %fd138, %fd139;
	selp.f64 	%fd140, %fd139, %fd138, %p70;
	selp.f64 	%fd141, %fd138, %fd140, %p69;
	mov.b64 	%rd101, %fd141;
	mov.b64 	{%r176, %r181}, %rd101;
	mov.b32 	%r182, 8;
	// begin inline asm
	shfl.sync.down.b32 %r175, %r176, %r182, %r193, %r194;
	// end inline asm
	// begin inline asm
	shfl.sync.down.b32 %r180, %r181, %r182, %r193, %r194;
	// end inline asm
	mov.b64 	%rd102, {%r175, %r180};
	mov.b64 	%fd142, %rd102;
	add.s32 	%r201, %r144, 8;
	setp.gt.s32 	%p71, %r201, %r193;
	setp.lt.f64 	%p72, %fd141, %fd142;
	selp.f64 	%fd143, %fd142, %fd141, %p72;
	selp.f64 	%fd144, %fd141, %fd143, %p71;
	mov.b64 	%rd103, %fd144;
	mov.b64 	{%r186, %r191}, %rd103;
	mov.b32 	%r192, 16;
	// begin inline asm
	shfl.sync.down.b32 %r185, %r186, %r192, %r193, %r194;
	// end inline asm
	// begin inline asm
	shfl.sync.down.b32 %r190, %r191, %r192, %r193, %r194;
	// end inline asm
	mov.b64 	%rd104, {%r185, %r190};
	mov.b64 	%fd145, %rd104;
	add.s32 	%r202, %r144, 16;
	setp.gt.s32 	%p73, %r202, %r193;
	setp.lt.f64 	%p74, %fd144, %fd145;
	selp.f64 	%fd146, %fd145, %fd144, %p74;
	selp.f64 	%fd380, %fd144, %fd146, %p73;
	setp.ne.s32 	%p75, %r144, 0;
	@%p75 bra 	$L__BB3_56;
	shr.u32 	%r203, %r35, 2;
	and.b32  	%r204, %r203, 248;
	mov.u32 	%r205, _ZZN3cub18CUB_300001_SM_10006detail6reduce28DeviceReduceSingleTileKernelINS2_10policy_hubIdjN4cuda3__47maximumIvEEE10Policy1000EPdSB_jS8_ddNS5_3std3__410__identityEEEvT0_T1_T2_T3_T4_T6_E12temp_storage;
	add.s32 	%r206, %r205, %r204;
	st.shared.f64 	[%r206+8], %fd380;
$L__BB3_56:
	bar.sync 	0;
	setp.ne.s32 	%p76, %r35, 0;
	@%p76 bra 	$L__BB3_74;
	setp.gt.u32 	%p77, %r69, 32;
	ld.shared.f64 	%fd147, [_ZZN3cub18CUB_300001_SM_10006detail6reduce28DeviceReduceSingleTileKernelINS2_10policy_hubIdjN4cuda3__47maximumIvEEE10Policy1000EPdSB_jS8_ddNS5_3std3__410__identityEEEvT0_T1_T2_T3_T4_T6_E12temp_storage+16];
	setp.lt.f64 	%p78, %fd380, %fd147;
	selp.f64 	%fd149, %fd147, %fd380, %p78;
	selp.f64 	%fd150, %fd149, %fd380, %p77;
	setp.gt.u32 	%p79, %r69, 64;
	ld.shared.f64 	%fd152, [_ZZN3cub18CUB_300001_SM_10006detail6reduce28DeviceReduceSingleTileKernelINS2_10policy_hubIdjN4cuda3__47maximumIvEEE10Policy1000EPdSB_jS8_ddNS5_3std3__410__identityEEEvT0_T1_T2_T3_T4_T6_E12temp_storage+24];
	setp.lt.f64 	%p80, %fd150, %fd152;
	selp.f64 	%fd154, %fd152, %fd150, %p80;
	selp.f64 	%fd155, %fd154, %fd150, %p79;
	setp.gt.u32 	%p81, %r69, 96;
	ld.shared.f64 	%fd157, [_ZZN3cub18CUB_300001_SM_10006detail6reduce28DeviceReduceSingleTileKernelINS2_10policy_hubIdjN4cuda3__47maximumIvEEE10Policy1000EPdSB_jS8_ddNS5_3std3__410__identityEEEvT0_T1_T2_T3_T4_T6_E12temp_storage+32];
	setp.lt.f64 	%p82, %fd155, %fd157;
	selp.f64 	%fd159, %fd157, %fd155, %p82;
	selp.f64 	%fd160, %fd159, %fd155, %p81;
	setp.gt.u32 	%p83, %r69, 128;
	ld.shared.f64 	%fd162, [_ZZN3cub18CUB_300001_SM_10006detail6reduce28DeviceReduceSingleTileKernelINS2_10policy_hubIdjN4cuda3__47maximumIvEEE10Policy1000EPdSB_jS8_ddNS5_3std3__410__identityEEEvT0_T1_T2_T3_T4_T6_E12temp_storage+40];
	setp.lt.f64 	%p84, %fd160, %fd162;
	selp.f64 	%fd164, %fd162, %fd160, %p84;
	selp.f64 	%fd165, %fd164, %fd160, %p83;
	setp.gt.u32 	%p85, %r69, 160;
	ld.shared.f64 	%fd167, [_ZZN3cub18CUB_300001_SM_10006detail6reduce28DeviceReduceSingleTileKernelINS2_10policy_hubIdjN4cuda3__47maximumIvEEE10Policy1000EPdSB_jS8_ddNS5_3std3__410__identityEEEvT0_T1_T2_T3_T4_T6_E12temp_storage+48];
	setp.lt.f64 	%p86, %fd165, %fd167;
	selp.f64 	%fd169, %fd167, %fd165, %p86;
	selp.f64 	%fd170, %fd169, %fd165, %p85;
	setp.gt.u32 	%p87, %r69, 192;
	ld.shared.f64 	%fd172, [_ZZN3cub18CUB_300001_SM_10006detail6reduce28DeviceReduceSingleTileKernelINS2_10policy_hubIdjN4cuda3__47maximumIvEEE10Policy1000EPdSB_jS8_ddNS5_3std3__410__identityEEEvT0_T1_T2_T3_T4_T6_E12temp_storage+56];
	setp.lt.f64 	%p88, %fd170, %fd172;
	selp.f64 	%fd174, %fd172, %fd170, %p88;
	selp.f64 	%fd175, %fd174, %fd170, %p87;
	setp.gt.u32 	%p89, %r69, 224;
	ld.shared.f64 	%fd177, [_ZZN3cub18CUB_300001_SM_10006detail6reduce28DeviceReduceSingleTileKernelINS2_10policy_hubIdjN4cuda3__47maximumIvEEE10Policy1000EPdSB_jS8_ddNS5_3std3__410__identityEEEvT0_T1_T2_T3_T4_T6_E12temp_storage+64];
	setp.lt.f64 	%p90, %fd175, %fd177;
	selp.f64 	%fd179, %fd177, %fd175, %p90;
	selp.f64 	%fd380, %fd179, %fd175, %p89;
	bra.uni 	$L__BB3_74;
$L__BB3_58:
	mov.u32 	%r47, %tid.x;
	mul.wide.u32 	%rd35, %r47, 8;
	add.s64 	%rd20, %rd16, %rd35;
	// begin inline asm
	ld.global.nc.u64 %rd19, [%rd20];
	// end inline asm
	mov.b64 	%fd59, %rd19;
	add.s64 	%rd22, %rd20, 2048;
	// begin inline asm
	ld.global.nc.u64 %rd21, [%rd22];
	// end inline asm
	mov.b64 	%fd60, %rd21;
	add.s64 	%rd24, %rd20, 4096;
	// begin inline asm
	ld.global.nc.u64 %rd23, [%rd24];
	// end inline asm
	mov.b64 	%fd61, %rd23;
	add.s64 	%rd26, %rd20, 6144;
	// begin inline asm
	ld.global.nc.u64 %rd25, [%rd26];
	// end inline asm
	mov.b64 	%fd62, %rd25;
	add.s64 	%rd28, %rd20, 8192;
	// begin inline asm
	ld.global.nc.u64 %rd27, [%rd28];
	// end inline asm
	mov.b64 	%fd63, %rd27;
	add.s64 	%rd30, %rd20, 10240;
	// begin inline asm
	ld.global.nc.u64 %rd29, [%rd30];
	// end inline asm
	mov.b64 	%fd64, %rd29;
	add.s64 	%rd32, %rd20, 12288;
	// begin inline asm
	ld.global.nc.u64 %rd31, [%rd32];
	// end inline asm
	mov.b64 	%fd65, %rd31;
	add.s64 	%rd34, %rd20, 14336;
	// begin inline asm
	ld.global.nc.u64 %rd33, [%rd34];
	// end inline asm
	mov.b64 	%fd66, %rd33;
	setp.lt.f64 	%p4, %fd59, %fd60;
	selp.f64 	%fd67, %fd60, %fd59, %p4;
	setp.lt.f64 	%p5, %fd67, %fd61;
	selp.f64 	%fd68, %fd61, %fd67, %p5;
	setp.lt.f64 	%p6, %fd68, %fd62;
	selp.f64 	%fd69, %fd62, %fd68, %p6;
	setp.lt.f64 	%p7, %fd69, %fd63;
	selp.f64 	%fd70, %fd63, %fd69, %p7;
	setp.lt.f64 	%p8, %fd70, %fd64;
	selp.f64 	%fd71, %fd64, %fd70, %p8;
	setp.lt.f64 	%p9, %fd71, %fd65;
	selp.f64 	%fd72, %fd65, %fd71, %p9;
	setp.lt.f64 	%p10, %fd72, %fd66;
	selp.f64 	%fd379, %fd66, %fd72, %p10;
	add.s32 	%r48, %r69, -2048;
	setp.lt.u32 	%p11, %r48, 2048;
	mov.b32 	%r475, 2048;
	@%p11 bra 	$L__BB3_62;
	mov.b32 	%r475, 2048;
$L__BB3_60:
	add.s32 	%r72, %r47, %r475;
	mul.wide.u32 	%rd52, %r72, 8;
	add.s64 	%rd37, %rd16, %rd52;
	// begin inline asm
	ld.global.nc.u64 %rd36, [%rd37];
	// end inline asm
	mov.b64 	%fd73, %rd36;
	mul.wide.u32 	%rd53, %r475, 8;
	add.s64 	%rd54, %rd20, %rd53;
	add.s64 	%rd39, %rd54, 2048;
	// begin inline asm
	ld.global.nc.u64 %rd38, [%rd39];
	// end inline asm
	mov.b64 	%fd74, %rd38;
	add.s64 	%rd41, %rd54, 4096;
	// begin inline asm
	ld.global.nc.u64 %rd40, [%rd41];
	// end inline asm
	mov.b64 	%fd75, %rd40;
	add.s64 	%rd43, %rd54, 6144;
	// begin inline asm
	ld.global.nc.u64 %rd42, [%rd43];
	// end inline asm
	mov.b64 	%fd76, %rd42;
	add.s64 	%rd45, %rd54, 8192;
	// begin inline asm
	ld.global.nc.u64 %rd44, [%rd45];
	// end inline asm
	mov.b64 	%fd77, %rd44;
	add.s64 	%rd47, %rd54, 10240;
	// begin inline asm
	ld.global.nc.u64 %rd46, [%rd47];
	// end inline asm
	mov.b64 	%fd78, %rd46;
	add.s64 	%rd49, %rd54, 12288;
	// begin inline asm
	ld.global.nc.u64 %rd48, [%rd49];
	// end inline asm
	mov.b64 	%fd79, %rd48;
	add.s64 	%rd51, %rd54, 14336;
	// begin inline asm
	ld.global.nc.u64 %rd50, [%rd51];
	// end inline asm
	mov.b64 	%fd80, %rd50;
	setp.lt.f64 	%p12, %fd379, %fd73;
	selp.f64 	%fd81, %fd73, %fd379, %p12;
	setp.lt.f64 	%p13, %fd81, %fd74;
	selp.f64 	%fd82, %fd74, %fd81, %p13;
	setp.lt.f64 	%p14, %fd82, %fd75;
	selp.f64 	%fd83, %fd75, %fd82, %p14;
	setp.lt.f64 	%p15, %fd83, %fd76;
	selp.f64 	%fd84, %fd76, %fd83, %p15;
	setp.lt.f64 	%p16, %fd84, %fd77;
	selp.f64 	%fd85, %fd77, %fd84, %p16;
	setp.lt.f64 	%p17, %fd85, %fd78;
	selp.f64 	%fd86, %fd78, %fd85, %p17;
	setp.lt.f64 	%p18, %fd86, %fd79;
	selp.f64 	%fd87, %fd79, %fd86, %p18;
	setp.lt.f64 	%p19, %fd87, %fd80;
	selp.f64 	%fd379, %fd80, %fd87, %p19;
	sub.s32 	%r73, %r69, %r475;
	setp.lt.u32 	%p20, %r73, 2048;
	@%p20 bra 	$L__BB3_70;
	add.s32 	%r475, %r475, 2048;
	setp.le.u32 	%p21, %r475, %r48;
	@%p21 bra 	$L__BB3_60;
$L__BB3_62:
	setp.le.u32 	%p22, %r69, %r475;
	@%p22 bra 	$L__BB3_70;
	sub.s32 	%r52, %r69, %r475;
	setp.ge.s32 	%p23, %r47, %r52;
	@%p23 bra 	$L__BB3_70;
	not.b32 	%r74, %r47;
	add.s32 	%r75, %r69, %r74;
	sub.s32 	%r53, %r75, %r475;
	and.b32  	%r76, %r53, 768;
	setp.eq.s32 	%p24, %r76, 768;
	mov.u32 	%r479, %r47;
	@%p24 bra 	$L__BB3_67;
	add.s32 	%r477, %r47, %r475;
	shr.u32 	%r77, %r53, 8;
	add.s32 	%r78, %r77, 1;
	and.b32  	%r79, %r78, 3;
	neg.s32 	%r476, %r79;
	mov.u32 	%r479, %r47;
$L__BB3_66:
	.pragma "nounroll";
	mul.wide.u32 	%rd57, %r477, 8;
	add.s64 	%rd56, %rd16, %rd57;
	// begin inline asm
	ld.global.nc.u64 %rd55, [%rd56];
	// end inline asm
	mov.b64 	%fd89, %rd55;
	setp.lt.f64 	%p25, %fd379, %fd89;
	selp.f64 	%fd379, %fd89, %fd379, %p25;
	add.s32 	%r479, %r479, 256;
	add.s32 	%r477, %r477, 256;
	add.s32 	%r476, %r476, 1;
	setp.ne.s32 	%p26, %r476, 0;
	@%p26 bra 	$L__BB3_66;
$L__BB3_67:
	setp.lt.u32 	%p27, %r53, 768;
	@%p27 bra 	$L__BB3_70;
	add.s32 	%r481, %r479, 512;
	add.s32 	%r480, %r479, %r475;
$L__BB3_69:
	mul.wide.u32 	%rd66, %r480, 8;
	add.s64 	%rd59, %rd16, %rd66;
	// begin inline asm
	ld.global.nc.u64 %rd58, [%rd59];
	// end inline asm
	mov.b64 	%fd90, %rd58;
	setp.lt.f64 	%p28, %fd379, %fd90;
	selp.f64 	%fd91, %fd90, %fd379, %p28;
	add.s32 	%r80, %r480, 256;
	mul.wide.u32 	%rd67, %r80, 8;
	add.s64 	%rd61, %rd16, %rd67;
	// begin inline asm
	ld.global.nc.u64 %rd60, [%rd61];
	// end inline asm
	mov.b64 	%fd92, %rd60;
	setp.lt.f64 	%p29, %fd91, %fd92;
	selp.f64 	%fd93, %fd92, %fd91, %p29;
	add.s32 	%r81, %r480, 512;
	mul.wide.u32 	%rd68, %r81, 8;
	add.s64 	%rd63, %rd16, %rd68;
	// begin inline asm
	ld.global.nc.u64 %rd62, [%rd63];
	// end inline asm
	mov.b64 	%fd94, %rd62;
	setp.lt.f64 	%p30, %fd93, %fd94;
	selp.f64 	%fd95, %fd94, %fd93, %p30;
	add.s32 	%r82, %r480, 768;
	mul.wide.u32 	%rd69, %r82, 8;
	add.s64 	%rd65, %rd16, %rd69;
	// begin inline asm
	ld.global.nc.u64 %rd64, [%rd65];
	// end inline asm
	mov.b64 	%fd96, %rd64;
	setp.lt.f64 	%p31, %fd95, %fd96;
	selp.f64 	%fd379, %fd96, %fd95, %p31;
	add.s32 	%r67, %r481, 1024;
	add.s32 	%r83, %r481, 512;
	add.s32 	%r480, %r480, 1024;
	setp.lt.s32 	%p32, %r83, %r52;
	mov.u32 	%r481, %r67;
	@%p32 bra 	$L__BB3_69;
$L__BB3_70:
	// begin inline asm
	mov.u32 %r84, %laneid;
	// end inline asm
	mov.b64 	%rd70, %fd379;
	mov.b64 	{%r86, %r91}, %rd70;
	mov.b32 	%r92, 1;
	mov.b32 	%r133, 31;
	mov.b32 	%r134, -1;
	// begin inline asm
	shfl.sync.down.b32 %r85, %r86, %r92, %r133, %r134;
	// end inline asm
	// begin inline asm
	shfl.sync.down.b32 %r90, %r91, %r92, %r133, %r134;
	// end inline asm
	mov.b64 	%rd71, {%r85, %r90};
	mov.b64 	%fd97, %rd71;
	setp.gt.s32 	%p33, %r84, 30;
	setp.lt.f64 	%p34, %fd379, %fd97;
	selp.f64 	%fd98, %fd97, %fd379, %p34;
	selp.f64 	%fd99, %fd379, %fd98, %p33;
	mov.b64 	%rd72, %fd99;
	mov.b64 	{%r96, %r101}, %rd72;
	mov.b32 	%r102, 2;
	// begin inline asm
	shfl.sync.down.b32 %r95, %r96, %r102, %r133, %r134;
	// end inline asm
	// begin inline asm
	shfl.sync.down.b32 %r100, %r101, %r102, %r133, %r134;
	// end inline asm
	mov.b64 	%rd73, {%r95, %r100};
	mov.b64 	%fd100, %rd73;
	setp.gt.s32 	%p35, %r84, 29;
	setp.lt.f64 	%p36, %fd99, %fd100;
	selp.f64 	%fd101, %fd100, %fd99, %p36;
	selp.f64 	%fd102, %fd99, %fd101, %p35;
	mov.b64 	%rd74, %fd102;
	mov.b64 	{%r106, %r111}, %rd74;
	mov.b32 	%r112, 4;
	// begin inline asm
	shfl.sync.down.b32 %r105, %r106, %r112, %r133, %r134;
	// end inline asm
	// begin inline asm
	shfl.sync.down.b32 %r110, %r111, %r112, %r133, %r134;
	// end inline asm
	mov.b64 	%rd75, {%r105, %r110};
	mov.b64 	%fd103, %rd75;
	setp.gt.s32 	%p37, %r84, 27;
	setp.lt.f64 	%p38, %fd102, %fd103;
	selp.f64 	%fd104, %fd103, %fd102, %p38;
	selp.f64 	%fd105, %fd102, %fd104, %p37;
	mov.b64 	%rd76, %fd105;
	mov.b64 	{%r116, %r121}, %rd76;
	mov.b32 	%r122, 8;
	// begin inline asm
	shfl.sync.down.b32 %r115, %r116, %r122, %r133, %r134;
	// end inline asm
	// begin inline asm
	shfl.sync.down.b32 %r120, %r121, %r122, %r133, %r134;
	// end inline asm
	mov.b64 	%rd77, {%r115, %r120};
	mov.b64 	%fd106, %rd77;
	setp.gt.s32 	%p39, %r84, 23;
	setp.lt.f64 	%p40, %fd105, %fd106;
	selp.f64 	%fd107, %fd106, %fd105, %p40;
	selp.f64 	%fd108, %fd105, %fd107, %p39;
	mov.b64 	%rd78, %fd108;
	mov.b64 	{%r126, %r131}, %rd78;
	mov.b32 	%r132, 16;
	// begin inline asm
	shfl.sync.down.b32 %r125, %r126, %r132, %r133, %r134;
	// end inline asm
	// begin inline asm
	shfl.sync.down.b32 %r130, %r131, %r132, %r133, %r134;
	// end inline asm
	mov.b64 	%rd79, {%r125, %r130};
	mov.b64 	%fd109, %rd79;
	setp.gt.s32 	%p41, %r84, 15;
	setp.lt.f64 	%p42, %fd108, %fd109;
	selp.f64 	%fd54, %fd109, %fd108, %p42;
	selp.f64 	%fd380, %fd108, %fd54, %p41;
	setp.ne.s32 	%p43, %r84, 0;
	@%p43 bra 	$L__BB3_72;
	shr.u32 	%r135, %r47, 2;
	and.b32  	%r136, %r135, 248;
	mov.u32 	%r137, _ZZN3cub18CUB_300001_SM_10006detail6reduce28DeviceReduceSingleTileKernelINS2_10policy_hubIdjN4cuda3__47maximumIvEEE10Policy1000EPdSB_jS8_ddNS5_3std3__410__identityEEEvT0_T1_T2_T3_T4_T6_E12temp_storage;
	add.s32 	%r138, %r137, %r136;
	st.shared.f64 	[%r138+8], %fd54;
$L__BB3_72:
	bar.sync 	0;
	setp.ne.s32 	%p44, %r47, 0;
	@%p44 bra 	$L__BB3_74;
	ld.shared.f64 	%fd110, [_ZZN3cub18CUB_300001_SM_10006detail6reduce28DeviceReduceSingleTileKernelINS2_10policy_hubIdjN4cuda3__47maximumIvEEE10Policy1000EPdSB_jS8_ddNS5_3std3__410__identityEEEvT0_T1_T2_T3_T4_T6_E12temp_storage+16];
	setp.lt.f64 	%p45, %fd380, %fd110;
	selp.f64 	%fd111, %fd110, %fd380, %p45;
	ld.shared.f64 	%fd112, [_ZZN3cub18CUB_300001_SM_10006detail6reduce28DeviceReduceSingleTileKernelINS2_10policy_hubIdjN4cuda3__47maximumIvEEE10Policy1000EPdSB_jS8_ddNS5_3std3__410__identityEEEvT0_T1_T2_T3_T4_T6_E12temp_storage+24];
	setp.lt.f64 	%p46, %fd111, %fd112;
	selp.f64 	%fd113, %fd112, %fd111, %p46;
	ld.shared.f64 	%fd114, [_ZZN3cub18CUB_300001_SM_10006detail6reduce28DeviceReduceSingleTileKernelINS2_10policy_hubIdjN4cuda3__47maximumIvEEE10Policy1000EPdSB_jS8_ddNS5_3std3__410__identityEEEvT0_T1_T2_T3_T4_T6_E12temp_storage+32];
	setp.lt.f64 	%p47, %fd113, %fd114;
	selp.f64 	%fd115, %fd114, %fd113, %p47;
	ld.shared.f64 	%fd116, [_ZZN3cub18CUB_300001_SM_10006detail6reduce28DeviceReduceSingleTileKernelINS2_10policy_hubIdjN4cuda3__47maximumIvEEE10Policy1000EPdSB_jS8_ddNS5_3std3__410__identityEEEvT0_T1_T2_T3_T4_T6_E12temp_storage+40];
	setp.lt.f64 	%p48, %fd115, %fd116;
	selp.f64 	%fd117, %fd116, %fd115, %p48;
	ld.shared.f64 	%fd118, [_ZZN3cub18CUB_300001_SM_10006detail6reduce28DeviceReduceSingleTileKernelINS2_10policy_hubIdjN4cuda3__47maximumIvEEE10Policy1000EPdSB_jS8_ddNS5_3std3__410__identityEEEvT0_T1_T2_T3_T4_T6_E12temp_storage+48];
	setp.lt.f64 	%p49, %fd117, %fd118;
	selp.f64 	%fd119, %fd118, %fd117, %p49;
	ld.shared.f64 	%fd120, [_ZZN3cub18CUB_300001_SM_10006detail6reduce28DeviceReduceSingleTileKernelINS2_10policy_hubIdjN4cuda3__47maximumIvEEE10Policy1000EPdSB_jS8_ddNS5_3std3__410__identityEEEvT0_T1_T2_T3_T4_T6_E12temp_storage+56];
	setp.lt.f64 	%p50, %fd119, %fd120;
	selp.f64 	%fd121, %fd120, %fd119, %p50;
	ld.shared.f64 	%fd122, [_ZZN3cub18CUB_300001_SM_10006detail6reduce28DeviceReduceSingleTileKernelINS2_10policy_hubIdjN4cuda3__47maximumIvEEE10Policy1000EPdSB_jS8_ddNS5_3std3__410__identityEEEvT0_T1_T2_T3_T4_T6_E12temp_storage+64];
	setp.lt.f64 	%p51, %fd121, %fd122;
	selp.f64 	%fd380, %fd122, %fd121, %p51;
$L__BB3_74:
	mov.u32 	%r454, %tid.x;
	setp.ne.s32 	%p217, %r454, 0;
	@%p217 bra 	$L__BB3_76;
	setp.lt.f64 	%p218, %fd58, %fd380;
	selp.f64 	%fd353, %fd380, %fd58, %p218;
	st.global.f64 	[%rd1], %fd353;
$L__BB3_76:
	ret;

}
	// .globl	_ZN3cub18CUB_300001_SM_10006detail6reduce18DeviceReduceKernelINS2_10policy_hubIdjN4cuda3__47maximumIvEEE10Policy1000EPdjS8_dNS5_3std3__410__identityEEEvT0_PT3_T1_NS0_13GridEvenShareISI_EET2_T4_
.visible .entry _ZN3cub18CUB_300001_SM_10006detail6reduce18DeviceReduceKernelINS2_10policy_hubIdjN4cuda3__47maximumIvEEE10Policy1000EPdjS8_dNS5_3std3__410__identityEEEvT0_PT3_T1_NS0_13GridEvenShareISI_EET2_T4_(
	.param .u64 .ptr .align 1 _ZN3cub18CUB_300001_SM_10006detail6reduce18DeviceReduceKernelINS2_10policy_hubIdjN4cuda3__47maximumIvEEE10Policy1000EPdjS8_dNS5_3std3__410__identityEEEvT0_PT3_T1_NS0_13GridEvenShareISI_EET2_T4__param_0,
	.param .u64 .ptr .align 1 _ZN3cub18CUB_300001_SM_10006detail6reduce18DeviceReduceKernelINS2_10policy_hubIdjN4cuda3__47maximumIvEEE10Policy1000EPdjS8_dNS5_3std3__410__identityEEEvT0_PT3_T1_NS0_13GridEvenShareISI_EET2_T4__param_1,
	.param .u32 _ZN3cub18CUB_300001_SM_10006detail6reduce18DeviceReduceKernelINS2_10policy_hubIdjN4cuda3__47maximumIvEEE10Policy1000EPdjS8_dNS5_3std3__410__identityEEEvT0_PT3_T1_NS0_13GridEvenShareISI_EET2_T4__param_2,
	.param .align 4 .b8 _ZN3cub18CUB_300001_SM_10006detail6reduce18DeviceReduceKernelINS2_10policy_hubIdjN4cuda3__47maximumIvEEE10Policy1000EPdjS8_dNS5_3std3__410__identityEEEvT0_PT3_T1_NS0_13GridEvenShareISI_EET2_T4__param_3[40],
	.param .align 1 .b8 _ZN3cub18CUB_300001_SM_10006detail6reduce18DeviceReduceKernelINS2_10policy_hubIdjN4cuda3__47maximumIvEEE10Policy1000EPdjS8_dNS5_3std3__410__identityEEEvT0_PT3_T1_NS0_13GridEvenShareISI_EET2_T4__param_4[1],
	.param .align 1 .b8 _ZN3cub18CUB_300001_SM_10006detail6reduce18DeviceReduceKernelINS2_10policy_hubIdjN4cuda3__47maximumIvEEE10Policy1000EPdjS8_dNS5_3std3__410__identityEEEvT0_PT3_T1_NS0_13GridEvenShareISI_EET2_T4__param_5[1]
)
.maxntid 256
{
	.reg .pred 	%p<217>;
	.reg .b32 	%r<542>;
	.reg .b64 	%rd<197>;
	.reg .b64 	%fd<375>;
	// demoted variable
	.shared .align 8 .b8 _ZZN3cub18CUB_300001_SM_10006detail6reduce18DeviceReduceKernelINS2_10policy_hubIdjN4cuda3__47maximumIvEEE10Policy1000EPdjS8_dNS5_3std3__410__identityEEEvT0_PT3_T1_NS0_13GridEvenShareISI_EET2_T4_E12temp_storage[80];
	ld.param.u32 	%r1, [_ZN3cub18CUB_300001_SM_10006detail6reduce18DeviceReduceKernelINS2_10policy_hubIdjN4cuda3__47maximumIvEEE10Policy1000EPdjS8_dNS5_3std3__410__identityEEEvT0_PT3_T1_NS0_13GridEvenShareISI_EET2_T4__param_3+20];
	ld.param.u64 	%rd1, [_ZN3cub18CUB_300001_SM_10006detail6reduce18DeviceReduceKernelINS2_10policy_hubIdjN4cuda3__47maximumIvEEE10Policy1000EPdjS8_dNS5_3std3__410__identityEEEvT0_PT3_T1_NS0_13GridEvenShareISI_EET2_T4__param_0];
	ld.param.u32 	%r2, [_ZN3cub18CUB_300001_SM_10006detail6reduce18DeviceReduceKernelINS2_10policy_hubIdjN4cuda3__47maximumIvEEE10Policy1000EPdjS8_dNS5_3std3__410__identityEEEvT0_PT3_T1_NS0_13GridEvenShareISI_EET2_T4__param_3+24];
	mov.u32 	%r3, %ctaid.x;
	shl.b32 	%r4, %r2, 11;
	shl.b32 	%r5, %r3, 11;
	and.b64  	%rd3, %rd1, 31;
	setp.ne.s64 	%p1, %rd3, 0;
	@%p1 bra 	$L__BB4_36;
	sub.s32 	%r6, %r1, %r5;
	setp.gt.u32 	%p109, %r6, 2047;
	@%p109 bra 	$L__BB4_20;
	mov.u32 	%r7, %tid.x;
	setp.ge.u32 	%p158, %r7, %r6;
	mov.f64 	%fd355, 0d0000000000000000;
	mov.u32 	%r512, %r7;
	@%p158 bra 	$L__BB4_4;
	add.s32 	%r378, %r5, %r7;
	mul.wide.u32 	%rd157, %r378, 8;
	add.s64 	%rd156, %rd1, %rd157;
	// begin inline asm
	ld.global.nc.u64 %rd155, [%rd156];
	// end inline asm
	mov.b64 	%fd355, %rd155;
	add.s32 	%r512, %r7, 256;
$L__BB4_4:
	setp.ge.u32 	%p159, %r512, %r6;
	@%p159 bra 	$L__BB4_11;
	not.b32 	%r379, %r512;
	add.s32 	%r10, %r1, %r379;
	and.b32  	%r380, %r10, 768;
	setp.eq.s32 	%p160, %r380, 768;
	@%p160 bra 	$L__BB4_8;
	add.s32 	%r510, %r512, %r5;
	shr.u32 	%r381, %r10, 8;
	add.s32 	%r382, %r381, 1;
	and.b32  	%r383, %r382, 3;
	neg.s32 	%r509, %r383;
$L__BB4_7:
	.pragma "nounroll";
	mul.wide.u32 	%rd160, %r510, 8;
	add.s64 	%rd159, %rd1, %rd160;
	// begin inline asm
	ld.global.nc.u64 %rd158, [%rd159];
	// end inline asm
	mov.b64 	%fd269, %rd158;
	setp.lt.f64 	%p161, %fd355, %fd269;
	selp.f64 	%fd355, %fd269, %fd355, %p161;
	add.s32 	%r512, %r512, 256;
	add.s32 	%r510, %r510, 256;
	add.s32 	%r509, %r509, 1;
	setp.ne.s32 	%p162, %r509, 0;
	@%p162 bra 	$L__BB4_7;
$L__BB4_8:
	sub.s32 	%r384, %r10, %r5;
	setp.lt.u32 	%p163, %r384, 768;
	@%p163 bra 	$L__BB4_11;
	add.s32 	%r514, %r512, 512;
	add.s32 	%r513, %r512, %r5;
$L__BB4_10:
	mul.wide.u32 	%rd169, %r513, 8;
	add.s64 	%rd162, %rd1, %rd169;
	// begin inline asm
	ld.global.nc.u64 %rd161, [%rd162];
	// end inline asm
	mov.b64 	%fd270, %rd161;
	setp.lt.f64 	%p164, %fd355, %fd270;
	selp.f64 	%fd271, %fd270, %fd355, %p164;
	add.s32 	%r385, %r513, 256;
	mul.wide.u32 	%rd170, %r385, 8;
	add.s64 	%rd164, %rd1, %rd170;
	// begin inline asm
	ld.global.nc.u64 %rd163, [%rd164];
	// end inline asm
	mov.b64 	%fd272, %rd163;
	setp.lt.f64 	%p165, %fd271, %fd272;
	selp.f64 	%fd273, %fd272, %fd271, %p165;
	add.s32 	%r386, %r513, 512;
	mul.wide.u32 	%rd171, %r386, 8;
	add.s64 	%rd166, %rd1, %rd171;
	// begin inline asm
	ld.global.nc.u64 %rd165, [%rd166];
	// end inline asm
	mov.b64 	%fd274, %rd165;
	setp.lt.f64 	%p166, %fd273, %fd274;
	selp.f64 	%fd275, %fd274, %fd273, %p166;
	add.s32 	%r387, %r513, 768;
	mul.wide.u32 	%rd172, %r387, 8;
	add.s64 	%rd168, %rd1, %rd172;
	// begin inline asm
	ld.global.nc.u64 %rd167, [%rd168];
	// end inline asm
	mov.b64 	%fd276, %rd167;
	setp.lt.f64 	%p167, %fd275, %fd276;
	selp.f64 	%fd355, %fd276, %fd275, %p167;
	add.s32 	%r24, %r514, 1024;
	add.s32 	%r388, %r514, 512;
	add.s32 	%r513, %r513, 1024;
	setp.lt.s32 	%p168, %r388, %r6;
	mov.u32 	%r514, %r24;
	@%p168 bra 	$L__BB4_10;
$L__BB4_11:
	setp.lt.u32 	%p169, %r6, 256;
	@%p169 bra 	$L__BB4_16;
	// begin inline asm
	mov.u32 %r452, %laneid;
	// end inline asm
	mov.b64 	%rd183, %fd355;
	mov.b64 	{%r454, %r459}, %rd183;
	mov.b32 	%r460, 1;
	mov.b32 	%r501, 31;
	mov.b32 	%r502, -1;
	// begin inline asm
	shfl.sync.down.b32 %r453, %r454, %r460, %r501, %r502;
	// end inline asm
	// begin inline asm
	shfl.sync.down.b32 %r458, %r459, %r460, %r501, %r502;
	// end inline asm
	mov.b64 	%rd184, {%r453, %r458};
	mov.b64 	%fd324, %rd184;
	setp.gt.s32 	%p197, %r452, 30;
	setp.lt.f64 	%p198, %fd355, %fd324;
	selp.f64 	%fd325, %fd324, %fd355, %p198;
	selp.f64 	%fd326, %fd355, %fd325, %p197;
	mov.b64 	%rd185, %fd326;
	mov.b64 	{%r464, %r469}, %rd185;
	mov.b32 	%r470, 2;
	// begin inline asm
	shfl.sync.down.b32 %r463, %r464, %r470, %r501, %r502;
	// end inline asm
	// begin inline asm
	shfl.sync.down.b32 %r468, %r469, %r470, %r501, %r502;
	// end inline asm
	mov.b64 	%rd186, {%r463, %r468};
	mov.b64 	%fd327, %rd186;
	setp.gt.s32 	%p199, %r452, 29;
	setp.lt.f64 	%p200, %fd326, %fd327;
	selp.f64 	%fd328, %fd327, %fd326, %p200;
	selp.f64 	%fd329, %fd326, %fd328, %p199;
	mov.b64 	%rd187, %fd329;
	mov.b64 	{%r474, %r479}, %rd187;
	mov.b32 	%r480, 4;
	// begin inline asm
	shfl.sync.down.b32 %r473, %r474, %r480, %r501, %r502;
	// end inline asm
	// begin inline asm
	shfl.sync.down.b32 %r478, %r479, %r480, %r501, %r502;
	// end inline asm
	mov.b64 	%rd188, {%r473, %r478};
	mov.b64 	%fd330, %rd188;
	setp.gt.s32 	%p201, %r452, 27;
	setp.lt.f64 	%p202, %fd329, %fd330;
	selp.f64 	%fd331, %fd330, %fd329, %p202;
	selp.f64 	%fd332, %fd329, %fd331, %p201;
	mov.b64 	%rd189, %fd332;
	mov.b64 	{%r484, %r489}, %rd189;
	mov.b32 	%r490, 8;
	// begin inline asm
	shfl.sync.down.b32 %r483, %r484, %r490, %r501, %r502;
	// end inline asm
	// begin inline asm
	shfl.sync.down.b32 %r488, %r489, %r490, %r501, %r502;
	// end inline asm
	mov.b64 	%rd190, {%r483, %r488};
	mov.b64 	%fd333, %rd190;
	setp.gt.s32 	%p203, %r452, 23;
	setp.lt.f64 	%p204, %fd332, %fd333;
	selp.f64 	%fd334, %fd333, %fd332, %p204;
	selp.f64 	%fd335, %fd332, %fd334, %p203;
	mov.b64 	%rd191, %fd335;
	mov.b64 	{%r494, %r499}, %rd191;
	mov.b32 	%r500, 16;
	// begin inline asm
	shfl.sync.down.b32 %r493, %r494, %r500, %r501, %r502;
	// end inline asm
	// begin inline asm
	shfl.sync.down.b32 %r498, %r499, %r500, %r501, %r502;
	// end inline asm
	mov.b64 	%rd192, {%r493, %r498};
	mov.b64 	%fd336, %rd192;
	setp.gt.s32 	%p205, %r452, 15;
	setp.lt.f64 	%p206, %fd335, %fd336;
	selp.f64 	%fd10, %fd336, %fd335, %p206;
	selp.f64 	%fd374, %fd335, %fd10, %p205;
	setp.ne.s32 	%p207, %r452, 0;
	@%p207 bra 	$L__BB4_14;
	shr.u32 	%r503, %r7, 2;
	and.b32  	%r504, %r503, 248;
	mov.u32 	%r505, _ZZN3cub18CUB_300001_SM_10006detail6reduce18DeviceReduceKernelINS2_10policy_hubIdjN4cuda3__47maximumIvEEE10Policy1000EPdjS8_dNS5_3std3__410__identityEEEvT0_PT3_T1_NS0_13GridEvenShareISI_EET2_T4_E12temp_storage;
	add.s32 	%r506, %r505, %r504;
	st.shared.f64 	[%r506+8], %fd10;
$L__BB4_14:
	bar.sync 	0;
	setp.ne.s32 	%p208, %r7, 0;
	@%p208 bra 	$L__BB4_71;
	ld.shared.f64 	%fd337, [_ZZN3cub18CUB_300001_SM_10006detail6reduce18DeviceReduceKernelINS2_10policy_hubIdjN4cuda3__47maximumIvEEE10Policy1000EPdjS8_dNS5_3std3__410__identityEEEvT0_PT3_T1_NS0_13GridEvenShareISI_EET2_T4_E12temp_storage+16];
	setp.lt.f64 	%p209, %fd374, %fd337;
	selp.f64 	%fd338, %fd337, %fd374, %p209;
	ld.shared.f64 	%fd339, [_ZZN3cub18CUB_300001_SM_10006detail6reduce18DeviceReduceKernelINS2_10policy_hubIdjN4cuda3__47maximumIvEEE10Policy1000EPdjS8_dNS5_3std3__410__identityEEEvT0_PT3_T1_NS0_13GridEvenShareISI_EET2_T4_E12temp_storage+24];
	setp.lt.f64 	%p210, %fd338, %fd339;
	selp.f64 	%fd340, %fd339, %fd338, %p210;
	ld.shared.f64 	%fd341, [_ZZN3cub18CUB_300001_SM_10006detail6reduce18DeviceReduceKernelINS2_10policy_hubIdjN4cuda3__47maximumIvEEE10Policy1000EPdjS8_dNS5_3std3__410__identityEEEvT0_PT3_T1_NS0_13GridEvenShareISI_EET2_T4_E12temp_storage+32];
	setp.lt.f64 	%p211, %fd340, %fd341;
	selp.f64 	%fd342, %fd341, %fd340, %p211;
	ld.shared.f64 	%fd343, [_ZZN3cub18CUB_300001_SM_10006detail6reduce18DeviceReduceKernelINS2_10policy_hubIdjN4cuda3__47maximumIvEEE10Policy1000EPdjS8_dNS5_3std3__410__identityEEEvT0_PT3_T1_NS0_13GridEvenShareISI_EET2_T4_E12temp_storage+40];
	setp.lt.f64 	%p212, %fd342, %fd343;
	selp.f64 	%fd344, %fd343, %fd342, %p212;
	ld.shared.f64 	%fd345, [_ZZN3cub18CUB_300001_SM_10006detail6reduce18DeviceReduceKernelINS2_10policy_hubIdjN4cuda3__47maximumIvEEE10Policy1000EPdjS8_dNS5_3std3__410__identityEEEvT0_PT3_T1_NS0_13GridEvenShareISI_EET2_T4_E12temp_storage+48];
	setp.lt.f64 	%p213, %fd344, %fd345;
	selp.f64 	%fd346, %fd345, %fd344, %p213;
	ld.shared.f64 	%fd347, [_ZZN3cub18CUB_300001_SM_10006detail6reduce18DeviceReduceKernelINS2_10policy_hubIdjN4cuda3__47maximumIvEEE10Policy1000EPdjS8_dNS5_3std3__410__identityEEEvT0_PT3_T1_NS0_13GridEvenShareISI_EET2_T4_E12temp_storage+56];
	setp.lt.f64 	%p214, %fd346, %fd347;
	selp.f64 	%fd348, %fd347, %fd346, %p214;
	ld.shared.f64 	%fd349, [_ZZN3cub18CUB_300001_SM_10006detail6reduce18DeviceReduceKernelINS2_10policy_hubIdjN4cuda3__47maximumIvEEE10Policy1000EPdjS8_dNS5_3std3__410__identityEEEvT0_PT3_T1_NS0_13GridEvenShareISI_EET2_T4_E12temp_storage+64];
	setp.lt.f64 	%p215, %fd348, %fd349;
	selp.f64 	%fd374, %fd349, %fd348, %p215;
	bra.uni 	$L__BB4_71;
$L__BB4_16:
	// begin inline asm
	mov.u32 %r389, %laneid;
	// end inline asm
	and.b32  	%r440, %r7, 992;
	add.s32 	%r441, %r440, 32;
	setp.gt.u32 	%p170, %r441, %r6;
	not.b32 	%r442, %r440;
	add.s32 	%r443, %r6, %r442;
	selp.b32 	%r438, %r443, 31, %p170;
	mov.b64 	%rd173, %fd355;
	mov.b64 	{%r391, %r396}, %rd173;
	mov.b32 	%r397, 1;
	mov.b32 	%r439, -1;
	// begin inline asm
	shfl.sync.down.b32 %r390, %r391, %r397, %r438, %r439;
	// end inline asm
	// begin inline asm
	shfl.sync.down.b32 %r395, %r396, %r397, %r438, %r439;
	// end inline asm
	mov.b64 	%rd174, {%r390, %r395};
	mov.b64 	%fd277, %rd174;
	setp.lt.s32 	%p171, %r389, %r438;
	setp.lt.f64 	%p172, %fd355, %fd277;
	selp.f64 	%fd278, %fd277, %fd355, %p172;
	selp.f64 	%fd279, %fd278, %fd355, %p171;
	mov.b64 	%rd175, %fd279;
	mov.b64 	{%r401, %r406}, %rd175;
	mov.b32 	%r407, 2;
	// begin inline asm
	shfl.sync.down.b32 %r400, %r401, %r407, %r438, %r439;
	// end inline asm
	// begin inline asm
	shfl.sync.down.b32 %r405, %r406, %r407, %r438, %r439;
	// end inline asm
	mov.b64 	%rd176, {%r400, %r405};
	mov.b64 	%fd280, %rd176;
	add.s32 	%r444, %r389, 2;
	setp.gt.s32 	%p173, %r444, %r438;
	setp.lt.f64 	%p174, %fd279, %fd280;
	selp.f64 	%fd281, %fd280, %fd279, %p174;
	selp.f64 	%fd282, %fd279, %fd281, %p173;
	mov.b64 	%rd177, %fd282;
	mov.b64 	{%r411, %r416}, %rd177;
	mov.b32 	%r417, 4;
	// begin inline asm
	shfl.sync.down.b32 %r410, %r411, %r417, %r438, %r439;
	// end inline asm
	// begin inline asm
	shfl.sync.down.b32 %r415, %r416, %r417, %r438, %r439;
	// end inline asm
	mov.b64 	%rd178, {%r410, %r415};
	mov.b64 	%fd283, %rd178;
	add.s32 	%r445, %r389, 4;
	setp.gt.s32 	%p175, %r445, %r438;
	setp.lt.f64 	%p176, %fd282, %fd283;
	selp.f64 	%fd284, %fd283, %fd282, %p176;
	selp.f64 	%fd285, %fd282, %fd284, %p175;
	mov.b64 	%rd179, %fd285;
	mov.b64 	{%r421, %r426}, %rd179;
	mov.b32 	%r427, 8;
	// begin inline asm
	shfl.sync.down.b32 %r420, %r421, %r427, %r438, %r439;
	// end inline asm
	// begin inline asm
	shfl.sync.down.b32 %r425, %r426, %r427, %r438, %r439;
	// end inline asm
	mov.b64 	%rd180, {%r420, %r425};
	mov.b64 	%fd286, %rd180;
	add.s32 	%r446, %r389, 8;
	setp.gt.s32 	%p177, %r446, %r438;
	setp.lt.f64 	%p178, %fd285, %fd286;
	selp.f64 	%fd287, %fd286, %fd285, %p178;
	selp.f64 	%fd288, %fd285, %fd287, %p177;
	mov.b64 	%rd181, %fd288;
	mov.b64 	{%r431, %r436}, %rd181;
	mov.b32 	%r437, 16;
	// begin inline asm
	shfl.sync.down.b32 %r430, %r431, %r437, %r438, %r439;
	// end inline asm
	// begin inline asm
	shfl.sync.down.b32 %r435, %r436, %r437, %r438, %r439;
	// end inline asm
	mov.b64 	%rd182, {%r430, %r435};
	mov.b64 	%fd289, %rd182;
	add.s32 	%r447, %r389, 16;
	setp.gt.s32 	%p179, %r447, %r438;
	setp.lt.f64 	%p180, %fd288, %fd289;
	selp.f64 	%fd290, %fd289, %fd288, %p180;
	selp.f64 	%fd374, %fd288, %fd290, %p179;
	setp.ne.s32 	%p181, %r389, 0;
	@%p181 bra 	$L__BB4_18;
	shr.u32 	%r448, %r7, 2;
	and.b32  	%r449, %r448, 248;
	mov.u32 	%r450, _ZZN3cub18CUB_300001_SM_10006detail6reduce18DeviceReduceKernelINS2_10policy_hubIdjN4cuda3__47maximumIvEEE10Policy1000EPdjS8_dNS5_3std3__410__identityEEEvT0_PT3_T1_NS0_13GridEvenShareISI_EET2_T4_E12temp_storage;
	add.s32 	%r451, %r450, %r449;
	st.shared.f64 	[%r451+8], %fd374;
$L__BB4_18:
	bar.sync 	0;
	setp.ne.s32 	%p182, %r7, 0;
	@%p182 bra 	$L__BB4_71;
	setp.gt.u32 	%p183, %r6, 32;
	ld.shared.f64 	%fd291, [_ZZN3cub18CUB_300001_SM_10006detail6reduce18DeviceReduceKernelINS2_10policy_hubIdjN4cuda3__47maximumIvEEE10Policy1000EPdjS8_dNS5_3std3__410__identityEEEvT0_PT3_T1_NS0_13GridEvenShareISI_EET2_T4_E12temp_storage+16];
	setp.lt.f64 	%p184, %fd374, %fd291;
	selp.f64 	%fd293, %fd291, %fd374, %p184;
	selp.f64 	%fd294, %fd293, %fd374, %p183;
	setp.gt.u32 	%p185, %r6, 64;
	ld.shared.f64 	%fd296, [_ZZN3cub18CUB_300001_SM_10006detail6reduce18DeviceReduceKernelINS2_10policy_hubIdjN4cuda3__47maximumIvEEE10Policy1000EPdjS8_dNS5_3std3__410__identityEEEvT0_PT3_T1_NS0_13GridEvenShareISI_EET2_T4_E12temp_storage+24];
	setp.lt.f64 	%p186, %fd294, %fd296;
	selp.f64 	%fd298, %fd296, %fd294, %p186;
	selp.f64 	%fd299, %fd298, %fd294, %p185;
	setp.gt.u32 	%p187, %r6, 96;
	ld.shared.f64 	%fd301, [_ZZN3cub18CUB_300001_SM_10006detail6reduce18DeviceReduceKernelINS2_10policy_hubIdjN4cuda3__47maximumIvEEE10Policy1000EPdjS8_dNS5_3std3__410__identityEEEvT0_PT3_T1_NS0_13GridEvenShareISI_EET2_T4_E12temp_storage+32];
	setp.lt.f64 	%p188, %fd299, %fd301;
	selp.f64 	%fd303, %fd301, %fd299, %p188;
	selp.f64 	%fd304, %fd303, %fd299, %p187;
	setp.gt.u32 	%p189, %r6, 128;
	ld.shared.f64 	%fd306, [_ZZN3cub18CUB_300001_SM_10006detail6reduce18DeviceReduceKernelINS2_10policy_hubIdjN4cuda3__47maximumIvEEE10Policy1000EPdjS8_dNS5_3std3__410__identityEEEvT0_PT3_T1_NS0_13GridEvenShareISI_EET2_T4_E12temp_storage+40];
	setp.lt.f64 	%p190, %fd304, %fd306;
	selp.f64 	%fd308, %fd306, %fd304, %p190;
	selp.f64 	%fd309, %fd308, %fd304, %p189;
	setp.gt.u32 	%p191, %r6, 160;
	ld.shared.f64 	%fd311, [_ZZN3cub18CUB_300001_SM_10006detail6reduce18DeviceReduceKernelINS2_10policy_hubIdjN4cuda3__47maximumIvEEE10Policy1000EPdjS8_dNS5_3std3__410__identityEEEvT0_PT3_T1_NS0_13GridEvenShareISI_EET2_T4_E12temp_storage+48];
	setp.lt.f64 	%p192, %fd309, %fd311;
	selp.f64 	%fd313, %fd311, %fd309, %p192;
	selp.f64 	%fd314, %fd313, %fd309, %p191;
	setp.gt.u32 	%p193, %r6, 192;
	ld.shared.f64 	%fd316, [_ZZN3cub18CUB_300001_SM_10006detail6reduce18DeviceReduceKernelINS2_10policy_hubIdjN4cuda3__47maximumIvEEE10Policy1000EPdjS8_dNS5_3std3__410__identityEEEvT0_PT3_T1_NS0_13GridEvenShareISI_EET2_T4_E12temp_storage+56];
	setp.lt.f64 	%p194, %fd314, %fd316;
	selp.f64 	%fd318, %fd316, %fd314, %p194;
	selp.f64 	%fd319, %fd318, %fd314, %p193;
	setp.gt.u32 	%p195, %r6, 224;
	ld.shared.f64 	%fd321, [_ZZN3cub18CUB_300001_SM_10006detail6reduce18DeviceReduceKernelINS2_10policy_hubIdjN4cuda3__47maximumIvEEE10Policy1000EPdjS8_dNS5_3std3__410__identityEEEvT0_PT3_T1_NS0_13GridEvenShareISI_EET2_T4_E12temp_storage+64];
	setp.lt.f64 	%p196, %fd319, %fd321;
	selp.f64 	%fd323, %fd321, %fd319, %p196;
	selp.f64 	%fd374, %fd323, %fd319, %p195;
	bra.uni 	$L__BB4_71;
$L__BB4_20:
	mov.u32 	%r26, %tid.x;
	shl.b32 	%r305, %r26, 2;
	add.s32 	%r306, %r5, %r305;
	mul.wide.u32 	%rd113, %r306, 8;
	add.s64 	%rd103, %rd1, %rd113;
	// begin inline asm
	ld.global.nc.v2.u64 {%rd101, %rd102}, [%rd103];
	// end inline asm
	add.s64 	%rd106, %rd103, 16;
	// begin inline asm
	ld.global.nc.v2.u64 {%rd104, %rd105}, [%rd106];
	// end inline asm
	mov.b64 	%fd203, %rd101;
	mov.b64 	%fd204, %rd102;
	mov.b64 	%fd205, %rd104;
	mov.b64 	%fd206, %rd105;
	add.s64 	%rd109, %rd103, 8192;
	// begin inline asm
	ld.global.nc.v2.u64 {%rd107, %rd108}, [%rd109];
	// end inline asm
	add.s64 	%rd112, %rd103, 8208;
	// begin inline asm
	ld.global.nc.v2.u64 {%rd110, %rd111}, [%rd112];
	// end inline asm
	mov.b64 	%fd207, %rd107;
	mov.b64 	%fd208, %rd108;
	mov.b64 	%fd209, %rd110;
	mov.b64 	%fd210, %rd111;
	setp.lt.f64 	%p110, %fd203, %fd204;
	selp.f64 	%fd211, %fd204, %fd203, %p110;
	setp.lt.f64 	%p111, %fd211, %fd205;
	selp.f64 	%fd212, %fd205, %fd211, %p111;
	setp.lt.f64 	%p112, %fd212, %fd206;
	selp.f64 	%fd213, %fd206, %fd212, %p112;
	setp.lt.f64 	%p113, %fd213, %fd207;
	selp.f64 	%fd214, %fd207, %fd213, %p113;
	setp.lt.f64 	%p114, %fd214, %fd208;
	selp.f64 	%fd215, %fd208, %fd214, %p114;
	setp.lt.f64 	%p115, %fd215, %fd209;
	selp.f64 	%fd216, %fd209, %fd215, %p115;
	setp.lt.f64 	%p116, %fd216, %fd210;
	selp.f64 	%fd361, %fd210, %fd216, %p116;
	setp.lt.u32 	%p117, %r6, %r4;
	@%p117 bra 	$L__BB4_32;
	add.s32 	%r27, %r4, %r5;
	add.s32 	%r516, %r27, 256;
	add.s32 	%r515, %r27, %r26;
	mov.b32 	%r517, 0;
$L__BB4_22:
	add.s32 	%r5, %r5, %r4;
	add.s32 	%r308, %r1, -2048;
	setp.gt.u32 	%p118, %r5, %r308;
	@%p118 bra 	$L__BB4_24;
	cvt.u64.u32 	%rd126, %r5;
	cvt.u64.u32 	%rd127, %r305;
	add.s64 	%rd128, %rd126, %rd127;
	shl.b64 	%rd129, %rd128, 3;
	add.s64 	%rd116, %rd1, %rd129;
	// begin inline asm
	ld.global.nc.v2.u64 {%rd114, %rd115}, [%rd116];
	// end inline asm
	add.s64 	%rd119, %rd116, 16;
	// begin inline asm
	ld.global.nc.v2.u64 {%rd117, %rd118}, [%rd119];
	// end inline asm
	mov.b64 	%fd217, %rd114;
	mov.b64 	%fd218, %rd115;
	mov.b64 	%fd219, %rd117;
	mov.b64 	%fd220, %rd118;
	add.s64 	%rd122, %rd116, 8192;
	// begin inline asm
	ld.global.nc.v2.u64 {%rd120, %rd121}, [%rd122];
	// end inline asm
	add.s64 	%rd125, %rd116, 8208;
	// begin inline asm
	ld.global.nc.v2.u64 {%rd123, %rd124}, [%rd125];
	// end inline asm
	mov.b64 	%fd221, %rd120;
	mov.b64 	%fd222, %rd121;
	mov.b64 	%fd223, %rd123;
	mov.b64 	%fd224, %rd124;
	setp.lt.f64 	%p119, %fd361, %fd217;
	selp.f64 	%fd225, %fd217, %fd361, %p119;
	setp.lt.f64 	%p120, %fd225, %fd218;
	selp.f64 	%fd226, %fd218, %fd225, %p120;
	setp.lt.f64 	%p121, %fd226, %fd219;
	selp.f64 	%fd227, %fd219, %fd226, %p121;
	setp.lt.f64 	%p122, %fd227, %fd220;
	selp.f64 	%fd228, %fd220, %fd227, %p122;
	setp.lt.f64 	%p123, %fd228, %fd221;
	selp.f64 	%fd229, %fd221, %fd228, %p123;
	setp.lt.f64 	%p124, %fd229, %fd222;
	selp.f64 	%fd230, %fd222, %fd229, %p124;
	setp.lt.f64 	%p125, %fd230, %fd223;
	selp.f64 	%fd231, %fd223, %fd230, %p125;
	setp.lt.f64 	%p126, %fd231, %fd224;
	selp.f64 	%fd361, %fd224, %fd231, %p126;
	sub.s32 	%r310, %r1, %r5;
	setp.lt.u32 	%p127, %r310, %r4;
	add.s32 	%r517, %r517, 1;
	add.s32 	%r516, %r516, %r4;
	add.s32 	%r515, %r515, %r4;
	@%p127 bra 	$L__BB4_32;
	bra.uni 	$L__BB4_22;
$L__BB4_24:
	setp.le.u32 	%p128, %r1, %r5;
	@%p128 bra 	$L__BB4_32;
	sub.s32 	%r38, %r1, %r5;
	setp.ge.s32 	%p129, %r26, %r38;
	@%p129 bra 	$L__BB4_32;
	not.b32 	%r311, %r26;
	add.s32 	%r312, %r1, %r311;
	sub.s32 	%r313, %r312, %r27;
	mul.lo.s32 	%r314, %r2, %r517;
	shl.b32 	%r315, %r314, 11;
	sub.s32 	%r39, %r313, %r315;
	shr.u32 	%r316, %r312, 8;
	add.s32 	%r40, %r316, 1;
	and.b32  	%r317, %r312, 768;
	setp.eq.s32 	%p130, %r317, 768;
	mov.u32 	%r522, %r26;
	@%p130 bra 	$L__BB4_29;
	and.b32  	%r318, %r40, 3;
	neg.s32 	%r519, %r318;
	mov.u32 	%r522, %r26;
$L__BB4_28:
	.pragma "nounroll";
	mul.wide.u32 	%rd132, %r515, 8;
	add.s64 	%rd131, %rd1, %rd132;
	// begin inline asm
	ld.global.nc.u64 %rd130, [%rd131];
	// end inline asm
	mov.b64 	%fd233, %rd130;
	setp.lt.f64 	%p131, %fd361, %fd233;
	selp.f64 	%fd361, %fd233, %fd361, %p131;
	add.s32 	%r522, %r522, 256;
	add.s32 	%r515, %r515, 256;
	add.s32 	%r519, %r519, 1;
	setp.ne.s32 	%p132, %r519, 0;
	@%p132 bra 	$L__BB4_28;
$L__BB4_29:
	setp.lt.u32 	%p133, %r39, 768;
	@%p133 bra 	$L__BB4_32;
	add.s32 	%r524, %r522, 512;
	add.s32 	%r523, %r522, %r516;
$L__BB4_31:
	add.s32 	%r319, %r523, -256;
	mul.wide.u32 	%rd141, %r319, 8;
	add.s64 	%rd134, %rd1, %rd141;
	// begin inline asm
	ld.global.nc.u64 %rd133, [%rd134];
	// end inline asm
	mov.b64 	%fd234, %rd133;
	setp.lt.f64 	%p134, %fd361, %fd234;
	selp.f64 	%fd235, %fd234, %fd361, %p134;
	mul.wide.u32 	%rd142, %r523, 8;
	add.s64 	%rd136, %rd1, %rd142;
	// begin inline asm
	ld.global.nc.u64 %rd135, [%rd136];
	// end inline asm
	mov.b64 	%fd236, %rd135;
	setp.lt.f64 	%p135, %fd235, %fd236;
	selp.f64 	%fd237, %fd236, %fd235, %p135;
	add.s32 	%r320, %r523, 256;
	mul.wide.u32 	%rd143, %r320, 8;
	add.s64 	%rd138, %rd1, %rd143;
	// begin inline asm
	ld.global.nc.u64 %rd137, [%rd138];
	// end inline asm
	mov.b64 	%fd238, %rd137;
	setp.lt.f64 	%p136, %fd237, %fd238;
	selp.f64 	%fd239, %fd238, %fd237, %p136;
	add.s32 	%r321, %r523, 512;
	mul.wide.u32 	%rd144, %r321, 8;
	add.s64 	%rd140, %rd1, %rd144;
	// begin inline asm
	ld.global.nc.u64 %rd139, [%rd140];
	// end inline asm
	mov.b64 	%fd240, %rd139;
	setp.lt.f64 	%p137, %fd239, %fd240;
	selp.f64 	%fd361, %fd240, %fd239, %p137;
	add.s32 	%r53, %r524, 1024;
	add.s32 	%r322, %r524, 512;
	add.s32 	%r523, %r523, 1024;
	setp.lt.s32 	%p138, %r322, %r38;
	mov.u32 	%r524, %r53;
	@%p138 bra 	$L__BB4_31;
$L__BB4_32:
	// begin inline asm
	mov.u32 %r323, %laneid;
	// end inline asm
	mov.b64 	%rd145, %fd361;
	mov.b64 	{%r325, %r330}, %rd145;
	mov.b32 	%r331, 1;
	mov.b32 	%r372, 31;
	mov.b32 	%r373, -1;
	// begin inline asm
	shfl.sync.down.b32 %r324, %r325, %r331, %r372, %r373;
	// end inline asm
	// begin inline asm
	shfl.sync.down.b32 %r329, %r330, %r331, %r372, %r373;
	// end inline asm
	mov.b64 	%rd146, {%r324, %r329};
	mov.b64 	%fd241, %rd146;
	setp.gt.s32 	%p139, %r323, 30;
	setp.lt.f64 	%p140, %fd361, %fd241;
	selp.f64 	%fd242, %fd241, %fd361, %p140;
	selp.f64 	%fd243, %fd361, %fd242, %p139;
	mov.b64 	%rd147, %fd243;
	mov.b64 	{%r335, %r340}, %rd147;
	mov.b32 	%r341, 2;
	// begin inline asm
	shfl.sync.down.b32 %r334, %r335, %r341, %r372, %r373;
	// end inline asm
	// begin inline asm
	shfl.sync.down.b32 %r339, %r340, %r341, %r372, %r373;
	// end inline asm
	mov.b64 	%rd148, {%r334, %r339};
	mov.b64 	%fd244, %rd148;
	setp.gt.s32 	%p141, %r323, 29;
	setp.lt.f64 	%p142, %fd243, %fd244;
	selp.f64 	%fd245, %fd244, %fd243, %p142;
	selp.f64 	%fd246, %fd243, %fd245, %p141;
	mov.b64 	%rd149, %fd246;
	mov.b64 	{%r345, %r350}, %rd149;
	mov.b32 	%r351, 4;
	// begin inline asm
	shfl.sync.down.b32 %r344, %r345, %r351, %r372, %r373;
	// end inline asm
	// begin inline asm
	shfl.sync.down.b32 %r349, %r350, %r351, %r372, %r373;
	// end inline asm
	mov.b64 	%rd150, {%r344, %r349};
	mov.b64 	%fd247, %rd150;
	setp.gt.s32 	%p143, %r323, 27;
	setp.lt.f64 	%p144, %fd246, %fd247;
	selp.f64 	%fd248, %fd247, %fd246, %p144;
	selp.f64 	%fd249, %fd246, %fd248, %p143;
	mov.b64 	%rd151, %fd249;
	mov.b64 	{%r355, %r360}, %rd151;
	mov.b32 	%r361, 8;
	// begin inline asm
	shfl.sync.down.b32 %r354, %r355, %r361, %r372, %r373;
	// end inline asm
	// begin inline asm
	shfl.sync.down.b32 %r359, %r360, %r361, %r372, %r373;
	// end inline asm
	mov.b64 	%rd152, {%r354, %r359};
	mov.b64 	%fd250, %rd152;
	setp.gt.s32 	%p145, %r323, 23;
	setp.lt.f64 	%p146, %fd249, %fd250;
	selp.f64 	%fd251, %fd250, %fd249, %p146;
	selp.f64 	%fd252, %fd249, %fd251, %p145;
	mov.b64 	%rd153, %fd252;
	mov.b64 	{%r365, %r370}, %rd153;
	mov.b32 	%r371, 16;
	// begin inline asm
	shfl.sync.down.b32 %r364, %r365, %r371, %r372, %r373;
	// end inline asm
	// begin inline asm
	shfl.sync.down.b32 %r369, %r370, %r371, %r372, %r373;
	// end inline asm
	mov.b64 	%rd154, {%r364, %r369};
	mov.b64 	%fd253, %rd154;
	setp.gt.s32 	%p147, %r323, 15;
	setp.lt.f64 	%p148, %fd252, %fd253;
	selp.f64 	%fd25, %fd253, %fd252, %p148;
	selp.f64 	%fd374, %fd252, %fd25, %p147;
	setp.ne.s32 	%p149, %r323, 0;
	@%p149 bra 	$L__BB4_34;
	shr.u32 	%r374, %r26, 2;
	and.b32  	%r375, %r374, 248;
	mov.u32 	%r376, _ZZN3cub18CUB_300001_SM_10006detail6reduce18DeviceReduceKernelINS2_10policy_hubIdjN4cuda3__47maximumIvEEE10Policy1000EPdjS8_dNS5_3std3__410__identityEEEvT0_PT3_T1_NS0_13GridEvenShareISI_EET2_T4_E12temp_storage;
	add.s32 	%r377, %r376, %r375;
	st.shared.f64 	[%r377+8], %fd25;
$L__BB4_34:
	bar.sync 	0;
	setp.ne.s32 	%p150, %r26, 0;
	@%p150 bra 	$L__BB4_71;
	ld.shared.f64 	%fd254, [_ZZN3cub18CUB_300001_SM_10006detail6reduce18DeviceReduceKernelINS2_10policy_hubIdjN4cuda3__47maximumIvEEE10Policy1000EPdjS8_dNS5_3std3__410__identityEEEvT0_PT3_T1_NS0_13GridEvenShareISI_EET2_T4_E12temp_storage+16];
	setp.lt.f64 	%p151, %fd374, %fd254;
	selp.f64 	%fd255, %fd254, %fd374, %p151;
	ld.shared.f64 	%fd256, [_ZZN3cub18CUB_300001_SM_10006detail6reduce18DeviceReduceKernelINS2_10policy_hubIdjN4cuda3__47maximumIvEEE10Policy1000EPdjS8_dNS5_3std3__410__identityEEEvT0_PT3_T1_NS0_13GridEvenShareISI_EET2_T4_E12temp_storage+24];
	setp.lt.f64 	%p152, %fd255, %fd256;
	selp.f64 	%fd257, %fd256, %fd255, %p152;
	ld.shared.f64 	%fd258, [_ZZN3cub18CUB_300001_SM_10006detail6reduce18DeviceReduceKernelINS2_10policy_hubIdjN4cuda3__47maximumIvEEE10Policy1000EPdjS8_dNS5_3std3__410__identityEEEvT0_PT3_T1_NS0_13GridEvenShareISI_EET2_T4_E12temp_storage+32];
	setp.lt.f64 	%p153, %fd257, %fd258;
	selp.f64 	%fd259, %fd258, %fd257, %p153;
	ld.shared.f64 	%fd260, [_ZZN3cub18CUB_300001_SM_10006detail6reduce18DeviceReduceKernelINS2_10policy_hubIdjN4cuda3__47maximumIvEEE10Policy1000EPdjS8_dNS5_3std3__410__identityEEEvT0_PT3_T1_NS0_13GridEvenShareISI_EET2_T4_E12temp_storage+40];
	setp.lt.f64 	%p154, %fd259, %fd260;
	selp.f64 	%fd261, %fd260, %fd259, %p154;
	ld.shared.f64 	%fd262, [_ZZN3cub18CUB_300001_SM_10006detail6reduce18DeviceReduceKernelINS2_10policy_hubIdjN4cuda3__47maximumIvEEE10Policy1000EPdjS8_dNS5_3std3__410__identityEEEvT0_PT3_T1_NS0_13GridEvenShareISI_EET2_T4_E12temp_storage+48];
	setp.lt.f64 	%p155, %fd261, %fd262;
	selp.f64 	%fd263, %fd262, %fd261, %p155;
	ld.shared.f64 	%fd264, [_ZZN3cub18CUB_300001_SM_10006detail6reduce18DeviceReduceKernelINS2_10policy_hubIdjN4cuda3__47maximumIvEEE10Policy1000EPdjS8_dNS5_3std3__410__identityEEEvT0_PT3_T1_NS0_13GridEvenShareISI_EET2_T4_E12temp_storage+56];
	setp.lt.f64 	%p156, %fd263, %fd264;
	selp.f64 	%fd265, %fd264, %fd263, %p156;
	ld.shared.f64 	%fd266, [_ZZN3cub18CUB_300001_SM_10006detail6reduce18DeviceReduceKernelINS2_10policy_hubIdjN4cuda3__47maximumIvEEE10Policy1000EPdjS8_dNS5_3std3__410__identityEEEvT0_PT3_T1_NS0_13GridEvenShareISI_EET2_T4_E12temp_storage+64];
	setp.lt.f64 	%p157, %fd265, %fd266;
	selp.f64 	%fd374, %fd266, %fd265, %p157;
	bra.uni 	$L__BB4_71;
$L__BB4_36:
	sub.s32 	%r55, %r1, %r5;
	setp.gt.u32 	%p2, %r55, 2047;
	@%p2 bra 	$L__BB4_55;
	mov.u32 	%r56, %tid.x;
	setp.ge.u32 	%p51, %r56, %r55;
	mov.f64 	%fd367, 0d0000000000000000;
	mov.u32 	%r529, %r56;
	@%p51 bra 	$L__BB4_39;
	add.s32 	%r176, %r5, %r56;
	mul.wide.u32 	%rd65, %r176, 8;
	add.s64 	%rd64, %rd1, %rd65;
	// begin inline asm
	ld.global.nc.u64 %rd63, [%rd64];
	// end inline asm
	mov.b64 	%fd367, %rd63;
	add.s32 	%r529, %r56, 256;
$L__BB4_39:
	setp.ge.u32 	%p52, %r529, %r55;
	@%p52 bra 	$L__BB4_46;
	not.b32 	%r177, %r529;
	add.s32 	%r59, %r1, %r177;
	and.b32  	%r178, %r59, 768;
	setp.eq.s32 	%p53, %r178, 768;
	@%p53 bra 	$L__BB4_43;
	add.s32 	%r527, %r529, %r5;
	shr.u32 	%r179, %r59, 8;
	add.s32 	%r180, %r179, 1;
	and.b32  	%r181, %r180, 3;
	neg.s32 	%r526, %r181;
$L__BB4_42:
	.pragma "nounroll";
	mul.wide.u32 	%rd68, %r527, 8;
	add.s64 	%rd67, %rd1, %rd68;
	// begin inline asm
	ld.global.nc.u64 %rd66, [%rd67];
	// end inline asm
	mov.b64 	%fd122, %rd66;
	setp.lt.f64 	%p54, %fd367, %fd122;
	selp.f64 	%fd367, %fd122, %fd367, %p54;
	add.s32 	%r529, %r529, 256;
	add.s32 	%r527, %r527, 256;
	add.s32 	%r526, %r526, 1;
	setp.ne.s32 	%p55, %r526, 0;
	@%p55 bra 	$L__BB4_42;
$L__BB4_43:
	sub.s32 	%r182, %r59, %r5;
	setp.lt.u32 	%p56, %r182, 768;
	@%p56 bra 	$L__BB4_46;
	add.s32 	%r531, %r529, 512;
	add.s32 	%r530, %r529, %r5;
$L__BB4_45:
	mul.wide.u32 	%rd77, %r530, 8;
	add.s64 	%rd70, %rd1, %rd77;
	// begin inline asm
	ld.global.nc.u64 %rd69, [%rd70];
	// end inline asm
	mov.b64 	%fd123, %rd69;
	setp.lt.f64 	%p57, %fd367, %fd123;
	selp.f64 	%fd124, %fd123, %fd367, %p57;
	add.s32 	%r183, %r530, 256;
	mul.wide.u32 	%rd78, %r183, 8;
	add.s64 	%rd72, %rd1, %rd78;
	// begin inline asm
	ld.global.nc.u64 %rd71, [%rd72];
	// end inline asm
	mov.b64 	%fd125, %rd71;
	setp.lt.f64 	%p58, %fd124, %fd125;
	selp.f64 	%fd126, %fd125, %fd124, %p58;
	add.s32 	%r184, %r530, 512;
	mul.wide.u32 	%rd79, %r184, 8;
	add.s64 	%rd74, %rd1, %rd79;
	// begin inline asm
	ld.global.nc.u64 %rd73, [%rd74];
	// end inline asm
	mov.b64 	%fd127, %rd73;
	setp.lt.f64 	%p59, %fd126, %fd127;
	selp.f64 	%fd128, %fd127, %fd126, %p59;
	add.s32 	%r185, %r530, 768;
	mul.wide.u32 	%rd80, %r185, 8;
	add.s64 	%rd76, %rd1, %rd80;
	// begin inline asm
	ld.global.nc.u64 %rd75, [%rd76];
	// end inline asm
	mov.b64 	%fd129, %rd75;
	setp.lt.f64 	%p60, %fd128, %fd129;
	selp.f64 	%fd367, %fd129, %fd128, %p60;
	add.s32 	%r73, %r531, 1024;
	add.s32 	%r186, %r531, 512;
	add.s32 	%r530, %r530, 1024;
	setp.lt.s32 	%p61, %r186, %r55;
	mov.u32 	%r531, %r73;
	@%p61 bra 	$L__BB4_45;
$L__BB4_46:
	setp.lt.u32 	%p62, %r55, 256;
	@%p62 bra 	$L__BB4_51;
	// begin inline asm
	mov.u32 %r250, %laneid;
	// end inline asm
	mov.b64 	%rd91, %fd367;
	mov.b64 	{%r252, %r257}, %rd91;
	mov.b32 	%r258, 1;
	mov.b32 	%r299, 31;
	mov.b32 	%r300, -1;
	// begin inline asm
	shfl.sync.down.b32 %r251, %r252, %r258, %r299, %r300;
	// end inline asm
	// begin inline asm
	shfl.sync.down.b32 %r256, %r257, %r258, %r299, %r300;
	// end inline asm
	mov.b64 	%rd92, {%r251, %r256};
	mov.b64 	%fd177, %rd92;
	setp.gt.s32 	%p90, %r250, 30;
	setp.lt.f64 	%p91, %fd367, %fd177;
	selp.f64 	%fd178, %fd177, %fd367, %p91;
	selp.f64 	%fd179, %fd367, %fd178, %p90;
	mov.b64 	%rd93, %fd179;
	mov.b64 	{%r262, %r267}, %rd93;
	mov.b32 	%r268, 2;
	// begin inline asm
	shfl.sync.down.b32 %r261, %r262, %r268, %r299, %r300;
	// end inline asm
	// begin inline asm
	shfl.sync.down.b32 %r266, %r267, %r268, %r299, %r300;
	// end inline asm
	mov.b64 	%rd94, {%r261, %r266};
	mov.b64 	%fd180, %rd94;
	setp.gt.s32 	%p92, %r250, 29;
	setp.lt.f64 	%p93, %fd179, %fd180;
	selp.f64 	%fd181, %fd180, %fd179, %p93;
	selp.f64 	%fd182, %fd179, %fd181, %p92;
	mov.b64 	%rd95, %fd182;
	mov.b64 	{%r272, %r277}, %rd95;
	mov.b32 	%r278, 4;
	// begin inline asm
	shfl.sync.down.b32 %r271, %r272, %r278, %r299, %r300;
	// end inline asm
	// begin inline asm
	shfl.sync.down.b32 %r276, %r277, %r278, %r299, %r300;
	// end inline asm
	mov.b64 	%rd96, {%r271, %r276};
	mov.b64 	%fd183, %rd96;
	setp.gt.s32 	%p94, %r250, 27;
	setp.lt.f64 	%p95, %fd182, %fd183;
	selp.f64 	%fd184, %fd183, %fd182, %p95;
	selp.f64 	%fd185, %fd182, %fd184, %p94;
	mov.b64 	%rd97, %fd185;
	mov.b64 	{%r282, %r287}, %rd97;
	mov.b32 	%r288, 8;
	// begin inline asm
	shfl.sync.down.b32 %r281, %r282, %r288, %r299, %r300;
	// end inline asm
	// begin inline asm
	shfl.sync.down.b32 %r286, %r287, %r288, %r299, %r300;
	// end inline asm
	mov.b64 	%rd98, {%r281, %r286};
	mov.b64 	%fd186, %rd98;
	setp.gt.s32 	%p96, %r250, 23;
	setp.lt.f64 	%p97, %fd185, %fd186;
	selp.f64 	%fd187, %fd186, %fd185, %p97;
	selp.f64 	%fd188, %fd185, %fd187, %p96;
	mov.b64 	%rd99, %fd188;
	mov.b64 	{%r292, %r297}, %rd99;
	mov.b32 	%r298, 16;
	// begin inline asm
	shfl.sync.down.b32 %r291, %r292, %r298, %r299, %r300;
	// end inline asm
	// begin inline asm
	shfl.sync.down.b32 %r296, %r297, %r298, %r299, %r300;
	// end inline asm
	mov.b64 	%rd100, {%r291, %r296};
	mov.b64 	%fd189, %rd100;
	setp.gt.s32 	%p98, %r250, 15;
	setp.lt.f64 	%p99, %fd188, %fd189;
	selp.f64 	%fd37, %fd189, %fd188, %p99;
	selp.f64 	%fd374, %fd188, %fd37, %p98;
	setp.ne.s32 	%p100, %r250, 0;
	@%p100 bra 	$L__BB4_49;
	shr.u32 	%r301, %r56, 2;
	and.b32  	%r302, %r301, 248;
	mov.u32 	%r303, _ZZN3cub18CUB_300001_SM_10006detail6reduce18DeviceReduceKernelINS2_10policy_hubIdjN4cuda3__47maximumIvEEE10Policy1000EPdjS8_dNS5_3std3__410__identityEEEvT0_PT3_T1_NS0_13GridEvenShareISI_EET2_T4_E12temp_storage;
	add.s32 	%r304, %r303, %r302;
	st.shared.f64 	[%r304+8], %fd37;
$L__BB4_49:
	bar.sync 	0;
	setp.ne.s32 	%p101, %r56, 0;
	@%p101 bra 	$L__BB4_71;
	ld.shared.f64 	%fd190, [_ZZN3cub18CUB_300001_SM_10006detail6reduce18DeviceReduceKernelINS2_10policy_hubIdjN4cuda3__47maximumIvEEE10Policy1000EPdjS8_dNS5_3std3__410__identityEEEvT0_PT3_T1_NS0_13GridEvenShareISI_EET2_T4_E12temp_storage+16];
	setp.lt.f64 	%p102, %fd374, %fd190;
	selp.f64 	%fd191, %fd190, %fd374, %p102;
	ld.shared.f64 	%fd192, [_ZZN3cub18CUB_300001_SM_10006detail6reduce18DeviceReduceKernelINS2_10policy_hubIdjN4cuda3__47maximumIvEEE10Policy1000EPdjS8_dNS5_3std3__410__identityEEEvT0_PT3_T1_NS0_13GridEvenShareISI_EET2_T4_E12temp_storage+24];
	setp.lt.f64 	%p103, %fd191, %fd192;
	selp.f64 	%fd193, %fd192, %fd191, %p103;
	ld.shared.f64 	%fd194, [_ZZN3cub18CUB_300001_SM_10006detail6reduce18DeviceReduceKernelINS2_10policy_hubIdjN4cuda3__47maximumIvEEE10Policy1000EPdjS8_dNS5_3std3__410__identityEEEvT0_PT3_T1_NS0_13GridEvenShareISI_EET2_T4_E12temp_storage+32];
	setp.lt.f64 	%p104, %fd193, %fd194;
	selp.f64 	%fd195, %fd194, %fd193, %p104;
	ld.shared.f64 	%fd196, [_ZZN3cub18CUB_300001_SM_10006detail6reduce18DeviceReduceKernelINS2_10policy_hubIdjN4cuda3__47maximumIvEEE10Policy1000EPdjS8_dNS5_3std3__410__identityEEEvT0_PT3_T1_NS0_13GridEvenShareISI_EET2_T4_E12temp_storage+40];
	setp.lt.f64 	%p105, %fd195, %fd196;
	selp.f64 	%fd197, %fd196, %fd195, %p105;
	ld.shared.f64 	%fd198, [_ZZN3cub18CUB_300001_SM_10006detail6reduce18DeviceReduceKernelINS2_10policy_hubIdjN4cuda3__47maximumIvEEE10Policy1000EPdjS8_dNS5_3std3__410__identityEEEvT0_PT3_T1_NS0_13GridEvenShareISI_EET2_T4_E12temp_storage+48];
	setp.lt.f64 	%p106, %fd197, %fd198;
	selp.f64 	%fd199, %fd198, %fd197, %p106;
	ld.shared.f64 	%fd200, [_ZZN3cub18CUB_300001_SM_10006detail6reduce18DeviceReduceKernelINS2_10policy_hubIdjN4cuda3__47maximumIvEEE10Policy1000EPdjS8_dNS5_3std3__410__identityEEEvT0_PT3_T1_NS0_13GridEvenShareISI_EET2_T4_E12temp_storage+56];
	setp.lt.f64 	%p107, %fd199, %fd200;
	selp.f64 	%fd201, %fd200, %fd199, %p107;
	ld.shared.f64 	%fd202, [_ZZN3cub18CUB_300001_SM_10006detail6reduce18DeviceReduceKernelINS2_10policy_hubIdjN4cuda3__47maximumIvEEE10Policy1000EPdjS8_dNS5_3std3__410__identityEEEvT0_PT3_T1_NS0_13GridEvenShareISI_EET2_T4_E12temp_storage+64];
	setp.lt.f64 	%p108, %fd201, %fd202;
	selp.f64 	%fd374, %fd202, %fd201, %p108;
	bra.uni 	$L__BB4_71;
$L__BB4_51:
	// begin inline asm
	mov.u32 %r187, %laneid;
	// end inline asm
	and.b32  	%r238, %r56, 992;
	add.s32 	%r239, %r238, 32;
	setp.gt.u32 	%p63, %r239, %r55;
	not.b32 	%r240, %r238;
	add.s32 	%r241, %r55, %r240;
	selp.b32 	%r236, %r241, 31, %p63;
	mov.b64 	%rd81, %fd367;
	mov.b64 	{%r189, %r194}, %rd81;
	mov.b32 	%r195, 1;
	mov.b32 	%r237, -1;
	// begin inline asm
	shfl.sync.down.b32 %r188, %r189, %r195, %r236, %r237;
	// end inline asm
	// begin inline asm
	shfl.sync.down.b32 %r193, %r194, %r195, %r236, %r237;
	// end inline asm
	mov.b64 	%rd82, {%r188, %r193};
	mov.b64 	%fd130, %rd82;
	setp.lt.s32 	%p64, %r187, %r236;
	setp.lt.f64 	%p65, %fd367, %fd130;
	selp.f64 	%fd131, %fd130, %fd367, %p65;
	selp.f64 	%fd132, %fd131, %fd367, %p64;
	mov.b64 	%rd83, %fd132;
	mov.b64 	{%r199, %r204}, %rd83;
	mov.b32 	%r205, 2;
	// begin inline asm
	shfl.sync.down.b32 %r198, %r199, %r205, %r236, %r237;
	// end inline asm
	// begin inline asm
	shfl.sync.down.b32 %r203, %r204, %r205, %r236, %r237;
	// end inline asm
	mov.b64 	%rd84, {%r198, %r203};
	mov.b64 	%fd133, %rd84;
	add.s32 	%r242, %r187, 2;
	setp.gt.s32 	%p66, %r242, %r236;
	setp.lt.f64 	%p67, %fd132, %fd133;
	selp.f64 	%fd134, %fd133, %fd132, %p67;
	selp.f64 	%fd135, %fd132, %fd134, %p66;
	mov.b64 	%rd85, %fd135;
	mov.b64 	{%r209, %r214}, %rd85;
	mov.b32 	%r215, 4;
	// begin inline asm
	shfl.sync.down.b32 %r208, %r209, %r215, %r236, %r237;
	// end inline asm
	// begin inline asm
	shfl.sync.down.b32 %r213, %r214, %r215, %r236, %r237;
	// end inline asm
	mov.b64 	%rd86, {%r208, %r213};
	mov.b64 	%fd136, %rd86;
	add.s32 	%r243, %r187, 4;
	setp.gt.s32 	%p68, %r243, %r236;
	setp.lt.f64 	%p69, %fd135, %fd136;
	selp.f64 	%fd137, %fd136, %fd135, %p69;
	selp.f64 	%fd138, %fd135, %fd137, %p68;
	mov.b64 	%rd87, %fd138;
	mov.b64 	{%r219, %r224}, %rd87;
	mov.b32 	%r225, 8;
	// begin inline asm
	shfl.sync.down.b32 %r218, %r219, %r225, %r236, %r237;
	// end inline asm
	// begin inline asm
	shfl.sync.down.b32 %r223, %r224, %r225, %r236, %r237;
	// end inline asm
	mov.b64 	%rd88, {%r218, %r223};
	mov.b64 	%fd139, %rd88;
	add.s32 	%r244, %r187, 8;
	setp.gt.s32 	%p70, %r244, %r236;
	setp.lt.f64 	%p71, %fd138, %fd139;
	selp.f64 	%fd140, %fd139, %fd138, %p71;
	selp.f64 	%fd141, %fd138, %fd140, %p70;
	mov.b64 	%rd89, %fd141;
	mov.b64 	{%r229, %r234}, %rd89;
	mov.b32 	%r235, 16;
	// begin inline asm
	shfl.sync.down.b32 %r228, %r229, %r235, %r236, %r237;
	// end inline asm
	// begin inline asm
	shfl.sync.down.b32 %r233, %r234, %r235, %r236, %r237;
	// end inline asm
	mov.b64 	%rd90, {%r228, %r233};
	mov.b64 	%fd142, %rd90;
	add.s32 	%r245, %r187, 16;
	setp.gt.s32 	%p72, %r245, %r236;
	setp.lt.f64 	%p73, %fd141, %fd142;
	selp.f64 	%fd143, %fd142, %fd141, %p73;
	selp.f64 	%fd374, %fd141, %fd143, %p72;
	setp.ne.s32 	%p74, %r187, 0;
	@%p74 bra 	$L__BB4_53;
	shr.u32 	%r246, %r56, 2;
	and.b32  	%r247, %r246, 248;
	mov.u32 	%r248, _ZZN3cub18CUB_300001_SM_10006detail6reduce18DeviceReduceKernelINS2_10policy_hubIdjN4cuda3__47maximumIvEEE10Policy1000EPdjS8_dNS5_3std3__410__identityEEEvT0_PT3_T1_NS0_13GridEvenShareISI_EET2_T4_E12temp_storage;
	add.s32 	%r249, %r248, %r247;
	st.shared.f64 	[%r249+8], %fd374;
$L__BB4_53:
	bar.sync 	0;
	setp.ne.s32 	%p75, %r56, 0;
	@%p75 bra 	$L__BB4_71;
	setp.gt.u32 	%p76, %r55, 32;
	ld.shared.f64 	%fd144, [_ZZN3cub18CUB_300001_SM_10006detail6reduce18DeviceReduceKernelINS2_10policy_hubIdjN4cuda3__47maximumIvEEE10Policy1000EPdjS8_dNS5_3std3__410__identityEEEvT0_PT3_T1_NS0_13GridEvenShareISI_EET2_T4_E12temp_storage+16];
	setp.lt.f64 	%p77, %fd374, %fd144;
	selp.f64 	%fd146, %fd144, %fd374, %p77;
	selp.f64 	%fd147, %fd146, %fd374, %p76;
	setp.gt.u32 	%p78, %r55, 64;
	ld.shared.f64 	%fd149, [_ZZN3cub18CUB_300001_SM_10006detail6reduce18DeviceReduceKernelINS2_10policy_hubIdjN4cuda3__47maximumIvEEE10Policy1000EPdjS8_dNS5_3std3__410__identityEEEvT0_PT3_T1_NS0_13GridEvenShareISI_EET2_T4_E12temp_storage+24];
	setp.lt.f64 	%p79, %fd147, %fd149;
	selp.f64 	%fd151, %fd149, %fd147, %p79;
	selp.f64 	%fd152, %fd151, %fd147, %p78;
	setp.gt.u32 	%p80, %r55, 96;
	ld.shared.f64 	%fd154, [_ZZN3cub18CUB_300001_SM_10006detail6reduce18DeviceReduceKernelINS2_10policy_hubIdjN4cuda3__47maximumIvEEE10Policy1000EPdjS8_dNS5_3std3__410__identityEEEvT0_PT3_T1_NS0_13GridEvenShareISI_EET2_T4_E12temp_storage+32];
	setp.lt.f64 	%p81, %fd152, %fd154;
	selp.f64 	%fd156, %fd154, %fd152, %p81;
	selp.f64 	%fd157, %fd156, %fd152, %p80;
	setp.gt.u32 	%p82, %r55, 128;
	ld.shared.f64 	%fd159, [_ZZN3cub18CUB_300001_SM_10006detail6reduce18DeviceReduceKernelINS2_10policy_hubIdjN4cuda3__47maximumIvEEE10Policy1000EPdjS8_dNS5_3std3__410__identityEEEvT0_PT3_T1_NS0_13GridEvenShareISI_EET2_T4_E12temp_storage+40];
	setp.lt.f64 	%p83, %fd157, %fd159;
	selp.f64 	%fd161, %fd159, %fd157, %p83;
	selp.f64 	%fd162, %fd161, %fd157, %p82;
	setp.gt.u32 	%p84, %r55, 160;
	ld.shared.f64 	%fd164, [_ZZN3cub18CUB_300001_SM_10006detail6reduce18DeviceReduceKernelINS2_10policy_hubIdjN4cuda3__47maximumIvEEE10Policy1000EPdjS8_dNS5_3std3__410__identityEEEvT0_PT3_T1_NS0_13GridEvenShareISI_EET2_T4_E12temp_storage+48];
	setp.lt.f64 	%p85, %fd162, %fd164;
	selp.f64 	%fd166, %fd164, %fd162, %p85;
	selp.f64 	%fd167, %fd166, %fd162, %p84;
	setp.gt.u32 	%p86, %r55, 192;
	ld.shared.f64 	%fd169, [_ZZN3cub18CUB_300001_SM_10006detail6reduce18DeviceReduceKernelINS2_10policy_hubIdjN4cuda3__47maximumIvEEE10Policy1000EPdjS8_dNS5_3std3__410__identityEEEvT0_PT3_T1_NS0_13GridEvenShareISI_EET2_T4_E12temp_storage+56];
	setp.lt.f64 	%p87, %fd167, %fd169;
	selp.f64 	%fd171, %fd169, %fd167, %p87;
	selp.f64 	%fd172, %fd171, %fd167, %p86;
	setp.gt.u32 	%p88, %r55, 224;
	ld.shared.f64 	%fd174, [_ZZN3cub18CUB_300001_SM_10006detail6reduce18DeviceReduceKernelINS2_10policy_hubIdjN4cuda3__47maximumIvEEE10Policy1000EPdjS8_dNS5_3std3__410__identityEEEvT0_PT3_T1_NS0_13GridEvenShareISI_EET2_T4_E12temp_storage+64];
	setp.lt.f64 	%p89, %fd172, %fd174;
	selp.f64 	%fd176, %fd174, %fd172, %p89;
	selp.f64 	%fd374, %fd176, %fd172, %p88;
	bra.uni 	$L__BB4_71;
$L__BB4_55:
	mov.u32 	%r75, %tid.x;
	add.s32 	%r104, %r75, %r5;
	mul.wide.u32 	%rd20, %r104, 8;
	add.s64 	%rd5, %rd1, %rd20;
	// begin inline asm
	ld.global.nc.u64 %rd4, [%rd5];
	// end inline asm
	mov.b64 	%fd56, %rd4;
	add.s64 	%rd7, %rd5, 2048;
	// begin inline asm
	ld.global.nc.u64 %rd6, [%rd7];
	// end inline asm
	mov.b64 	%fd57, %rd6;
	add.s64 	%rd9, %rd5, 4096;
	// begin inline asm
	ld.global.nc.u64 %rd8, [%rd9];
	// end inline asm
	mov.b64 	%fd58, %rd8;
	add.s64 	%rd11, %rd5, 6144;
	// begin inline asm
	ld.global.nc.u64 %rd10, [%rd11];
	// end inline asm
	mov.b64 	%fd59, %rd10;
	add.s64 	%rd13, %rd5, 8192;
	// begin inline asm
	ld.global.nc.u64 %rd12, [%rd13];
	// end inline asm
	mov.b64 	%fd60, %rd12;
	add.s64 	%rd15, %rd5, 10240;
	// begin inline asm
	ld.global.nc.u64 %rd14, [%rd15];
	// end inline asm
	mov.b64 	%fd61, %rd14;
	add.s64 	%rd17, %rd5, 12288;
	// begin inline asm
	ld.global.nc.u64 %rd16, [%rd17];
	// end inline asm
	mov.b64 	%fd62, %rd16;
	add.s64 	%rd19, %rd5, 14336;
	// begin inline asm
	ld.global.nc.u64 %rd18, [%rd19];
	// end inline asm
	mov.b64 	%fd63, %rd18;
	setp.lt.f64 	%p3, %fd56, %fd57;
	selp.f64 	%fd64, %fd57, %fd56, %p3;
	setp.lt.f64 	%p4, %fd64, %fd58;
	selp.f64 	%fd65, %fd58, %fd64, %p4;
	setp.lt.f64 	%p5, %fd65, %fd59;
	selp.f64 	%fd66, %fd59, %fd65, %p5;
	setp.lt.f64 	%p6, %fd66, %fd60;
	selp.f64 	%fd67, %fd60, %fd66, %p6;
	setp.lt.f64 	%p7, %fd67, %fd61;
	selp.f64 	%fd68, %fd61, %fd67, %p7;
	setp.lt.f64 	%p8, %fd68, %fd62;
	selp.f64 	%fd69, %fd62, %fd68, %p8;
	setp.lt.f64 	%p9, %fd69, %fd63;
	selp.f64 	%fd373, %fd63, %fd69, %p9;
	setp.lt.u32 	%p10, %r55, %r4;
	@%p10 bra 	$L__BB4_67;
	add.s32 	%r76, %r4, %r5;
	add.s32 	%r533, %r76, 256;
	add.s32 	%r532, %r76, %r75;
	mov.b32 	%r534, 0;
$L__BB4_57:
	add.s32 	%r5, %r5, %r4;
	add.s32 	%r106, %r1, -2048;
	setp.gt.u32 	%p11, %r5, %r106;
	@%p11 bra 	$L__BB4_59;
	add.s32 	%r107, %r75, %r5;
	mul.wide.u32 	%rd37, %r107, 8;
	add.s64 	%rd22, %rd1, %rd37;
	// begin inline asm
	ld.global.nc.u64 %rd21, [%rd22];
	// end inline asm
	mov.b64 	%fd70, %rd21;
	add.s64 	%rd24, %rd22, 2048;
	// begin inline asm
	ld.global.nc.u64 %rd23, [%rd24];
	// end inline asm
	mov.b64 	%fd71, %rd23;
	add.s64 	%rd26, %rd22, 4096;
	// begin inline asm
	ld.global.nc.u64 %rd25, [%rd26];
	// end inline asm
	mov.b64 	%fd72, %rd25;
	add.s64 	%rd28, %rd22, 6144;
	// begin inline asm
	ld.global.nc.u64 %rd27, [%rd28];
	// end inline asm
	mov.b64 	%fd73, %rd27;
	add.s64 	%rd30, %rd22, 8192;
	// begin inline asm
	ld.global.nc.u64 %rd29, [%rd30];
	// end inline asm
	mov.b64 	%fd74, %rd29;
	add.s64 	%rd32, %rd22, 10240;
	// begin inline asm
	ld.global.nc.u64 %rd31, [%rd32];
	// end inline asm
	mov.b64 	%fd75, %rd31;
	add.s64 	%rd34, %rd22, 12288;
	// begin inline asm
	ld.global.nc.u64 %rd33, [%rd34];
	// end inline asm
	mov.b64 	%fd76, %rd33;
	add.s64 	%rd36, %rd22, 14336;
	// begin inline asm
	ld.global.nc.u64 %rd35, [%rd36];
	// end inline asm
	mov.b64 	%fd77, %rd35;
	setp.lt.f64 	%p12, %fd373, %fd70;
	selp.f64 	%fd78, %fd70, %fd373, %p12;
	setp.lt.f64 	%p13, %fd78, %fd71;
	selp.f64 	%fd79, %fd71, %fd78, %p13;
	setp.lt.f64 	%p14, %fd79, %fd72;
	selp.f64 	%fd80, %fd72, %fd79, %p14;
	setp.lt.f64 	%p15, %fd80, %fd73;
	selp.f64 	%fd81, %fd73, %fd80, %p15;
	setp.lt.f64 	%p16, %fd81, %fd74;
	selp.f64 	%fd82, %fd74, %fd81, %p16;
	setp.lt.f64 	%p17, %fd82, %fd75;
	selp.f64 	%fd83, %fd75, %fd82, %p17;
	setp.lt.f64 	%p18, %fd83, %fd76;
	selp.f64 	%fd84, %fd76, %fd83, %p18;
	setp.lt.f64 	%p19, %fd84, %fd77;
	selp.f64 	%fd373, %fd77, %fd84, %p19;
	sub.s32 	%r108, %r1, %r5;
	setp.lt.u32 	%p20, %r108, %r4;
	add.s32 	%r534, %r534, 1;
	add.s32 	%r533, %r533, %r4;
	add.s32 	%r532, %r532, %r4;
	@%p20 bra 	$L__BB4_67;
	bra.uni 	$L__BB4_57;
$L__BB4_59:
	setp.le.u32 	%p21, %r1, %r5;
	@%p21 bra 	$L__BB4_67;
	sub.s32 	%r87, %r1, %r5;
	setp.ge.s32 	%p22, %r75, %r87;
	@%p22 bra 	$L__BB4_67;
	not.b32 	%r109, %r75;
	add.s32 	%r110, %r1, %r109;
	sub.s32 	%r111, %r110, %r76;
	mul.lo.s32 	%r112, %r2, %r534;
	shl.b32 	%r113, %r112, 11;
	sub.s32 	%r88, %r111, %r113;
	shr.u32 	%r114, %r110, 8;
	add.s32 	%r89, %r114, 1;
	and.b32  	%r115, %r110, 768;
	setp.eq.s32 	%p23, %r115, 768;
	mov.u32 	%r539, %r75;
	@%p23 bra 	$L__BB4_64;
	and.b32  	%r116, %r89, 3;
	neg.s32 	%r536, %r116;
	mov.u32 	%r539, %r75;
$L__BB4_63:
	.pragma "nounroll";
	mul.wide.u32 	%rd40, %r532, 8;
	add.s64 	%rd39, %rd1, %rd40;
	// begin inline asm
	ld.global.nc.u64 %rd38, [%rd39];
	// end inline asm
	mov.b64 	%fd86, %rd38;
	setp.lt.f64 	%p24, %fd373, %fd86;
	selp.f64 	%fd373, %fd86, %fd373, %p24;
	add.s32 	%r539, %r539, 256;
	add.s32 	%r532, %r532, 256;
	add.s32 	%r536, %r536, 1;
	setp.ne.s32 	%p25, %r536, 0;
	@%p25 bra 	$L__BB4_63;
$L__BB4_64:
	setp.lt.u32 	%p26, %r88, 768;
	@%p26 bra 	$L__BB4_67;
	add.s32 	%r541, %r539, 512;
	add.s32 	%r540, %r539, %r533;
$L__BB4_66:
	add.s32 	%r117, %r540, -256;
	mul.wide.u32 	%rd49, %r117, 8;
	add.s64 	%rd42, %rd1, %rd49;
	// begin inline asm
	ld.global.nc.u64 %rd41, [%rd42];
	// end inline asm
	mov.b64 	%fd87, %rd41;
	setp.lt.f64 	%p27, %fd373, %fd87;
	selp.f64 	%fd88, %fd87, %fd373, %p27;
	mul.wide.u32 	%rd50, %r540, 8;
	add.s64 	%rd44, %rd1, %rd50;
	// begin inline asm
	ld.global.nc.u64 %rd43, [%rd44];
	// end inline asm
	mov.b64 	%fd89, %rd43;
	setp.lt.f64 	%p28, %fd88, %fd89;
	selp.f64 	%fd90, %fd89, %fd88, %p28;
	add.s32 	%r118, %r540, 256;
	mul.wide.u32 	%rd51, %r118, 8;
	add.s64 	%rd46, %rd1, %rd51;
	// begin inline asm
	ld.global.nc.u64 %rd45, [%rd46];
	// end inline asm
	mov.b64 	%fd91, %rd45;
	setp.lt.f64 	%p29, %fd90, %fd91;
	selp.f64 	%fd92, %fd91, %fd90, %p29;
	add.s32 	%r119, %r540, 512;
	mul.wide.u32 	%rd52, %r119, 8;
	add.s64 	%rd48, %rd1, %rd52;
	// begin inline asm
	ld.global.nc.u64 %rd47, [%rd48];
	// end inline asm
	mov.b64 	%fd93, %rd47;
	setp.lt.f64 	%p30, %fd92, %fd93;
	selp.f64 	%fd373, %fd93, %fd92, %p30;
	add.s32 	%r102, %r541, 1024;
	add.s32 	%r120, %r541, 512;
	add.s32 	%r540, %r540, 1024;
	setp.lt.s32 	%p31, %r120, %r87;
	mov.u32 	%r541, %r102;
	@%p31 bra 	$L__BB4_66;
$L__BB4_67:
	// begin inline asm
	mov.u32 %r121, %laneid;
	// end inline asm
	mov.b64 	%rd53, %fd373;
	mov.b64 	{%r123, %r128}, %rd53;
	mov.b32 	%r129, 1;
	mov.b32 	%r170, 31;
	mov.b32 	%r171, -1;
	// begin inline asm
	shfl.sync.down.b32 %r122, %r123, %r129, %r170, %r171;
	// end inline asm
	// begin inline asm
	shfl.sync.down.b32 %r127, %r128, %r129, %r170, %r171;
	// end inline asm
	mov.b64 	%rd54, {%r122, %r127};
	mov.b64 	%fd94, %rd54;
	setp.gt.s32 	%p32, %r121, 30;
	setp.lt.f64 	%p33, %fd373, %fd94;
	selp.f64 	%fd95, %fd94, %fd373, %p33;
	selp.f64 	%fd96, %fd373, %fd95, %p32;
	mov.b64 	%rd55, %fd96;
	mov.b64 	{%r133, %r138}, %rd55;
	mov.b32 	%r139, 2;
	// begin inline asm
	shfl.sync.down.b32 %r132, %r133, %r139, %r170, %r171;
	// end inline asm
	// begin inline asm
	shfl.sync.down.b32 %r137, %r138, %r139, %r170, %r171;
	// end inline asm
	mov.b64 	%rd56, {%r132, %r137};
	mov.b64 	%fd97, %rd56;
	setp.gt.s32 	%p34, %r121, 29;
	setp.lt.f64 	%p35, %fd96, %fd97;
	selp.f64 	%fd98, %fd97, %fd96, %p35;
	selp.f64 	%fd99, %fd96, %fd98, %p34;
	mov.b64 	%rd57, %fd99;
	mov.b64 	{%r143, %r148}, %rd57;
	mov.b32 	%r149, 4;
	// begin inline asm
	shfl.sync.down.b32 %r142, %r143, %r149, %r170, %r171;
	// end inline asm
	// begin inline asm
	shfl.sync.down.b32 %r147, %r148, %r149, %r170, %r171;
	// end inline asm
	mov.b64 	%rd58, {%r142, %r147};
	mov.b64 	%fd100, %rd58;
	setp.gt.s32 	%p36, %r121, 27;
	setp.lt.f64 	%p37, %fd99, %fd100;
	selp.f64 	%fd101, %fd100, %fd99, %p37;
	selp.f64 	%fd102, %fd99, %fd101, %p36;
	mov.b64 	%rd59, %fd102;
	mov.b64 	{%r153, %r158}, %rd59;
	mov.b32 	%r159, 8;
	// begin inline asm
	shfl.sync.down.b32 %r152, %r153, %r159, %r170, %r171;
	// end inline asm
	// begin inline asm
	shfl.sync.down.b32 %r157, %r158, %r159, %r170, %r171;
	// end inline asm
	mov.b64 	%rd60, {%r152, %r157};
	mov.b64 	%fd103, %rd60;
	setp.gt.s32 	%p38, %r121, 23;
	setp.lt.f64 	%p39, %fd102, %fd103;
	selp.f64 	%fd104, %fd103, %fd102, %p39;
	selp.f64 	%fd105, %fd102, %fd104, %p38;
	mov.b64 	%rd61, %fd105;
	mov.b64 	{%r163, %r168}, %rd61;
	mov.b32 	%r169, 16;
	// begin inline asm
	shfl.sync.down.b32 %r162, %r163, %r169, %r170, %r171;
	// end inline asm
	// begin inline asm
	shfl.sync.down.b32 %r167, %r168, %r169, %r170, %r171;
	// end inline asm
	mov.b64 	%rd62, {%r162, %r167};
	mov.b64 	%fd106, %rd62;
	setp.gt.s32 	%p40, %r121, 15;
	setp.lt.f64 	%p41, %fd105, %fd106;
	selp.f64 	%fd52, %fd106, %fd105, %p41;
	selp.f64 	%fd374, %fd105, %fd52, %p40;
	setp.ne.s32 	%p42, %r121, 0;
	@%p42 bra 	$L__BB4_69;
	shr.u32 	%r172, %r75, 2;
	and.b32  	%r173, %r172, 248;
	mov.u32 	%r174, _ZZN3cub18CUB_300001_SM_10006detail6reduce18DeviceReduceKernelINS2_10policy_hubIdjN4cuda3__47maximumIvEEE10Policy1000EPdjS8_dNS5_3std3__410__identityEEEvT0_PT3_T1_NS0_13GridEvenShareISI_EET2_T4_E12temp_storage;
	add.s32 	%r175, %r174, %r173;
	st.shared.f64 	[%r175+8], %fd52;
$L__BB4_69:
	bar.sync 	0;
	setp.ne.s32 	%p43, %r75, 0;
	@%p43 bra 	$L__BB4_71;
	ld.shared.f64 	%fd107, [_ZZN3cub18CUB_300001_SM_10006detail6reduce18DeviceReduceKernelINS2_10policy_hubIdjN4cuda3__47maximumIvEEE10Policy1000EPdjS8_dNS5_3std3__410__identityEEEvT0_PT3_T1_NS0_13GridEvenShareISI_EET2_T4_E12temp_storage+16];
	setp.lt.f64 	%p44, %fd374, %fd107;
	selp.f64 	%fd108, %fd107, %fd374, %p44;
	ld.shared.f64 	%fd109, [_ZZN3cub18CUB_300001_SM_10006detail6reduce18DeviceReduceKernelINS2_10policy_hubIdjN4cuda3__47maximumIvEEE10Policy1000EPdjS8_dNS5_3std3__410__identityEEEvT0_PT3_T1_NS0_13GridEvenShareISI_EET2_T4_E12temp_storage+24];
	setp.lt.f64 	%p45, %fd108, %fd109;
	selp.f64 	%fd110, %fd109, %fd108, %p45;
	ld.shared.f64 	%fd111, [_ZZN3cub18CUB_300001_SM_10006detail6reduce18DeviceReduceKernelINS2_10policy_hubIdjN4cuda3__47maximumIvEEE10Policy1000EPdjS8_dNS5_3std3__410__identityEEEvT0_PT3_T1_NS0_13GridEvenShareISI_EET2_T4_E12temp_storage+32];
	setp.lt.f64 	%p46, %fd110, %fd111;
	selp.f64 	%fd112, %fd111, %fd110, %p46;
	ld.shared.f64 	%fd113, [_ZZN3cub18CUB_300001_SM_10006detail6reduce18DeviceReduceKernelINS2_10policy_hubIdjN4cuda3__47maximumIvEEE10Policy1000EPdjS8_dNS5_3std3__410__identityEEEvT0_PT3_T1_NS0_13GridEvenShareISI_EET2_T4_E12temp_storage+40];
	setp.lt.f64 	%p47, %fd112, %fd113;
	selp.f64 	%fd114, %fd113, %fd112, %p47;
	ld.shared.f64 	%fd115, [_ZZN3cub18CUB_300001_SM_10006detail6reduce18DeviceReduceKernelINS2_10policy_hubIdjN4cuda3__47maximumIvEEE10Policy1000EPdjS8_dNS5_3std3__410__identityEEEvT0_PT3_T1_NS0_13GridEvenShareISI_EET2_T4_E12temp_storage+48];
	setp.lt.f64 	%p48, %fd114, %fd115;
	selp.f64 	%fd116, %fd115, %fd114, %p48;
	ld.shared.f64 	%fd117, [_ZZN3cub18CUB_300001_SM_10006detail6reduce18DeviceReduceKernelINS2_10policy_hubIdjN4cuda3__47maximumIvEEE10Policy1000EPdjS8_dNS5_3std3__410__identityEEEvT0_PT3_T1_NS0_13GridEvenShareISI_EET2_T4_E12temp_storage+56];
	setp.lt.f64 	%p49, %fd116, %fd117;
	selp.f64 	%fd118, %fd117, %fd116, %p49;
	ld.shared.f64 	%fd119, [_ZZN3cub18CUB_300001_SM_10006detail6reduce18DeviceReduceKernelINS2_10policy_hubIdjN4cuda3__47maximumIvEEE10Policy1000EPdjS8_dNS5_3std3__410__identityEEEvT0_PT3_T1_NS0_13GridEvenShareISI_EET2_T4_E12temp_storage+64];
	setp.lt.f64 	%p50, %fd118, %fd119;
	selp.f64 	%fd374, %fd119, %fd118, %p50;
$L__BB4_71:
	mov.u32 	%r507, %tid.x;
	setp.ne.s32 	%p216, %r507, 0;
	@%p216 bra 	$L__BB4_73;
	ld.param.u64 	%rd196, [_ZN3cub18CUB_300001_SM_10006detail6reduce18DeviceReduceKernelINS2_10policy_hubIdjN4cuda3__47maximumIvEEE10Policy1000EPdjS8_dNS5_3std3__410__identityEEEvT0_PT3_T1_NS0_13GridEvenShareISI_EET2_T4__param_1];
	cvta.to.global.u64 	%rd193, %rd196;
	mul.wide.u32 	%rd194, %r3, 8;
	add.s64 	%rd195, %rd193, %rd194;
	st.global.f64 	[%rd195], %fd374;
$L__BB4_73:
	ret;

}
	// .globl	_ZN3cub18CUB_300001_SM_10006detail6reduce28DeviceReduceSingleTileKernelINS2_10policy_hubIdjN4cuda3__47maximumIvEEE10Policy1000EPdSB_iS8_ddNS5_3std3__410__identityEEEvT0_T1_T2_T3_T4_T6_
.visible .entry _ZN3cub18CUB_300001_SM_10006detail6reduce28DeviceReduceSingleTileKernelINS2_10policy_hubIdjN4cuda3__47maximumIvEEE10Policy1000EPdSB_iS8_ddNS5_3std3__410__identityEEEvT0_T1_T2_T3_T4_T6_(
	.param .u64 .ptr .align 1 _ZN3cub18CUB_300001_SM_10006detail6reduce28DeviceReduceSingleTileKernelINS2_10policy_hubIdjN4cuda3__47maximumIvEEE10Policy1000EPdSB_iS8_ddNS5_3std3__410__identityEEEvT0_T1_T2_T3_T4_T6__param_0,
	.param .u64 .ptr .align 1 _ZN3cub18CUB_300001_SM_10006detail6reduce28DeviceReduceSingleTileKernelINS2_10policy_hubIdjN4cuda3__47maximumIvEEE10Policy1000EPdSB_iS8_ddNS5_3std3__410__identityEEEvT0_T1_T2_T3_T4_T6__param_1,
	.param .u32 _ZN3cub18CUB_300001_SM_10006detail6reduce28DeviceReduceSingleTileKernelINS2_10policy_hubIdjN4cuda3__47maximumIvEEE10Policy1000EPdSB_iS8_ddNS5_3std3__410__identityEEEvT0_T1_T2_T3_T4_T6__param_2,
	.param .align 1 .b8 _ZN3cub18CUB_300001_SM_10006detail6reduce28DeviceReduceSingleTileKernelINS2_10policy_hubIdjN4cuda3__47maximumIvEEE10Policy1000EPdSB_iS8_ddNS5_3std3__410__identityEEEvT0_T1_T2_T3_T4_T6__param_3[1],
	.param .f64 _ZN3cub18CUB_300001_SM_10006detail6reduce28DeviceReduceSingleTileKernelINS2_10policy_hubIdjN4cuda3__47maximumIvEEE10Policy1000EPdSB_iS8_ddNS5_3std3__410__identityEEEvT0_T1_T2_T3_T4_T6__param_4,
	.param .align 1 .b8 _ZN3cub18CUB_300001_SM_10006detail6reduce28DeviceReduceSingleTileKernelINS2_10policy_hubIdjN4cuda3__47maximumIvEEE10Policy1000EPdSB_iS8_ddNS5_3std3__410__identityEEEvT0_T1_T2_T3_T4_T6__param_5[1]
)
.maxntid 256
.minnctapersm 1
{
	.reg .pred 	%p<220>;
	.reg .b32 	%r<472>;
	.reg .b64 	%rd<206>;
	.reg .b64 	%fd<381>;
	// demoted variable
	.shared .align 8 .b8 _ZZN3cub18CUB_300001_SM_10006detail6reduce28DeviceReduceSingleTileKernelINS2_10policy_hubIdjN4cuda3__47maximumIvEEE10Policy1000EPdSB_iS8_ddNS5_3std3__410__identityEEEvT0_T1_T2_T3_T4_T6_E12temp_storage[80];
	ld.param.u64 	%rd15, [_ZN3cub18CUB_300001_SM_10006detail6reduce28DeviceReduceSingleTileKernelINS2_10policy_hubIdjN4cuda3__47maximumIvEEE10Policy1000EPdSB_iS8_ddNS5_3std3__410__identityEEEvT0_T1_T2_T3_T4_T6__param_0];
	ld.param.u64 	%rd16, [_ZN3cub18CUB_300001_SM_10006detail6reduce28DeviceReduceSingleTileKernelINS2_10policy_hubIdjN4cuda3__47maximumIvEEE10Policy1000EPdSB_iS8_ddNS5_3std3__410__identityEEEvT0_T1_T2_T3_T4_T6__param_1];
	ld.param.u32 	%r68, [_ZN3cub18CUB_300001_SM_10006detail6reduce28DeviceReduceSingleTileKernelINS2_10policy_hubIdjN4cuda3__47maximumIvEEE10Policy1000EPdSB_iS8_ddNS5_3std3__410__identityEEEvT0_T1_T2_T3_T4_T6__param_2];
	ld.param.f64 	%fd58, [_ZN3cub18CUB_300001_SM_10006detail6reduce28DeviceReduceSingleTileKernelINS2_10policy_hubIdjN4cuda3__47maximumIvEEE10Policy1000EPdSB_iS8_ddNS5_3std3__410__identityEEEvT0_T1_T2_T3_T4_T6__param_4];
	cvta.to.global.u64 	%rd1, %rd16;
	setp.ne.s32 	%p1, %r68, 0;
	@%p1 bra 	$L__BB5_3;
	mov.u32 	%r445, %tid.x;
	setp.ne.s32 	%p219, %r445, 0;
	@%p219 bra 	$L__BB5_74;
	st.global.f64 	[%rd1], %fd58;
	bra.uni 	$L__BB5_74;
$L__BB5_3:
	and.b64  	%rd17, %rd15, 31;
	setp.ne.s64 	%p2, %rd17, 0;
	@%p2 bra 	$L__BB5_38;
	setp.gt.s32 	%p110, %r68, 2047;
	@%p110 bra 	$L__BB5_22;
	mov.u32 	%r1, %tid.x;
	setp.ge.s32 	%p159, %r1, %r68;
	mov.f64 	%fd359, 0d0000000000000000;
	mov.u32 	%r449, %r1;
	@%p159 bra 	$L__BB5_7;
	mul.wide.u32 	%rd169, %r1, 8;
	add.s64 	%rd168, %rd15, %rd169;
	// begin inline asm
	ld.global.nc.u64 %rd167, [%rd168];
	// end inline asm
	mov.b64 	%fd359, %rd167;
	add.s32 	%r449, %r1, 256;
$L__BB5_7:
	setp.ge.s32 	%p160, %r449, %r68;
	@%p160 bra 	$L__BB5_13;
	not.b32 	%r321, %r449;
	add.s32 	%r4, %r68, %r321;
	and.b32  	%r322, %r4, 768;
	setp.eq.s32 	%p161, %r322, 768;
	@%p161 bra 	$L__BB5_11;
	mul.wide.u32 	%rd170, %r449, 8;
	add.s64 	%rd202, %rd15, %rd170;
	shr.u32 	%r323, %r4, 8;
	add.s32 	%r324, %r323, 1;
	and.b32  	%r325, %r324, 3;
	neg.s32 	%r447, %r325;
$L__BB5_10:
	.pragma "nounroll";
	// begin inline asm
	ld.global.nc.u64 %rd171, [%rd202];
	// end inline asm
	mov.b64 	%fd272, %rd171;
	setp.lt.f64 	%p162, %fd359, %fd272;
	selp.f64 	%fd359, %fd272, %fd359, %p162;
	add.s32 	%r449, %r449, 256;
	add.s64 	%rd202, %rd202, 2048;
	add.s32 	%r447, %r447, 1;
	setp.ne.s32 	%p163, %r447, 0;
	@%p163 bra 	$L__BB5_10;
$L__BB5_11:
	setp.lt.u32 	%p164, %r4, 768;
	@%p164 bra 	$L__BB5_13;
$L__BB5_12:
	mul.wide.s32 	%rd181, %r449, 8;
	add.s64 	%rd174, %rd15, %rd181;
	// begin inline asm
	ld.global.nc.u64 %rd173, [%rd174];
	// end inline asm
	mov.b64 	%fd273, %rd173;
	setp.lt.f64 	%p165, %fd359, %fd273;
	selp.f64 	%fd274, %fd273, %fd359, %p165;
	add.s64 	%rd176, %rd174, 2048;
	// begin inline asm
	ld.global.nc.u64 %rd175, [%rd176];
	// end inline asm
	mov.b64 	%fd275, %rd175;
	setp.lt.f64 	%p166, %fd274, %fd275;
	selp.f64 	%fd276, %fd275, %fd274, %p166;
	add.s64 	%rd178, %rd174, 4096;
	// begin inline asm
	ld.global.nc.u64 %rd177, [%rd178];
	// end inline asm
	mov.b64 	%fd277, %rd177;
	setp.lt.f64 	%p167, %fd276, %fd277;
	selp.f64 	%fd278, %fd277, %fd276, %p167;
	add.s64 	%rd180, %rd174, 6144;
	// begin inline asm
	ld.global.nc.u64 %rd179, [%rd180];
	// end inline asm
	mov.b64 	%fd279, %rd179;
	setp.lt.f64 	%p168, %fd278, %fd279;
	selp.f64 	%fd359, %fd279, %fd278, %p168;
	add.s32 	%r449, %r449, 1024;
	setp.lt.s32 	%p169, %r449, %r68;
	@%p169 bra 	$L__BB5_12;
$L__BB5_13:
	setp.lt.s32 	%p170, %r68, 256;
	@%p170 bra 	$L__BB5_18;
	// begin inline asm
	mov.u32 %r389, %laneid;
	// end inline asm
	mov.b64 	%rd192, %fd359;
	mov.b64 	{%r391, %r396}, %rd192;
	mov.b32 	%r397, 1;
	mov.b32 	%r438, 31;
	mov.b32 	%r439, -1;
	// begin inline asm
	shfl.sync.down.b32 %r390, %r391, %r397, %r438, %r439;
	// end inline asm
	// begin inline asm
	shfl.sync.down.b32 %r395, %r396, %r397, %r438, %r439;
	// end inline asm
	mov.b64 	%rd193, {%r390, %r395};
	mov.b64 	%fd327, %rd193;
	setp.gt.s32 	%p198, %r389, 30;
	setp.lt.f64 	%p199, %fd359, %fd327;
	selp.f64 	%fd328, %fd327, %fd359, %p199;
	selp.f64 	%fd329, %fd359, %fd328, %p198;
	mov.b64 	%rd194, %fd329;
	mov.b64 	{%r401, %r406}, %rd194;
	mov.b32 	%r407, 2;
	// begin inline asm
	shfl.sync.down.b32 %r400, %r401, %r407, %r438, %r439;
	// end inline asm
	// begin inline asm
	shfl.sync.down.b32 %r405, %r406, %r407, %r438, %r439;
	// end inline asm
	mov.b64 	%rd195, {%r400, %r405};
	mov.b64 	%fd330, %rd195;
	setp.gt.s32 	%p200, %r389, 29;
	setp.lt.f64 	%p201, %fd329, %fd330;
	selp.f64 	%fd331, %fd330, %fd329, %p201;
	selp.f64 	%fd332, %fd329, %fd331, %p200;
	mov.b64 	%rd196, %fd332;
	mov.b64 	{%r411, %r416}, %rd196;
	mov.b32 	%r417, 4;
	// begin inline asm
	shfl.sync.down.b32 %r410, %r411, %r417, %r438, %r439;
	// end inline asm
	// begin inline asm
	shfl.sync.down.b32 %r415, %r416, %r417, %r438, %r439;
	// end inline asm
	mov.b64 	%rd197, {%r410, %r415};
	mov.b64 	%fd333, %rd197;
	setp.gt.s32 	%p202, %r389, 27;
	setp.lt.f64 	%p203, %fd332, %fd333;
	selp.f64 	%fd334, %fd333, %fd332, %p203;
	selp.f64 	%fd335, %fd332, %fd334, %p202;
	mov.b64 	%rd198, %fd335;
	mov.b64 	{%r421, %r426}, %rd198;
	mov.b32 	%r427, 8;
	// begin inline asm
	shfl.sync.down.b32 %r420, %r421, %r427, %r438, %r439;
	// end inline asm
	// begin inline asm
	shfl.sync.down.b32 %r425, %r426, %r427, %r438, %r439;
	// end inline asm
	mov.b64 	%rd199, {%r420, %r425};
	mov.b64 	%fd336, %rd199;
	setp.gt.s32 	%p204, %r389, 23;
	setp.lt.f64 	%p205, %fd335, %fd336;
	selp.f64 	%fd337, %fd336, %fd335, %p205;
	selp.f64 	%fd338, %fd335, %fd337, %p204;
	mov.b64 	%rd200, %fd338;
	mov.b64 	{%r431, %r436}, %rd200;
	mov.b32 	%r437, 16;
	// begin inline asm
	shfl.sync.down.b32 %r430, %r431, %r437, %r438, %r439;
	// end inline asm
	// begin inline asm
	shfl.sync.down.b32 %r435, %r436, %r437, %r438, %r439;
	// end inline asm
	mov.b64 	%rd201, {%r430, %r435};
	mov.b64 	%fd339, %rd201;
	setp.gt.s32 	%p206, %r389, 15;
	setp.lt.f64 	%p207, %fd338, %fd339;
	selp.f64 	%fd10, %fd339, %fd338, %p207;
	selp.f64 	%fd380, %fd338, %fd10, %p206;
	setp.ne.s32 	%p208, %r389, 0;
	@%p208 bra 	$L__BB5_16;
	shr.u32 	%r440, %r1, 2;
	and.b32  	%r441, %r440, 248;
	mov.u32 	%r442, _ZZN3cub18CUB_300001_SM_10006detail6reduce28DeviceReduceSingleTileKernelINS2_10policy_hubIdjN4cuda3__47maximumIvEEE10Policy1000EPdSB_iS8_ddNS5_3std3__410__identityEEEvT0_T1_T2_T3_T4_T6_E12temp_storage;
	add.s32 	%r443, %r442, %r441;
	st.shared.f64 	[%r443+8], %fd10;
$L__BB5_16:
	bar.sync 	0;
	setp.ne.s32 	%p209, %r1, 0;
	@%p209 bra 	$L__BB5_72;
	ld.shared.f64 	%fd340, [_ZZN3cub18CUB_300001_SM_10006detail6reduce28DeviceReduceSingleTileKernelINS2_10policy_hubIdjN4cuda3__47maximumIvEEE10Policy1000EPdSB_iS8_ddNS5_3std3__410__identityEEEvT0_T1_T2_T3_T4_T6_E12temp_storage+16];
	setp.lt.f64 	%p210, %fd380, %fd340;
	selp.f64 	%fd341, %fd340, %fd380, %p210;
	ld.shared.f64 	%fd342, [_ZZN3cub18CUB_300001_SM_10006detail6reduce28DeviceReduceSingleTileKernelINS2_10policy_hubIdjN4cuda3__47maximumIvEEE10Policy1000EPdSB_iS8_ddNS5_3std3__410__identityEEEvT0_T1_T2_T3_T4_T6_E12temp_storage+24];
	setp.lt.f64 	%p211, %fd341, %fd342;
	selp.f64 	%fd343, %fd342, %fd341, %p211;
	ld.shared.f64 	%fd344, [_ZZN3cub18CUB_300001_SM_10006detail6reduce28DeviceReduceSingleTileKernelINS2_10policy_hubIdjN4cuda3__47maximumIvEEE10Policy1000EPdSB_iS8_ddNS5_3std3__410__identityEEEvT0_T1_T2_T3_T4_T6_E12temp_storage+32];
	setp.lt.f64 	%p212, %fd343, %fd344;
	selp.f64 	%fd345, %fd344, %fd343, %p212;
	ld.shared.f64 	%fd346, [_ZZN3cub18CUB_300001_SM_10006detail6reduce28DeviceReduceSingleTileKernelINS2_10policy_hubIdjN4cuda3__47maximumIvEEE10Policy1000EPdSB_iS8_ddNS5_3std3__410__identityEEEvT0_T1_T2_T3_T4_T6_E12temp_storage+40];
	setp.lt.f64 	%p213, %fd345, %fd346;
	selp.f64 	%fd347, %fd346, %fd345, %p213;
	ld.shared.f64 	%fd348, [_ZZN3cub18CUB_300001_SM_10006detail6reduce28DeviceReduceSingleTileKernelINS2_10policy_hubIdjN4cuda3__47maximumIvEEE10Policy1000EPdSB_iS8_ddNS5_3std3__410__identityEEEvT0_T1_T2_T3_T4_T6_E12temp_storage+48];
	setp.lt.f64 	%p214, %fd347, %fd348;
	selp.f64 	%fd349, %fd348, %fd347, %p214;
	ld.shared.f64 	%fd350, [_ZZN3cub18CUB_300001_SM_10006detail6reduce28DeviceReduceSingleTileKernelINS2_10policy_hubIdjN4cuda3__47maximumIvEEE10Policy1000EPdSB_iS8_ddNS5_3std3__410__identityEEEvT0_T1_T2_T3_T4_T6_E12temp_storage+56];
	setp.lt.f64 	%p215, %fd349, %fd350;
	selp.f64 	%fd351, %fd350, %fd349, %p215;
	ld.shared.f64 	%fd352, [_ZZN3cub18CUB_300001_SM_10006detail6reduce28DeviceReduceSingleTileKernelINS2_10policy_hubIdjN4cuda3__47maximumIvEEE10Policy1000EPdSB_iS8_ddNS5_3std3__410__identityEEEvT0_T1_T2_T3_T4_T6_E12temp_storage+64];
	setp.lt.f64 	%p216, %fd351, %fd352;
	selp.f64 	%fd380, %fd352, %fd351, %p216;
	bra.uni 	$L__BB5_72;
$L__BB5_18:
	// begin inline asm
	mov.u32 %r326, %laneid;
	// end inline asm
	and.b32  	%r377, %r1, 992;
	add.s32 	%r378, %r377, 32;
	setp.gt.s32 	%p171, %r378, %r68;
	not.b32 	%r379, %r377;
	add.s32 	%r380, %r68, %r379;
	selp.b32 	%r375, %r380, 31, %p171;
	mov.b64 	%rd182, %fd359;
	mov.b64 	{%r328, %r333}, %rd182;
	mov.b32 	%r334, 1;
	mov.b32 	%r376, -1;
	// begin inline asm
	shfl.sync.down.b32 %r327, %r328, %r334, %r375, %r376;
	// end inline asm
	// begin inline asm
	shfl.sync.down.b32 %r332, %r333, %r334, %r375, %r376;
	// end inline asm
	mov.b64 	%rd183, {%r327, %r332};
	mov.b64 	%fd280, %rd183;
	setp.lt.s32 	%p172, %r326, %r375;
	setp.lt.f64 	%p173, %fd359, %fd280;
	selp.f64 	%fd281, %fd280, %fd359, %p173;
	selp.f64 	%fd282, %fd281, %fd359, %p172;
	mov.b64 	%rd184, %fd282;
	mov.b64 	{%r338, %r343}, %rd184;
	mov.b32 	%r344, 2;
	// begin inline asm
	shfl.sync.down.b32 %r337, %r338, %r344, %r375, %r376;
	// end inline asm
	// begin inline asm
	shfl.sync.down.b32 %r342, %r343, %r344, %r375, %r376;
	// end inline asm
	mov.b64 	%rd185, {%r337, %r342};
	mov.b64 	%fd283, %rd185;
	add.s32 	%r381, %r326, 2;
	setp.gt.s32 	%p174, %r381, %r375;
	setp.lt.f64 	%p175, %fd282, %fd283;
	selp.f64 	%fd284, %fd283, %fd282, %p175;
	selp.f64 	%fd285, %fd282, %fd284, %p174;
	mov.b64 	%rd186, %fd285;
	mov.b64 	{%r348, %r353}, %rd186;
	mov.b32 	%r354, 4;
	// begin inline asm
	shfl.sync.down.b32 %r347, %r348, %r354, %r375, %r376;
	// end inline asm
	// begin inline asm
	shfl.sync.down.b32 %r352, %r353, %r354, %r375, %r376;
	// end inline asm
	mov.b64 	%rd187, {%r347, %r352};
	mov.b64 	%fd286, %rd187;
	add.s32 	%r382, %r326, 4;
	setp.gt.s32 	%p176, %r382, %r375;
	setp.lt.f64 	%p177, %fd285, %fd286;
	selp.f64 	%fd287, %fd286, %fd285, %p177;
	selp.f64 	%fd288, %fd285, %fd287, %p176;
	mov.b64 	%rd188, %fd288;
	mov.b64 	{%r358, %r363}, %rd188;
	mov.b32 	%r364, 8;
	// begin inline asm
	shfl.sync.down.b32 %r357, %r358, %r364, %r375, %r376;
	// end inline asm
	// begin inline asm
	shfl.sync.down.b32 %r362, %r363, %r364, %r375, %r376;
	// end inline asm
	mov.b64 	%rd189, {%r357, %r362};
	mov.b64 	%fd289, %rd189;
	add.s32 	%r383, %r326, 8;
	setp.gt.s32 	%p178, %r383, %r375;
	setp.lt.f64 	%p179, %fd288, %fd289;
	selp.f64 	%fd290, %fd289, %fd288, %p179;
	selp.f64 	%fd291, %fd288, %fd290, %p178;
	mov.b64 	%rd190, %fd291;
	mov.b64 	{%r368, %r373}, %rd190;
	mov.b32 	%r374, 16;
	// begin inline asm
	shfl.sync.down.b32 %r367, %r368, %r374, %r375, %r376;
	// end inline asm
	// begin inline asm
	shfl.sync.down.b32 %r372, %r373, %r374, %r375, %r376;
	// end inline asm
	mov.b64 	%rd191, {%r367, %r372};
	mov.b64 	%fd292, %rd191;
	add.s32 	%r384, %r326, 16;
	setp.gt.s32 	%p180, %r384, %r375;
	setp.lt.f64 	%p181, %fd291, %fd292;
	selp.f64 	%fd293, %fd292, %fd291, %p181;
	selp.f64 	%fd380, %fd291, %fd293, %p180;
	setp.ne.s32 	%p182, %r326, 0;
	@%p182 bra 	$L__BB5_20;
	shr.u32 	%r385, %r1, 2;
	and.b32  	%r386, %r385, 248;
	mov.u32 	%r387, _ZZN3cub18CUB_300001_SM_10006detail6reduce28DeviceReduceSingleTileKernelINS2_10policy_hubIdjN4cuda3__47maximumIvEEE10Policy1000EPdSB_iS8_ddNS5_3std3__410__identityEEEvT0_T1_T2_T3_T4_T6_E12temp_storage;
	add.s32 	%r388, %r387, %r386;
	st.shared.f64 	[%r388+8], %fd380;
$L__BB5_20:
	bar.sync 	0;
	setp.ne.s32 	%p183, %r1, 0;
	@%p183 bra 	$L__BB5_72;
	setp.gt.s32 	%p184, %r68, 32;
	ld.shared.f64 	%fd294, [_ZZN3cub18CUB_300001_SM_10006detail6reduce28DeviceReduceSingleTileKernelINS2_10policy_hubIdjN4cuda3__47maximumIvEEE10Policy1000EPdSB_iS8_ddNS5_3std3__410__identityEEEvT0_T1_T2_T3_T4_T6_E12temp_storage+16];
	setp.lt.f64 	%p185, %fd380, %fd294;
	selp.f64 	%fd296, %fd294, %fd380, %p185;
	selp.f64 	%fd297, %fd296, %fd380, %p184;
	setp.gt.s32 	%p186, %r68, 64;
	ld.shared.f64 	%fd299, [_ZZN3cub18CUB_300001_SM_10006detail6reduce28DeviceReduceSingleTileKernelINS2_10policy_hubIdjN4cuda3__47maximumIvEEE10Policy1000EPdSB_iS8_ddNS5_3std3__410__identityEEEvT0_T1_T2_T3_T4_T6_E12temp_storage+24];
	setp.lt.f64 	%p187, %fd297, %fd299;
	selp.f64 	%fd301, %fd299, %fd297, %p187;
	selp.f64 	%fd302, %fd301, %fd297, %p186;
	setp.gt.s32 	%p188, %r68, 96;
	ld.shared.f64 	%fd304, [_ZZN3cub18CUB_300001_SM_10006detail6reduce28DeviceReduceSingleTileKernelINS2_10policy_hubIdjN4cuda3__47maximumIvEEE10Policy1000EPdSB_iS8_ddNS5_3std3__410__identityEEEvT0_T1_T2_T3_T4_T6_E12temp_storage+32];
	setp.lt.f64 	%p189, %fd302, %fd304;
	selp.f64 	%fd306, %fd304, %fd302, %p189;
	selp.f64 	%fd307, %fd306, %fd302, %p188;
	setp.gt.s32 	%p190, %r68, 128;
	ld.shared.f64 	%fd309, [_ZZN3cub18CUB_300001_SM_10006detail6reduce28DeviceReduceSingleTileKernelINS2_10policy_hubIdjN4cuda3__47maximumIvEEE10Policy1000EPdSB_iS8_ddNS5_3std3__410__identityEEEvT0_T1_T2_T3_T4_T6_E12temp_storage+40];
	setp.lt.f64 	%p191, %fd307, %fd309;
	selp.f64 	%fd311, %fd309, %fd307, %p191;
	selp.f64 	%fd312, %fd311, %fd307, %p190;
	setp.gt.s32 	%p192, %r68, 160;
	ld.shared.f64 	%fd314, [_ZZN3cub18CUB_300001_SM_10006detail6reduce28DeviceReduceSingleTileKernelINS2_10policy_hubIdjN4cuda3__47maximumIvEEE10Policy1000EPdSB_iS8_ddNS5_3std3__410__identityEEEvT0_T1_T2_T3_T4_T6_E12temp_storage+48];
	setp.lt.f64 	%p193, %fd312, %fd314;
	selp.f64 	%fd316, %fd314, %fd312, %p193;
	selp.f64 	%fd317, %fd316, %fd312, %p192;
	setp.gt.s32 	%p194, %r68, 192;
	ld.shared.f64 	%fd319, [_ZZN3cub18CUB_300001_SM_10006detail6reduce28DeviceReduceSingleTileKernelINS2_10policy_hubIdjN4cuda3__47maximumIvEEE10Policy1000EPdSB_iS8_ddNS5_3std3__410__identityEEEvT0_T1_T2_T3_T4_T6_E12temp_storage+56];
	setp.lt.f64 	%p195, %fd317, %fd319;
	selp.f64 	%fd321, %fd319, %fd317, %p195;
	selp.f64 	%fd322, %fd321, %fd317, %p194;
	setp.gt.s32 	%p196, %r68, 224;
	ld.shared.f64 	%fd324, [_ZZN3cub18CUB_300001_SM_10006detail6reduce28DeviceReduceSingleTileKernelINS2_10policy_hubIdjN4cuda3__47maximumIvEEE10Policy1000EPdSB_iS8_ddNS5_3std3__410__identityEEEvT0_T1_T2_T3_T4_T6_E12temp_storage+64];
	setp.lt.f64 	%p197, %fd322, %fd324;
	selp.f64 	%fd326, %fd324, %fd322, %p197;
	selp.f64 	%fd380, %fd326, %fd322, %p196;
	bra.uni 	$L__BB5_72;
$L__BB5_22:
	mov.u32 	%r13, %tid.x;
	shl.b32 	%r14, %r13, 2;
	mul.wide.u32 	%rd126, %r14, 8;
	add.s64 	%rd116, %rd15, %rd126;
	// begin inline asm
	ld.global.nc.v2.u64 {%rd114, %rd115}, [%rd116];
	// end inline asm
	add.s64 	%rd119, %rd116, 16;
	// begin inline asm
	ld.global.nc.v2.u64 {%rd117, %rd118}, [%rd119];
	// end inline asm
	mov.b64 	%fd206, %rd114;
	mov.b64 	%fd207, %rd115;
	mov.b64 	%fd208, %rd117;
	mov.b64 	%fd209, %rd118;
	add.s64 	%rd122, %rd116, 8192;
	// begin inline asm
	ld.global.nc.v2.u64 {%rd120, %rd121}, [%rd122];
	// end inline asm
	add.s64 	%rd125, %rd116, 8208;
	// begin inline asm
	ld.global.nc.v2.u64 {%rd123, %rd124}, [%rd125];
	// end inline asm
	mov.b64 	%fd210, %rd120;
	mov.b64 	%fd211, %rd121;
	mov.b64 	%fd212, %rd123;
	mov.b64 	%fd213, %rd124;
	setp.lt.f64 	%p111, %fd206, %fd207;
	selp.f64 	%fd214, %fd207, %fd206, %p111;
	setp.lt.f64 	%p112, %fd214, %fd208;
	selp.f64 	%fd215, %fd208, %fd214, %p112;
	setp.lt.f64 	%p113, %fd215, %fd209;
	selp.f64 	%fd216, %fd209, %fd215, %p113;
	setp.lt.f64 	%p114, %fd216, %fd210;
	selp.f64 	%fd217, %fd210, %fd216, %p114;
	setp.lt.f64 	%p115, %fd217, %fd211;
	selp.f64 	%fd218, %fd211, %fd217, %p115;
	setp.lt.f64 	%p116, %fd218, %fd212;
	selp.f64 	%fd219, %fd212, %fd218, %p116;
	setp.lt.f64 	%p117, %fd219, %fd213;
	selp.f64 	%fd366, %fd213, %fd219, %p117;
	setp.lt.u32 	%p118, %r68, 4096;
	mov.b32 	%r452, 2048;
	@%p118 bra 	$L__BB5_26;
	add.s32 	%r15, %r68, -2048;
	mov.b32 	%r452, 2048;
$L__BB5_24:
	add.s32 	%r258, %r452, %r14;
	mul.wide.u32 	%rd139, %r258, 8;
	add.s64 	%rd129, %rd15, %rd139;
	// begin inline asm
	ld.global.nc.v2.u64 {%rd127, %rd128}, [%rd129];
	// end inline asm
	add.s64 	%rd132, %rd129, 16;
	// begin inline asm
	ld.global.nc.v2.u64 {%rd130, %rd131}, [%rd132];
	// end inline asm
	mov.b64 	%fd220, %rd127;
	mov.b64 	%fd221, %rd128;
	mov.b64 	%fd222, %rd130;
	mov.b64 	%fd223, %rd131;
	add.s64 	%rd135, %rd129, 8192;
	// begin inline asm
	ld.global.nc.v2.u64 {%rd133, %rd134}, [%rd135];
	// end inline asm
	add.s64 	%rd138, %rd129, 8208;
	// begin inline asm
	ld.global.nc.v2.u64 {%rd136, %rd137}, [%rd138];
	// end inline asm
	mov.b64 	%fd224, %rd133;
	mov.b64 	%fd225, %rd134;
	mov.b64 	%fd226, %rd136;
	mov.b64 	%fd227, %rd137;
	setp.lt.f64 	%p119, %fd366, %fd220;
	selp.f64 	%fd228, %fd220, %fd366, %p119;
	setp.lt.f64 	%p120, %fd228, %fd221;
	selp.f64 	%fd229, %fd221, %fd228, %p120;
	setp.lt.f64 	%p121, %fd229, %fd222;
	selp.f64 	%fd230, %fd222, %fd229, %p121;
	setp.lt.f64 	%p122, %fd230, %fd223;
	selp.f64 	%fd231, %fd223, %fd230, %p122;
	setp.lt.f64 	%p123, %fd231, %fd224;
	selp.f64 	%fd232, %fd224, %fd231, %p123;
	setp.lt.f64 	%p124, %fd232, %fd225;
	selp.f64 	%fd233, %fd225, %fd232, %p124;
	setp.lt.f64 	%p125, %fd233, %fd226;
	selp.f64 	%fd234, %fd226, %fd233, %p125;
	setp.lt.f64 	%p126, %fd234, %fd227;
	selp.f64 	%fd366, %fd227, %fd234, %p126;
	sub.s32 	%r259, %r68, %r452;
	setp.lt.s32 	%p127, %r259, 2048;
	@%p127 bra 	$L__BB5_34;
	add.s32 	%r452, %r452, 2048;
	setp.le.s32 	%p128, %r452, %r15;
	@%p128 bra 	$L__BB5_24;
$L__BB5_26:
	setp.le.s32 	%p129, %r68, %r452;
	@%p129 bra 	$L__BB5_34;
	sub.s32 	%r19, %r68, %r452;
	setp.ge.s32 	%p130, %r13, %r19;
	@%p130 bra 	$L__BB5_34;
	not.b32 	%r260, %r13;
	add.s32 	%r261, %r68, %r260;
	sub.s32 	%r20, %r261, %r452;
	and.b32  	%r262, %r20, 768;
	setp.eq.s32 	%p131, %r262, 768;
	mov.u32 	%r456, %r13;
	@%p131 bra 	$L__BB5_31;
	add.s32 	%r454, %r13, %r452;
	shr.u32 	%r263, %r20, 8;
	add.s32 	%r264, %r263, 1;
	and.b32  	%r265, %r264, 3;
	neg.s32 	%r453, %r265;
	mov.u32 	%r456, %r13;
$L__BB5_30:
	.pragma "nounroll";
	mul.wide.u32 	%rd142, %r454, 8;
	add.s64 	%rd141, %rd15, %rd142;
	// begin inline asm
	ld.global.nc.u64 %rd140, [%rd141];
	// end inline asm
	mov.b64 	%fd236, %rd140;
	setp.lt.f64 	%p132, %fd366, %fd236;
	selp.f64 	%fd366, %fd236, %fd366, %p132;
	add.s32 	%r456, %r456, 256;
	add.s32 	%r454, %r454, 256;
	add.s32 	%r453, %r453, 1;
	setp.ne.s32 	%p133, %r453, 0;
	@%p133 bra 	$L__BB5_30;
$L__BB5_31:
	setp.lt.u32 	%p134, %r20, 768;
	@%p134 bra 	$L__BB5_34;
	cvt.u64.u32 	%rd143, %r456;
	cvt.u64.u32 	%rd144, %r452;
	add.s64 	%rd145, %rd143, %rd144;
	shl.b64 	%rd146, %rd145, 3;
	add.s64 	%rd147, %rd146, %rd15;
	add.s64 	%rd203, %rd147, 4096;
	add.s32 	%r457, %r456, %r452;
$L__BB5_33:
	mul.wide.u32 	%rd156, %r457, 8;
	add.s64 	%rd149, %rd15, %rd156;
	// begin inline asm
	ld.global.nc.u64 %rd148, [%rd149];
	// end inline asm
	mov.b64 	%fd237, %rd148;
	setp.lt.f64 	%p135, %fd366, %fd237;
	selp.f64 	%fd238, %fd237, %fd366, %p135;
	add.s64 	%rd151, %rd203, -2048;
	// begin inline asm
	ld.global.nc.u64 %rd150, [%rd151];
	// end inline asm
	mov.b64 	%fd239, %rd150;
	setp.lt.f64 	%p136, %fd238, %fd239;
	selp.f64 	%fd240, %fd239, %fd238, %p136;
	// begin inline asm
	ld.global.nc.u64 %rd152, [%rd203];
	// end inline asm
	mov.b64 	%fd241, %rd152;
	setp.lt.f64 	%p137, %fd240, %fd241;
	selp.f64 	%fd242, %fd241, %fd240, %p137;
	add.s64 	%rd155, %rd203, 2048;
	// begin inline asm
	ld.global.nc.u64 %rd154, [%rd155];
	// end inline asm
	mov.b64 	%fd243, %rd154;
	setp.lt.f64 	%p138, %fd242, %fd243;
	selp.f64 	%fd366, %fd243, %fd242, %p138;
	add.s32 	%r456, %r456, 1024;
	add.s64 	%rd203, %rd203, 8192;
	add.s32 	%r457, %r457, 1024;
	setp.lt.s32 	%p139, %r456, %r19;
	@%p139 bra 	$L__BB5_33;
$L__BB5_34:
	// begin inline asm
	mov.u32 %r266, %laneid;
	// end inline asm
	mov.b64 	%rd157, %fd366;
	mov.b64 	{%r268, %r273}, %rd157;
	mov.b32 	%r274, 1;
	mov.b32 	%r315, 31;
	mov.b32 	%r316, -1;
	// begin inline asm
	shfl.sync.down.b32 %r267, %r268, %r274, %r315, %r316;
	// end inline asm
	// begin inline asm
	shfl.sync.down.b32 %r272, %r273, %r274, %r315, %r316;
	// end inline asm
	mov.b64 	%rd158, {%r267, %r272};
	mov.b64 	%fd244, %rd158;
	setp.gt.s32 	%p140, %r266, 30;
	setp.lt.f64 	%p141, %fd366, %fd244;
	selp.f64 	%fd245, %fd244, %fd366, %p141;
	selp.f64 	%fd246, %fd366, %fd245, %p140;
	mov.b64 	%rd159, %fd246;
	mov.b64 	{%r278, %r283}, %rd159;
	mov.b32 	%r284, 2;
	// begin inline asm
	shfl.sync.down.b32 %r277, %r278, %r284, %r315, %r316;
	// end inline asm
	// begin inline asm
	shfl.sync.down.b32 %r282, %r283, %r284, %r315, %r316;
	// end inline asm
	mov.b64 	%rd160, {%r277, %r282};
	mov.b64 	%fd247, %rd160;
	setp.gt.s32 	%p142, %r266, 29;
	setp.lt.f64 	%p143, %fd246, %fd247;
	selp.f64 	%fd248, %fd247, %fd246, %p143;
	selp.f64 	%fd249, %fd246, %fd248, %p142;
	mov.b64 	%rd161, %fd249;
	mov.b64 	{%r288, %r293}, %rd161;
	mov.b32 	%r294, 4;
	// begin inline asm
	shfl.sync.down.b32 %r287, %r288, %r294, %r315, %r316;
	// end inline asm
	// begin inline asm
	shfl.sync.down.b32 %r292, %r293, %r294, %r315, %r316;
	// end inline asm
	mov.b64 	%rd162, {%r287, %r292};
	mov.b64 	%fd250, %rd162;
	setp.gt.s32 	%p144, %r266, 27;
	setp.lt.f64 	%p145, %fd249, %fd250;
	selp.f64 	%fd251, %fd250, %fd249, %p145;
	selp.f64 	%fd252, %fd249, %fd251, %p144;
	mov.b64 	%rd163, %fd252;
	mov.b64 	{%r298, %r303}, %rd163;
	mov.b32 	%r304, 8;
	// begin inline asm
	shfl.sync.down.b32 %r297, %r298, %r304, %r315, %r316;
	// end inline asm
	// begin inline asm
	shfl.sync.down.b32 %r302, %r303, %r304, %r315, %r316;
	// end inline asm
	mov.b64 	%rd164, {%r297, %r302};
	mov.b64 	%fd253, %rd164;
	setp.gt.s32 	%p146, %r266, 23;
	setp.lt.f64 	%p147, %fd252, %fd253;
	selp.f64 	%fd254, %fd253, %fd252, %p147;
	selp.f64 	%fd255, %fd252, %fd254, %p146;
	mov.b64 	%rd165, %fd255;
	mov.b64 	{%r308, %r313}, %rd165;
	mov.b32 	%r314, 16;
	// begin inline asm
	shfl.sync.down.b32 %r307, %r308, %r314, %r315, %r316;
	// end inline asm
	// begin inline asm
	shfl.sync.down.b32 %r312, %r313, %r314, %r315, %r316;
	// end inline asm
	mov.b64 	%rd166, {%r307, %r312};
	mov.b64 	%fd256, %rd166;
	setp.gt.s32 	%p148, %r266, 15;
	setp.lt.f64 	%p149, %fd255, %fd256;
	selp.f64 	%fd26, %fd256, %fd255, %p149;
	selp.f64 	%fd380, %fd255, %fd26, %p148;
	setp.ne.s32 	%p150, %r266, 0;
	@%p150 bra 	$L__BB5_36;
	shr.u32 	%r317, %r13, 2;
	and.b32  	%r318, %r317, 248;
	mov.u32 	%r319, _ZZN3cub18CUB_300001_SM_10006detail6reduce28DeviceReduceSingleTileKernelINS2_10policy_hubIdjN4cuda3__47maximumIvEEE10Policy1000EPdSB_iS8_ddNS5_3std3__410__identityEEEvT0_T1_T2_T3_T4_T6_E12temp_storage;
	add.s32 	%r320, %r319, %r318;
	st.shared.f64 	[%r320+8], %fd26;
$L__BB5_36:
	bar.sync 	0;
	setp.ne.s32 	%p151, %r13, 0;
	@%p151 bra 	$L__BB5_72;
	ld.shared.f64 	%fd257, [_ZZN3cub18CUB_300001_SM_10006detail6reduce28DeviceReduceSingleTileKernelINS2_10policy_hubIdjN4cuda3__47maximumIvEEE10Policy1000EPdSB_iS8_ddNS5_3std3__410__identityEEEvT0_T1_T2_T3_T4_T6_E12temp_storage+16];
	setp.lt.f64 	%p152, %fd380, %fd257;
	selp.f64 	%fd258, %fd257, %fd380, %p152;
	ld.shared.f64 	%fd259, [_ZZN3cub18CUB_300001_SM_10006detail6reduce28DeviceReduceSingleTileKernelINS2_10policy_hubIdjN4cuda3__47maximumIvEEE10Policy1000EPdSB_iS8_ddNS5_3std3__410__identityEEEvT0_T1_T2_T3_T4_T6_E12temp_storage+24];
	setp.lt.f64 	%p153, %fd258, %fd259;
	selp.f64 	%fd260, %fd259, %fd258, %p153;
	ld.shared.f64 	%fd261, [_ZZN3cub18CUB_300001_SM_10006detail6reduce28DeviceReduceSingleTileKernelINS2_10policy_hubIdjN4cuda3__47maximumIvEEE10Policy1000EPdSB_iS8_ddNS5_3std3__410__identityEEEvT0_T1_T2_T3_T4_T6_E12temp_storage+32];
	setp.lt.f64 	%p154, %fd260, %fd261;
	selp.f64 	%fd262, %fd261, %fd260, %p154;
	ld.shared.f64 	%fd263, [_ZZN3cub18CUB_300001_SM_10006detail6reduce28DeviceReduceSingleTileKernelINS2_10policy_hubIdjN4cuda3__47maximumIvEEE10Policy1000EPdSB_iS8_ddNS5_3std3__410__identityEEEvT0_T1_T2_T3_T4_T6_E12temp_storage+40];
	setp.lt.f64 	%p155, %fd262, %fd263;
	selp.f64 	%fd264, %fd263, %fd262, %p155;
	ld.shared.f64 	%fd265, [_ZZN3cub18CUB_300001_SM_10006detail6reduce28DeviceReduceSingleTileKernelINS2_10policy_hubIdjN4cuda3__47maximumIvEEE10Policy1000EPdSB_iS8_ddNS5_3std3__410__identityEEEvT0_T1_T2_T3_T4_T6_E12temp_storage+48];
	setp.lt.f64 	%p156, %fd264, %fd265;
	selp.f64 	%fd266, %fd265, %fd264, %p156;
	ld.shared.f64 	%fd267, [_ZZN3cub18CUB_300001_SM_10006detail6reduce28DeviceReduceSingleTileKernelINS2_10policy_hubIdjN4cuda3__47maximumIvEEE10Policy1000EPdSB_iS8_ddNS5_3std3__410__identityEEEvT0_T1_T2_T3_T4_T6_E12temp_storage+56];
	setp.lt.f64 	%p157, %fd266, %fd267;
	selp.f64 	%fd268, %fd267, %fd266, %p157;
	ld.shared.f64 	%fd269, [_ZZN3cub18CUB_300001_SM_10006detail6reduce28DeviceReduceSingleTileKernelINS2_10policy_hubIdjN4cuda3__47maximumIvEEE10Policy1000EPdSB_iS8_ddNS5_3std3__410__identityEEEvT0_T1_T2_T3_T4_T6_E12temp_storage+64];
	setp.lt.f64 	%p158, %fd268, %fd269;
	selp.f64 	%fd380, %fd269, %fd268, %p158;
	bra.uni 	$L__BB5_72;
$L__BB5_38:
	setp.gt.s32 	%p3, %r68, 2047;
	@%p3 bra 	$L__BB5_56;
	mov.u32 	%r35, %tid.x;
	setp.ge.s32 	%p52, %r35, %r68;
	mov.f64 	%fd372, 0d0000000000000000;
	mov.u32 	%r462, %r35;
	@%p52 bra 	$L__BB5_41;
	mul.wide.u32 	%rd81, %r35, 8;
	add.s64 	%rd80, %rd15, %rd81;
	// begin inline asm
	ld.global.nc.u64 %rd79, [%rd80];
	// end inline asm
	mov.b64 	%fd372, %rd79;
	add.s32 	%r462, %r35, 256;
$L__BB5_41:
	setp.ge.s32 	%p53, %r462, %r68;
	@%p53 bra 	$L__BB5_47;
	not.b32 	%r133, %r462;
	add.s32 	%r38, %r68, %r133;
	and.b32  	%r134, %r38, 768;
	setp.eq.s32 	%p54, %r134, 768;
	@%p54 bra 	$L__BB5_45;
	mul.wide.u32 	%rd82, %r462, 8;
	add.s64 	%rd204, %rd15, %rd82;
	shr.u32 	%r135, %r38, 8;
	add.s32 	%r136, %r135, 1;
	and.b32  	%r137, %r136, 3;
	neg.s32 	%r460, %r137;
$L__BB5_44:
	.pragma "nounroll";
	// begin inline asm
	ld.global.nc.u64 %rd83, [%rd204];
	// end inline asm
	mov.b64 	%fd125, %rd83;
	setp.lt.f64 	%p55, %fd372, %fd125;
	selp.f64 	%fd372, %fd125, %fd372, %p55;
	add.s32 	%r462, %r462, 256;
	add.s64 	%rd204, %rd204, 2048;
	add.s32 	%r460, %r460, 1;
	setp.ne.s32 	%p56, %r460, 0;
	@%p56 bra 	$L__BB5_44;
$L__BB5_45:
	setp.lt.u32 	%p57, %r38, 768;
	@%p57 bra 	$L__BB5_47;
$L__BB5_46:
	mul.wide.s32 	%rd93, %r462, 8;
	add.s64 	%rd86, %rd15, %rd93;
	// begin inline asm
	ld.global.nc.u64 %rd85, [%rd86];
	// end inline asm
	mov.b64 	%fd126, %rd85;
	setp.lt.f64 	%p58, %fd372, %fd126;
	selp.f64 	%fd127, %fd126, %fd372, %p58;
	add.s64 	%rd88, %rd86, 2048;
	// begin inline asm
	ld.global.nc.u64 %rd87, [%rd88];
	// end inline asm
	mov.b64 	%fd128, %rd87;
	setp.lt.f64 	%p59, %fd127, %fd128;
	selp.f64 	%fd129, %fd128, %fd127, %p59;
	add.s64 	%rd90, %rd86, 4096;
	// begin inline asm
	ld.global.nc.u64 %rd89, [%rd90];
	// end inline asm
	mov.b64 	%fd130, %rd89;
	setp.lt.f64 	%p60, %fd129, %fd130;
	selp.f64 	%fd131, %fd130, %fd129, %p60;
	add.s64 	%rd92, %rd86, 6144;
	// begin inline asm
	ld.global.nc.u64 %rd91, [%rd92];
	// end inline asm
	mov.b64 	%fd132, %rd91;
	setp.lt.f64 	%p61, %fd131, %fd132;
	selp.f64 	%fd372, %fd132, %fd131, %p61;
	add.s32 	%r462, %r462, 1024;
	setp.lt.s32 	%p62, %r462, %r68;
	@%p62 bra 	$L__BB5_46;
$L__BB5_47:
	setp.lt.s32 	%p63, %r68, 256;
	@%p63 bra 	$L__BB5_52;
	// begin inline asm
	mov.u32 %r201, %laneid;
	// end inline asm
	mov.b64 	%rd104, %fd372;
	mov.b64 	{%r203, %r208}, %rd104;
	mov.b32 	%r209, 1;
	mov.b32 	%r250, 31;
	mov.b32 	%r251, -1;
	// begin inline asm
	shfl.sync.down.b32 %r202, %r203, %r209, %r250, %r251;
	// end inline asm
	// begin inline asm
	shfl.sync.down.b32 %r207, %r208, %r209, %r250, %r251;
	// end inline asm
	mov.b64 	%rd105, {%r202, %r207};
	mov.b64 	%fd180, %rd105;
	setp.gt.s32 	%p91, %r201, 30;
	setp.lt.f64 	%p92, %fd372, %fd180;
	selp.f64 	%fd181, %fd180, %fd372, %p92;
	selp.f64 	%fd182, %fd372, %fd181, %p91;
	mov.b64 	%rd106, %fd182;
	mov.b64 	{%r213, %r218}, %rd106;
	mov.b32 	%r219, 2;
	// begin inline asm
	shfl.sync.down.b32 %r212, %r213, %r219, %r250, %r251;
	// end inline asm
	// begin inline asm
	shfl.sync.down.b32 %r217, %r218, %r219, %r250, %r251;
	// end inline asm
	mov.b64 	%rd107, {%r212, %r217};
	mov.b64 	%fd183, %rd107;
	setp.gt.s32 	%p93, %r201, 29;
	setp.lt.f64 	%p94, %fd182, %fd183;
	selp.f64 	%fd184, %fd183, %fd182, %p94;
	selp.f64 	%fd185, %fd182, %fd184, %p93;
	mov.b64 	%rd108, %fd185;
	mov.b64 	{%r223, %r228}, %rd108;
	mov.b32 	%r229, 4;
	// begin inline asm
	shfl.sync.down.b32 %r222, %r223, %r229, %r250, %r251;
	// end inline asm
	// begin inline asm
	shfl.sync.down.b32 %r227, %r228, %r229, %r250, %r251;
	// end inline asm
	mov.b64 	%rd109, {%r222, %r227};
	mov.b64 	%fd186, %rd109;
	setp.gt.s32 	%p95, %r201, 27;
	setp.lt.f64 	%p96, %fd185, %fd186;
	selp.f64 	%fd187, %fd186, %fd185, %p96;
	selp.f64 	%fd188, %fd185, %fd187, %p95;
	mov.b64 	%rd110, %fd188;
	mov.b64 	{%r233, %r238}, %rd110;
	mov.b32 	%r239, 8;
	// begin inline asm
	shfl.sync.down.b32 %r232, %r233, %r239, %r250, %r251;
	// end inline asm
	// begin inline asm
	shfl.sync.down.b32 %r237, %r238, %r239, %r250, %r251;
	// end inline asm
	mov.b64 	%rd111, {%r232, %r237};
	mov.b64 	%fd189, %rd111;
	setp.gt.s32 	%p97, %r201, 23;
	setp.lt.f64 	%p98, %fd188, %fd189;
	selp.f64 	%fd190, %fd189, %fd188, %p98;
	selp.f64 	%fd191, %fd188, %fd190, %p97;
	mov.b64 	%rd112, %fd191;
	mov.b64 	{%r243, %r248}, %rd112;
	mov.b32 	%r249, 16;
	// begin inline asm
	shfl.sync.down.b32 %r242, %r243, %r249, %r250, %r251;
	// end inline asm
	// begin inline asm
	shfl.sync.down.b32 %r247, %r248, %r249, %r250, %r251;
	// end inline asm
	mov.b64 	%rd113, {%r242, %r247};
	mov.b64 	%fd192, %rd113;
	setp.gt.s32 	%p99, %r201, 15;
	setp.lt.f64 	%p100, %fd191, %fd192;
	selp.f64 	%fd38, %fd192, %fd191, %p100;
	selp.f64 	%fd380, %fd191, %fd38, %p99;
	setp.ne.s32 	%p101, %r201, 0;
	@%p101 bra 	$L__BB5_50;
	shr.u32 	%r252, %r35, 2;
	and.b32  	%r253, %r252, 248;
	mov.u32 	%r254, _ZZN3cub18CUB_300001_SM_10006detail6reduce28DeviceReduceSingleTileKernelINS2_10policy_hubIdjN4cuda3__47maximumIvEEE10Policy1000EPdSB_iS8_ddNS5_3std3__410__identityEEEvT0_T1_T2_T3_T4_T6_E12temp_storage;
	add.s32 	%r255, %r254, %r253;
	st.shared.f64 	[%r255+8], %fd38;
$L__BB5_50:
	bar.sync 	0;
	setp.ne.s32 	%p102, %r35, 0;
	@%p102 bra 	$L__BB5_72;
	ld.shared.f64 	%fd193, [_ZZN3cub18CUB_300001_SM_10006detail6reduce28DeviceReduceSingleTileKernelINS2_10policy_hubIdjN4cuda3__47maximumIvEEE10Policy1000EPdSB_iS8_ddNS5_3std3__410__identityEEEvT0_T1_T2_T3_T4_T6_E12temp_storage+16];
	setp.lt.f64 	%p103, %fd380, %fd193;
	selp.f64 	%fd194, %fd193, %fd380, %p103;
	ld.shared.f64 	%fd195, [_ZZN3cub18CUB_300001_SM_10006detail6reduce28DeviceReduceSingleTileKernelINS2_10policy_hubIdjN4cuda3__47maximumIvEEE10Policy1000EPdSB_iS8_ddNS5_3std3__410__identityEEEvT0_T1_T2_T3_T4_T6_E12temp_storage+24];
	setp.lt.f64 	%p104, %fd194, %fd195;
	selp.f64 	%fd196, %fd195, %fd194, %p104;
	ld.shared.f64 	%fd197, [_ZZN3cub18CUB_300001_SM_10006detail6reduce28DeviceReduceSingleTileKernelINS2_10policy_hubIdjN4cuda3__47maximumIvEEE10Policy1000EPdSB_iS8_ddNS5_3std3__410__identityEEEvT0_T1_T2_T3_T4_T6_E12temp_storage+32];
	setp.lt.f64 	%p105, %fd196, %fd197;
	selp.f64 	%fd198, %fd197, %fd196, %p105;
	ld.shared.f64 	%fd199, [_ZZN3cub18CUB_300001_SM_10006detail6reduce28DeviceReduceSingleTileKernelINS2_10policy_hubIdjN4cuda3__47maximumIvEEE10Policy1000EPdSB_iS8_ddNS5_3std3__410__identityEEEvT0_T1_T2_T3_T4_T6_E12temp_storage+40];
	setp.lt.f64 	%p106, %fd198, %fd199;
	selp.f64 	%fd200, %fd199, %fd198, %p106;
	ld.shared.f64 	%fd201, [_ZZN3cub18CUB_300001_SM_10006detail6reduce28DeviceReduceSingleTileKernelINS2_10policy_hubIdjN4cuda3__47maximumIvEEE10Policy1000EPdSB_iS8_ddNS5_3std3__410__identityEEEvT0_T1_T2_T3_T4_T6_E12temp_storage+48];
	setp.lt.f64 	%p107, %fd200, %fd201;
	selp.f64 	%fd202, %fd201, %fd200, %p107;
	ld.shared.f64 	%fd203, [_ZZN3cub18CUB_300001_SM_10006detail6reduce28DeviceReduceSingleTileKernelINS2_10policy_hubIdjN4cuda3__47maximumIvEEE10Policy1000EPdSB_iS8_ddNS5_3std3__410__identityEEEvT0_T1_T2_T3_T4_T6_E12temp_storage+56];
	setp.lt.f64 	%p108, %fd202, %fd203;
	selp.f64 	%fd204, %fd203, %fd202, %p108;
	ld.shared.f64 	%fd205, [_ZZN3cub18CUB_300001_SM_10006detail6reduce28DeviceReduceSingleTileKernelINS2_10policy_hubIdjN4cuda3__47maximumIvEEE10Policy1000EPdSB_iS8_ddNS5_3std3__410__identityEEEvT0_T1_T2_T3_T4_T6_E12temp_storage+64];
	setp.lt.f64 	%p109, %fd204, %fd205;
	selp.f64 	%fd380, %fd205, %fd204, %p109;
	bra.uni 	$L__BB5_72;
$L__BB5_52:
	// begin inline asm
	mov.u32 %r138, %laneid;
	// end inline asm
	and.b32  	%r189, %r35, 992;
	add.s32 	%r190, %r189, 32;
	setp.gt.s32 	%p64, %r190, %r68;
	not.b32 	%r191, %r189;
	add.s32 	%r192, %r68, %r191;
	selp.b32 	%r187, %r192, 31, %p64;
	mov.b64 	%rd94, %fd372;
	mov.b64 	{%r140, %r145}, %rd94;
	mov.b32 	%r146, 1;
	mov.b32 	%r188, -1;
	// begin inline asm
	shfl.sync.down.b32 %r139, %r140, %r146, %r187, %r188;
	// end inline asm
	// begin inline asm
	shfl.sync.down.b32 %r144, %r145, %r146, %r187, %r188;
	// end inline asm
	mov.b64 	%rd95, {%r139, %r144};
	mov.b64 	%fd133, %rd95;
	setp.lt.s32 	%p65, %r138, %r187;
	setp.lt.f64 	%p66, %fd372, %fd133;
	selp.f64 	%fd134, %fd133, %fd372, %p66;
	selp.f64 	%fd135, %fd134, %fd372, %p65;
	mov.b64 	%rd96, %fd135;
	mov.b64 	{%r150, %r155}, %rd96;
	mov.b32 	%r156, 2;
	// begin inline asm
	shfl.sync.down.b32 %r149, %r150, %r156, %r187, %r188;
	// end inline asm
	// begin inline asm
	shfl.sync.down.b32 %r154, %r155, %r156, %r187, %r188;
	// end inline asm
	mov.b64 	%rd97, {%r149, %r154};
	mov.b64 	%fd136, %rd97;
	add.s32 	%r193, %r138, 2;
	setp.gt.s32 	%p67, %r193, %r187;
	setp.lt.f64 	%p68, %fd135, %fd136;
	selp.f64 	%fd137, %fd136, %fd135, %p68;
	selp.f64 	%fd138, %fd135, %fd137, %p67;
	mov.b64 	%rd98, %fd138;
	mov.b64 	{%r160, %r165}, %rd98;
	mov.b32 	%r166, 4;
	// begin inline asm
	shfl.sync.down.b32 %r159, %r160, %r166, %r187, %r188;
	// end inline asm
	// begin inline asm
	shfl.sync.down.b32 %r164, %r165, %r166, %r187, %r188;
	// end inline asm
	mov.b64 	%rd99, {%r159, %r164};
	mov.b64 	%fd139, %rd99;
	add.s32 	%r194, %r138, 4;
	setp.gt.s32 	%p69, %r194, %r187;
	setp.lt.f64 	%p70, %fd138, %fd139;
	selp.f64 	%fd140, %fd139, %fd138, %p70;
	selp.f64 	%fd141, %fd138, %fd140, %p69;
	mov.b64 	%rd100, %fd141;
	mov.b64 	{%r170, %r175}, %rd100;
	mov.b32 	%r176, 8;
	// begin inline asm
	shfl.sync.down.b32 %r169, %r170, %r176, %r187, %r188;
	// end inline asm
	// begin inline asm
	shfl.sync.down.b32 %r174, %r175, %r176, %r187, %r188;
	// end inline asm
	mov.b64 	%rd101, {%r169, %r174};
	mov.b64 	%fd142, %rd101;
	add.s32 	%r195, %r138, 8;
	setp.gt.s32 	%p71, %r195, %r187;
	setp.lt.f64 	%p72, %fd141, %fd142;
	selp.f64 	%fd143, %fd142, %fd141, %p72;
	selp.f64 	%fd144, %fd141, %fd143, %p71;
	mov.b64 	%rd102, %fd144;
	mov.b64 	{%r180, %r185}, %rd102;
	mov.b32 	%r186, 16;
	// begin inline asm
	shfl.sync.down.b32 %r179, %r180, %r186, %r187, %r188;
	// end inline asm
	// begin inline asm
	shfl.sync.down.b32 %r184, %r185, %r186, %r187, %r188;
	// end inline asm
	mov.b64 	%rd103, {%r179, %r184};
	mov.b64 	%fd145, %rd103;
	add.s32 	%r196, %r138, 16;
	setp.gt.s32 	%p73, %r196, %r187;
	setp.lt.f64 	%p74, %fd144, %fd145;
	selp.f64 	%fd146, %fd145, %fd144, %p74;
	selp.f64 	%fd380, %fd144, %fd146, %p73;
	setp.ne.s32 	%p75, %r138, 0;
	@%p75 bra 	$L__BB5_54;
	shr.u32 	%r197, %r35, 2;
	and.b32  	%r198, %r197, 248;
	mov.u32 	%r199, _ZZN3cub18CUB_300001_SM_10006detail6reduce28DeviceReduceSingleTileKernelINS2_10policy_hubIdjN4cuda3__47maximumIvEEE10Policy1000EPdSB_iS8_ddNS5_3std3__410__identityEEEvT0_T1_T2_T3_T4_T6_E12temp_storage;
	add.s32 	%r200, %r199, %r198;
	st.shared.f64 	[%r200+8], %fd380;
$L__BB5_54:
	bar.sync 	0;
	setp.ne.s32 	%p76, %r35, 0;
	@%p76 bra 	$L__BB5_72;
	setp.gt.s32 	%p77, %r68, 32;
	ld.shared.f64 	%fd147, [_ZZN3cub18CUB_300001_SM_10006detail6reduce28DeviceReduceSingleTileKernelINS2_10policy_hubIdjN4cuda3__47maximumIvEEE10Policy1000EPdSB_iS8_ddNS5_3std3__410__identityEEEvT0_T1_T2_T3_T4_T6_E12temp_storage+16];
	setp.lt.f64 	%p78, %fd380, %fd147;
	selp.f64 	%fd149, %fd147, %fd380, %p78;
	selp.f64 	%fd150, %fd149, %fd380, %p77;
	setp.gt.s32 	%p79, %r68, 64;
	ld.shared.f64 	%fd152, [_ZZN3cub18CUB_300001_SM_10006detail6reduce28DeviceReduceSingleTileKernelINS2_10policy_hubIdjN4cuda3__47maximumIvEEE10Policy1000EPdSB_iS8_ddNS5_3std3__410__identityEEEvT0_T1_T2_T3_T4_T6_E12temp_storage+24];
	setp.lt.f64 	%p80, %fd150, %fd152;
	selp.f64 	%fd154, %fd152, %fd150, %p80;
	selp.f64 	%fd155, %fd154, %fd150, %p79;
	setp.gt.s32 	%p81, %r68, 96;
	ld.shared.f64 	%fd157, [_ZZN3cub18CUB_300001_SM_10006detail6reduce28DeviceReduceSingleTileKernelINS2_10policy_hubIdjN4cuda3__47maximumIvEEE10Policy1000EPdSB_iS8_ddNS5_3std3__410__identityEEEvT0_T1_T2_T3_T4_T6_E12temp_storage+32];
	setp.lt.f64 	%p82, %fd155, %fd157;
	selp.f64 	%fd159, %fd157, %fd155, %p82;
	selp.f64 	%fd160, %fd159, %fd155, %p81;
	setp.gt.s32 	%p83, %r68, 128;
	ld.shared.f64 	%fd162, [_ZZN3cub18CUB_300001_SM_10006detail6reduce28DeviceReduceSingleTileKernelINS2_10policy_hubIdjN4cuda3__47maximumIvEEE10Policy1000EPdSB_iS8_ddNS5_3std3__410__identityEEEvT0_T1_T2_T3_T4_T6_E12temp_storage+40];
	setp.lt.f64 	%p84, %fd160, %fd162;
	selp.f64 	%fd164, %fd162, %fd160, %p84;
	selp.f64 	%fd165, %fd164, %fd160, %p83;
	setp.gt.s32 	%p85, %r68, 160;
	ld.shared.f64 	%fd167, [_ZZN3cub18CUB_300001_SM_10006detail6reduce28DeviceReduceSingleTileKernelINS2_10policy_hubIdjN4cuda3__47maximumIvEEE10Policy1000EPdSB_iS8_ddNS5_3std3__410__identityEEEvT0_T1_T2_T3_T4_T6_E12temp_storage+48];
	setp.lt.f64 	%p86, %fd165, %fd167;
	selp.f64 	%fd169, %fd167, %fd165, %p86;
	selp.f64 	%fd170, %fd169, %fd165, %p85;
	setp.gt.s32 	%p87, %r68, 192;
	ld.shared.f64 	%fd172, [_ZZN3cub18CUB_300001_SM_10006detail6reduce28DeviceReduceSingleTileKernelINS2_10policy_hubIdjN4cuda3__47maximumIvEEE10Policy1000EPdSB_iS8_ddNS5_3std3__410__identityEEEvT0_T1_T2_T3_T4_T6_E12temp_storage+56];
	setp.lt.f64 	%p88, %fd170, %fd172;
	selp.f64 	%fd174, %fd172, %fd170, %p88;
	selp.f64 	%fd175, %fd174, %fd170, %p87;
	setp.gt.s32 	%p89, %r68, 224;
	ld.shared.f64 	%fd177, [_ZZN3cub18CUB_300001_SM_10006detail6reduce28DeviceReduceSingleTileKernelINS2_10policy_hubIdjN4cuda3__47maximumIvEEE10Policy1000EPdSB_iS8_ddNS5_3std3__410__identityEEEvT0_T1_T2_T3_T4_T6_E12temp_storage+64];
	setp.lt.f64 	%p90, %fd175, %fd177;
	selp.f64 	%fd179, %fd177, %fd175, %p90;
	selp.f64 	%fd380, %fd179, %fd175, %p89;
	bra.uni 	$L__BB5_72;
$L__BB5_56:
	mov.u32 	%r47, %tid.x;
	mul.wide.u32 	%rd34, %r47, 8;
	add.s64 	%rd19, %rd15, %rd34;
	// begin inline asm
	ld.global.nc.u64 %rd18, [%rd19];
	// end inline asm
	mov.b64 	%fd59, %rd18;
	add.s64 	%rd21, %rd19, 2048;
	// begin inline asm
	ld.global.nc.u64 %rd20, [%rd21];
	// end inline asm
	mov.b64 	%fd60, %rd20;
	add.s64 	%rd23, %rd19, 4096;
	// begin inline asm
	ld.global.nc.u64 %rd22, [%rd23];
	// end inline asm
	mov.b64 	%fd61, %rd22;
	add.s64 	%rd25, %rd19, 6144;
	// begin inline asm
	ld.global.nc.u64 %rd24, [%rd25];
	// end inline asm
	mov.b64 	%fd62, %rd24;
	add.s64 	%rd27, %rd19, 8192;
	// begin inline asm
	ld.global.nc.u64 %rd26, [%rd27];
	// end inline asm
	mov.b64 	%fd63, %rd26;
	add.s64 	%rd29, %rd19, 10240;
	// begin inline asm
	ld.global.nc.u64 %rd28, [%rd29];
	// end inline asm
	mov.b64 	%fd64, %rd28;
	add.s64 	%rd31, %rd19, 12288;
	// begin inline asm
	ld.global.nc.u64 %rd30, [%rd31];
	// end inline asm
	mov.b64 	%fd65, %rd30;
	add.s64 	%rd33, %rd19, 14336;
	// begin inline asm
	ld.global.nc.u64 %rd32, [%rd33];
	// end inline asm
	mov.b64 	%fd66, %rd32;
	setp.lt.f64 	%p4, %fd59, %fd60;
	selp.f64 	%fd67, %fd60, %fd59, %p4;
	setp.lt.f64 	%p5, %fd67, %fd61;
	selp.f64 	%fd68, %fd61, %fd67, %p5;
	setp.lt.f64 	%p6, %fd68, %fd62;
	selp.f64 	%fd69, %fd62, %fd68, %p6;
	setp.lt.f64 	%p7, %fd69, %fd63;
	selp.f64 	%fd70, %fd63, %fd69, %p7;
	setp.lt.f64 	%p8, %fd70, %fd64;
	selp.f64 	%fd71, %fd64, %fd70, %p8;
	setp.lt.f64 	%p9, %fd71, %fd65;
	selp.f64 	%fd72, %fd65, %fd71, %p9;
	setp.lt.f64 	%p10, %fd72, %fd66;
	selp.f64 	%fd379, %fd66, %fd72, %p10;
	setp.lt.u32 	%p11, %r68, 4096;
	mov.b32 	%r465, 2048;
	@%p11 bra 	$L__BB5_60;
	add.s32 	%r48, %r68, -2048;
	mov.b32 	%r465, 2048;
$L__BB5_58:
	mul.wide.s32 	%rd51, %r465, 8;
	add.s64 	%rd36, %rd19, %rd51;
	// begin inline asm
	ld.global.nc.u64 %rd35, [%rd36];
	// end inline asm
	mov.b64 	%fd73, %rd35;
	add.s64 	%rd38, %rd36, 2048;
	// begin inline asm
	ld.global.nc.u64 %rd37, [%rd38];
	// end inline asm
	mov.b64 	%fd74, %rd37;
	add.s64 	%rd40, %rd36, 4096;
	// begin inline asm
	ld.global.nc.u64 %rd39, [%rd40];
	// end inline asm
	mov.b64 	%fd75, %rd39;
	add.s64 	%rd42, %rd36, 6144;
	// begin inline asm
	ld.global.nc.u64 %rd41, [%rd42];
	// end inline asm
	mov.b64 	%fd76, %rd41;
	add.s64 	%rd44, %rd36, 8192;
	// begin inline asm
	ld.global.nc.u64 %rd43, [%rd44];
	// end inline asm
	mov.b64 	%fd77, %rd43;
	add.s64 	%rd46, %rd36, 10240;
	// begin inline asm
	ld.global.nc.u64 %rd45, [%rd46];
	// end inline asm
	mov.b64 	%fd78, %rd45;
	add.s64 	%rd48, %rd36, 12288;
	// begin inline asm
	ld.global.nc.u64 %rd47, [%rd48];
	// end inline asm
	mov.b64 	%fd79, %rd47;
	add.s64 	%rd50, %rd36, 14336;
	// begin inline asm
	ld.global.nc.u64 %rd49, [%rd50];
	// end inline asm
	mov.b64 	%fd80, %rd49;
	setp.lt.f64 	%p12, %fd379, %fd73;
	selp.f64 	%fd81, %fd73, %fd379, %p12;
	setp.lt.f64 	%p13, %fd81, %fd74;
	selp.f64 	%fd82, %fd74, %fd81, %p13;
	setp.lt.f64 	%p14, %fd82, %fd75;
	selp.f64 	%fd83, %fd75, %fd82, %p14;
	setp.lt.f64 	%p15, %fd83, %fd76;
	selp.f64 	%fd84, %fd76, %fd83, %p15;
	setp.lt.f64 	%p16, %fd84, %fd77;
	selp.f64 	%fd85, %fd77, %fd84, %p16;
	setp.lt.f64 	%p17, %fd85, %fd78;
	selp.f64 	%fd86, %fd78, %fd85, %p17;
	setp.lt.f64 	%p18, %fd86, %fd79;
	selp.f64 	%fd87, %fd79, %fd86, %p18;
	setp.lt.f64 	%p19, %fd87, %fd80;
	selp.f64 	%fd379, %fd80, %fd87, %p19;
	sub.s32 	%r71, %r68, %r465;
	setp.lt.s32 	%p20, %r71, 2048;
	@%p20 bra 	$L__BB5_68;
	add.s32 	%r465, %r465, 2048;
	setp.le.s32 	%p21, %r465, %r48;
	@%p21 bra 	$L__BB5_58;
$L__BB5_60:
	setp.le.s32 	%p22, %r68, %r465;
	@%p22 bra 	$L__BB5_68;
	sub.s32 	%r52, %r68, %r465;
	setp.ge.s32 	%p23, %r47, %r52;
	@%p23 bra 	$L__BB5_68;
	not.b32 	%r72, %r47;
	add.s32 	%r73, %r68, %r72;
	sub.s32 	%r53, %r73, %r465;
	and.b32  	%r74, %r53, 768;
	setp.eq.s32 	%p24, %r74, 768;
	mov.u32 	%r469, %r47;
	@%p24 bra 	$L__BB5_65;
	add.s32 	%r467, %r47, %r465;
	shr.u32 	%r75, %r53, 8;
	add.s32 	%r76, %r75, 1;
	and.b32  	%r77, %r76, 3;
	neg.s32 	%r466, %r77;
	mov.u32 	%r469, %r47;
$L__BB5_64:
	.pragma "nounroll";
	mul.wide.u32 	%rd54, %r467, 8;
	add.s64 	%rd53, %rd15, %rd54;
	// begin inline asm
	ld.global.nc.u64 %rd52, [%rd53];
	// end inline asm
	mov.b64 	%fd89, %rd52;
	setp.lt.f64 	%p25, %fd379, %fd89;
	selp.f64 	%fd379, %fd89, %fd379, %p25;
	add.s32 	%r469, %r469, 256;
	add.s32 	%r467, %r467, 256;
	add.s32 	%r466, %r466, 1;
	setp.ne.s32 	%p26, %r466, 0;
	@%p26 bra 	$L__BB5_64;
$L__BB5_65:
	setp.lt.u32 	%p27, %r53, 768;
	@%p27 bra 	$L__BB5_68;
	cvt.u64.u32 	%rd55, %r469;
	cvt.u64.u32 	%rd56, %r465;
	add.s64 	%rd57, %rd55, %rd56;
	shl.b64 	%rd58, %rd57, 3;
	add.s64 	%rd59, %rd58, %rd15;
	add.s64 	%rd205, %rd59, 4096;
	add.s32 	%r470, %r469, %r465;
$L__BB5_67:
	mul.wide.u32 	%rd68, %r470, 8;
	add.s64 	%rd61, %rd15, %rd68;
	// begin inline asm
	ld.global.nc.u64 %rd60, [%rd61];
	// end inline asm
	mov.b64 	%fd90, %rd60;
	setp.lt.f64 	%p28, %fd379, %fd90;
	selp.f64 	%fd91, %fd90, %fd379, %p28;
	add.s64 	%rd63, %rd205, -2048;
	// begin inline asm
	ld.global.nc.u64 %rd62, [%rd63];
	// end inline asm
	mov.b64 	%fd92, %rd62;
	setp.lt.f64 	%p29, %fd91, %fd92;
	selp.f64 	%fd93, %fd92, %fd91, %p29;
	// begin inline asm
	ld.global.nc.u64 %rd64, [%rd205];
	// end inline asm
	mov.b64 	%fd94, %rd64;
	setp.lt.f64 	%p30, %fd93, %fd94;
	selp.f64 	%fd95, %fd94, %fd93, %p30;
	add.s64 	%rd67, %rd205, 2048;
	// begin inline asm
	ld.global.nc.u64 %rd66, [%rd67];
	// end inline asm
	mov.b64 	%fd96, %rd66;
	setp.lt.f64 	%p31, %fd95, %fd96;
	selp.f64 	%fd379, %fd96, %fd95, %p31;
	add.s32 	%r469, %r469, 1024;
	add.s64 	%rd205, %rd205, 8192;
	add.s32 	%r470, %r470, 1024;
	setp.lt.s32 	%p32, %r469, %r52;
	@%p32 bra 	$L__BB5_67;
$L__BB5_68:
	// begin inline asm
	mov.u32 %r78, %laneid;
	// end inline asm
	mov.b64 	%rd69, %fd379;
	mov.b64 	{%r80, %r85}, %rd69;
	mov.b32 	%r86, 1;
	mov.b32 	%r127, 31;
	mov.b32 	%r128, -1;
	// begin inline asm
	shfl.sync.down.b32 %r79, %r80, %r86, %r127, %r128;
	// end inline asm
	// begin inline asm
	shfl.sync.down.b32 %r84, %r85, %r86, %r127, %r128;
	// end inline asm
	mov.b64 	%rd70, {%r79, %r84};
	mov.b64 	%fd97, %rd70;
	setp.gt.s32 	%p33, %r78, 30;
	setp.lt.f64 	%p34, %fd379, %fd97;
	selp.f64 	%fd98, %fd97, %fd379, %p34;
	selp.f64 	%fd99, %fd379, %fd98, %p33;
	mov.b64 	%rd71, %fd99;
	mov.b64 	{%r90, %r95}, %rd71;
	mov.b32 	%r96, 2;
	// begin inline asm
	shfl.sync.down.b32 %r89, %r90, %r96, %r127, %r128;
	// end inline asm
	// begin inline asm
	shfl.sync.down.b32 %r94, %r95, %r96, %r127, %r128;
	// end inline asm
	mov.b64 	%rd72, {%r89, %r94};
	mov.b64 	%fd100, %rd72;
	setp.gt.s32 	%p35, %r78, 29;
	setp.lt.f64 	%p36, %fd99, %fd100;
	selp.f64 	%fd101, %fd100, %fd99, %p36;
	selp.f64 	%fd102, %fd99, %fd101, %p35;
	mov.b64 	%rd73, %fd102;
	mov.b64 	{%r100, %r105}, %rd73;
	mov.b32 	%r106, 4;
	// begin inline asm
	shfl.sync.down.b32 %r99, %r100, %r106, %r127, %r128;
	// end inline asm
	// begin inline asm
	shfl.sync.down.b32 %r104, %r105, %r106, %r127, %r128;
	// end inline asm
	mov.b64 	%rd74, {%r99, %r104};
	mov.b64 	%fd103, %rd74;
	setp.gt.s32 	%p37, %r78, 27;
	setp.lt.f64 	%p38, %fd102, %fd103;
	selp.f64 	%fd104, %fd103, %fd102, %p38;
	selp.f64 	%fd105, %fd102, %fd104, %p37;
	mov.b64 	%rd75, %fd105;
	mov.b64 	{%r110, %r115}, %rd75;
	mov.b32 	%r116, 8;
	// begin inline asm
	shfl.sync.down.b32 %r109, %r110, %r116, %r127, %r128;
	// end inline asm
	// begin inline asm
	shfl.sync.down.b32 %r114, %r115, %r116, %r127, %r128;
	// end inline asm
	mov.b64 	%rd76, {%r109, %r114};
	mov.b64 	%fd106, %rd76;
	setp.gt.s32 	%p39, %r78, 23;
	setp.lt.f64 	%p40, %fd105, %fd106;
	selp.f64 	%fd107, %fd106, %fd105, %p40;
	selp.f64 	%fd108, %fd105, %fd107, %p39;
	mov.b64 	%rd77, %fd108;
	mov.b64 	{%r120, %r125}, %rd77;
	mov.b32 	%r126, 16;
	// begin inline asm
	shfl.sync.down.b32 %r119, %r120, %r126, %r127, %r128;
	// end inline asm
	// begin inline asm
	shfl.sync.down.b32 %r124, %r125, %r126, %r127, %r128;
	// end inline asm
	mov.b64 	%rd78, {%r119, %r124};
	mov.b64 	%fd109, %rd78;
	setp.gt.s32 	%p41, %r78, 15;
	setp.lt.f64 	%p42, %fd108, %fd109;
	selp.f64 	%fd54, %fd109, %fd108, %p42;
	selp.f64 	%fd380, %fd108, %fd54, %p41;
	setp.ne.s32 	%p43, %r78, 0;
	@%p43 bra 	$L__BB5_70;
	shr.u32 	%r129, %r47, 2;
	and.b32  	%r130, %r129, 248;
	mov.u32 	%r131, _ZZN3cub18CUB_300001_SM_10006detail6reduce28DeviceReduceSingleTileKernelINS2_10policy_hubIdjN4cuda3__47maximumIvEEE10Policy1000EPdSB_iS8_ddNS5_3std3__410__identityEEEvT0_T1_T2_T3_T4_T6_E12temp_storage;
	add.s32 	%r132, %r131, %r130;
	st.shared.f64 	[%r132+8], %fd54;
$L__BB5_70:
	bar.sync 	0;
	setp.ne.s32 	%p44, %r47, 0;
	@%p44 bra 	$L__BB5_72;
	ld.shared.f64 	%fd110, [_ZZN3cub18CUB_300001_SM_10006detail6reduce28DeviceReduceSingleTileKernelINS2_10policy_hubIdjN4cuda3__47maximumIvEEE10Policy1000EPdSB_iS8_ddNS5_3std3__410__identityEEEvT0_T1_T2_T3_T4_T6_E12temp_storage+16];
	setp.lt.f64 	%p45, %fd380, %fd110;
	selp.f64 	%fd111, %fd110, %fd380, %p45;
	ld.shared.f64 	%fd112, [_ZZN3cub18CUB_300001_SM_10006detail6reduce28DeviceReduceSingleTileKernelINS2_10policy_hubIdjN4cuda3__47maximumIvEEE10Policy1000EPdSB_iS8_ddNS5_3std3__410__identityEEEvT0_T1_T2_T3_T4_T6_E12temp_storage+24];
	setp.lt.f64 	%p46, %fd111, %fd112;
	selp.f64 	%fd113, %fd112, %fd111, %p46;
	ld.shared.f64 	%fd114, [_ZZN3cub18CUB_300001_SM_10006detail6reduce28DeviceReduceSingleTileKernelINS2_10policy_hubIdjN4cuda3__47maximumIvEEE10Policy1000EPdSB_iS8_ddNS5_3std3__410__identityEEEvT0_T1_T2_T3_T4_T6_E12temp_storage+32];
	setp.lt.f64 	%p47, %fd113, %fd114;
	selp.f64 	%fd115, %fd114, %fd113, %p47;
	ld.shared.f64 	%fd116, [_ZZN3cub18CUB_300001_SM_10006detail6reduce28DeviceReduceSingleTileKernelINS2_10policy_hubIdjN4cuda3__47maximumIvEEE10Policy1000EPdSB_iS8_ddNS5_3std3__410__identityEEEvT0_T1_T2_T3_T4_T6_E12temp_storage+40];
	setp.lt.f64 	%p48, %fd115, %fd116;
	selp.f64 	%fd117, %fd116, %fd115, %p48;
	ld.shared.f64 	%fd118, [_ZZN3cub18CUB_300001_SM_10006detail6reduce28DeviceReduceSingleTileKernelINS2_10policy_hubIdjN4cuda3__47maximumIvEEE10Policy1000EPdSB_iS8_ddNS5_3std3__410__identityEEEvT0_T1_T2_T3_T4_T6_E12temp_storage+48];
	setp.lt.f64 	%p49, %fd117, %fd118;
	selp.f64 	%fd119, %fd118, %fd117, %p49;
	ld.shared.f64 	%fd120, [_ZZN3cub18CUB_300001_SM_10006detail6reduce28DeviceReduceSingleTileKernelINS2_10policy_hubIdjN4cuda3__47maximumIvEEE10Policy1000EPdSB_iS8_ddNS5_3std3__410__identityEEEvT0_T1_T2_T3_T4_T6_E12temp_storage+56];
	setp.lt.f64 	%p50, %fd119, %fd120;
	selp.f64 	%fd121, %fd120, %fd119, %p50;
	ld.shared.f64 	%fd122, [_ZZN3cub18CUB_300001_SM_10006detail6reduce28DeviceReduceSingleTileKernelINS2_10policy_hubIdjN4cuda3__47maximumIvEEE10Policy1000EPdSB_iS8_ddNS5_3std3__410__identityEEEvT0_T1_T2_T3_T4_T6_E12temp_storage+64];
	setp.lt.f64 	%p51, %fd121, %fd122;
	selp.f64 	%fd380, %fd122, %fd121, %p51;
$L__BB5_72:
	mov.u32 	%r444, %tid.x;
	setp.ne.s32 	%p217, %r444, 0;
	@%p217 bra 	$L__BB5_74;
	setp.lt.f64 	%p218, %fd58, %fd380;
	selp.f64 	%fd353, %fd380, %fd58, %p218;
	st.global.f64 	[%rd1], %fd353;
$L__BB5_74:
	ret;

}


// ===== COMPILED SASS (sm_100) =====

	.target	sm_100

	.elftype	@"ET_EXEC"


//--------------------- .note.nv.tkinfo           --------------------------
	.section	.note.nv.tkinfo,"",@"SHT_NOTE"
	.sectionflags	@"SHF_NOTE_NV_TKINFO"
	.tkinfo
        /*0018*/ 	.word	0x00000002
        /*0030*/ 	.string	""
        /*0030*/ 	.string	"ptxas"
        /*0030*/ 	.string	"Cuda compilation tools, release 13.0, V13.0.88"
        /*0030*/ 	.string	"Build cuda_13.0.r13.0/compiler.36424714_0"
        /*0030*/ 	.string	"-arch sm_100 -m 64 "



//--------------------- .note.nv.cuinfo           --------------------------
	.section	.note.nv.cuinfo,"",@"SHT_NOTE"
	.sectionflags	@"SHF_NOTE_NV_CUINFO"
        /*0018*/ 	.short	0x0002
        /*001a*/ 	.short	0x0064
        /*001c*/ 	.short	0x0082
	.zero		2


//--------------------- .nv.info                  --------------------------
	.section	.nv.info,"",@"SHT_CUDA_INFO"
	.align	4


	//----- nvinfo : EIATTR_REGCOUNT
	.align		4
        /*0000*/ 	.byte	0x04, 0x2f
        /*0002*/ 	.short	(.L_41 - .L_40)
	.align		4
.L_40:
        /*0004*/ 	.word	index@(_Z9calculatePdS_i)
        /*0008*/ 	.word	0x0000000e


	//----- nvinfo : EIATTR_FRAME_SIZE
	.align		4
.L_41:
        /*000c*/ 	.byte	0x04, 0x11
        /*000e*/ 	.short	(.L_43 - .L_42)
	.align		4
.L_42:
        /*0010*/ 	.word	index@(_Z9calculatePdS_i)
        /*0014*/ 	.word	0x00000000


	//----- nvinfo : EIATTR_REGCOUNT
	.align		4
.L_43:
        /*0018*/ 	.byte	0x04, 0x2f
        /*001a*/ 	.short	(.L_45 - .L_44)
	.align		4
.L_44:
        /*001c*/ 	.word	index@(_Z13getDifferencePdS_S_i)
        /*0020*/ 	.word	0x0000000e


	//----- nvinfo : EIATTR_FRAME_SIZE
	.align		4
.L_45:
        /*0024*/ 	.byte	0x04, 0x11
        /*0026*/ 	.short	(.L_47 - .L_46)
	.align		4
.L_46:
        /*0028*/ 	.word	index@(_Z13getDifferencePdS_S_i)
        /*002c*/ 	.word	0x00000000


	//----- nvinfo : EIATTR_REGCOUNT
	.align		4
.L_47:
        /*0030*/ 	.byte	0x04, 0x2f
        /*0032*/ 	.short	(.L_49 - .L_48)
	.align		4
.L_48:
        /*0034*/ 	.word	index@(_ZN3cub18CUB_300001_SM_10006detail11EmptyKernelIvEEvv)
        /*0038*/ 	.word	0x00000004


	//----- nvinfo : EIATTR_FRAME_SIZE
	.align		4
.L_49:
        /*003c*/ 	.byte	0x04, 0x11
        /*003e*/ 	.short	(.L_51 - .L_50)
	.align		4
.L_50:
        /*0040*/ 	.word	index@(_ZN3cub18CUB_300001_SM_10006detail11EmptyKernelIvEEvv)
        /*0044*/ 	.word	0x00000000


	//----- nvinfo : EIATTR_REGCOUNT
	.align		4
.L_51:
        /*0048*/ 	.byte	0x04, 0x2f
        /*004a*/ 	.short	(.L_53 - .L_52)
	.align		4
.L_52:
        /*004c*/ 	.word	index@(_ZN3cub18CUB_300001_SM_10006detail6reduce28DeviceReduceSingleTileKernelINS2_10policy_hubIdjN4cuda3__47maximumIvEEE10Policy1000EPdSB_jS8_ddNS5_3std3__410__identityEEEvT0_T1_T2_T3_T4_T6_)
        /*0050*/ 	.word	0x0000002c


	//----- nvinfo : EIATTR_FRAME_SIZE
	.align		4
.L_53:
        /*0054*/ 	.byte	0x04, 0x11
        /*0056*/ 	.short	(.L_55 - .L_54)
	.align		4
.L_54:
        /*0058*/ 	.word	index@(_ZN3cub18CUB_300001_SM_10006detail6reduce28DeviceReduceSingleTileKernelINS2_10policy_hubIdjN4cuda3__47maximumIvEEE10Policy1000EPdSB_jS8_ddNS5_3std3__410__identityEEEvT0_T1_T2_T3_T4_T6_)
        /*005c*/ 	.word	0x00000000


	//----- nvinfo : EIATTR_REGCOUNT
	.align		4
.L_55:
        /*0060*/ 	.byte	0x04, 0x2f
        /*0062*/ 	.short	(.L_57 - .L_56)
	.align		4
.L_56:
        /*0064*/ 	.word	index@(_ZN3cub18CUB_300001_SM_10006detail6reduce18DeviceReduceKernelINS2_10policy_hubIdjN4cuda3__47maximumIvEEE10Policy1000EPdjS8_dNS5_3std3__410__identityEEEvT0_PT3_T1_NS0_13GridEvenShareISI_EET2_T4_)
        /*0068*/ 	.word	0x0000001c


	//----- nvinfo : EIATTR_FRAME_SIZE
	.align		4
.L_57:
        /*006c*/ 	.byte	0x04, 0x11
        /*006e*/ 	.short	(.L_59 - .L_58)
	.align		4
.L_58:
        /*0070*/ 	.word	index@(_ZN3cub18CUB_300001_SM_10006detail6reduce18DeviceReduceKernelINS2_10policy_hubIdjN4cuda3__47maximumIvEEE10Policy1000EPdjS8_dNS5_3std3__410__identityEEEvT0_PT3_T1_NS0_13GridEvenShareISI_EET2_T4_)
        /*0074*/ 	.word	0x00000000


	//----- nvinfo : EIATTR_REGCOUNT
	.align		4
.L_59:
        /*0078*/ 	.byte	0x04, 0x2f
        /*007a*/ 	.short	(.L_61 - .L_60)
	.align		4
.L_60:
        /*007c*/ 	.word	index@(_ZN3cub18CUB_300001_SM_10006detail6reduce28DeviceReduceSingleTileKernelINS2_10policy_hubIdjN4cuda3__47maximumIvEEE10Policy1000EPdSB_iS8_ddNS5_3std3__410__identityEEEvT0_T1_T2_T3_T4_T6_)
        /*0080*/ 	.word	0x00000030


	//----- nvinfo : EIATTR_FRAME_SIZE
	.align		4
.L_61:
        /*0084*/ 	.byte	0x04, 0x11
        /*0086*/ 	.short	(.L_63 - .L_62)
	.align		4
.L_62:
        /*0088*/ 	.word	index@(_ZN3cub18CUB_300001_SM_10006detail6reduce28DeviceReduceSingleTileKernelINS2_10policy_hubIdjN4cuda3__47maximumIvEEE10Policy1000EPdSB_iS8_ddNS5_3std3__410__identityEEEvT0_T1_T2_T3_T4_T6_)
        /*008c*/ 	.word	0x00000000


	//----- nvinfo : EIATTR_MIN_STACK_SIZE
	.align		4
.L_63:
        /*0090*/ 	.byte	0x04, 0x12
        /*0092*/ 	.short	(.L_65 - .L_64)
	.align		4
.L_64:
        /*0094*/ 	.word	index@(_ZN3cub18CUB_300001_SM_10006detail6reduce28DeviceReduceSingleTileKernelINS2_10policy_hubIdjN4cuda3__47maximumIvEEE10Policy1000EPdSB_iS8_ddNS5_3std3__410__identityEEEvT0_T1_T2_T3_T4_T6_)
        /*0098*/ 	.word	0x00000000


	//----- nvinfo : EIATTR_MIN_STACK_SIZE
	.align		4
.L_65:
        /*009c*/ 	.byte	0x04, 0x12
        /*009e*/ 	.short	(.L_67 - .L_66)
	.align		4
.L_66:
        /*00a0*/ 	.word	index@(_ZN3cub18CUB_300001_SM_10006detail6reduce18DeviceReduceKernelINS2_10policy_hubIdjN4cuda3__47maximumIvEEE10Policy1000EPdjS8_dNS5_3std3__410__identityEEEvT0_PT3_T1_NS0_13GridEvenShareISI_EET2_T4_)
        /*00a4*/ 	.word	0x00000000


	//----- nvinfo : EIATTR_MIN_STACK_SIZE
	.align		4
.L_67:
        /*00a8*/ 	.byte	0x04, 0x12
        /*00aa*/ 	.short	(.L_69 - .L_68)
	.align		4
.L_68:
        /*00ac*/ 	.word	index@(_ZN3cub18CUB_300001_SM_10006detail6reduce28DeviceReduceSingleTileKernelINS2_10policy_hubIdjN4cuda3__47maximumIvEEE10Policy1000EPdSB_jS8_ddNS5_3std3__410__identityEEEvT0_T1_T2_T3_T4_T6_)
        /*00b0*/ 	.word	0x00000000


	//----- nvinfo : EIATTR_MIN_STACK_SIZE
	.align		4
.L_69:
        /*00b4*/ 	.byte	0x04, 0x12
        /*00b6*/ 	.short	(.L_71 - .L_70)
	.align		4
.L_70:
        /*00b8*/ 	.word	index@(_ZN3cub18CUB_300001_SM_10006detail11EmptyKernelIvEEvv)
        /*00bc*/ 	.word	0x00000000


	//----- nvinfo : EIATTR_MIN_STACK_SIZE
	.align		4
.L_71:
        /*00c0*/ 	.byte	0x04, 0x12
        /*00c2*/ 	.short	(.L_73 - .L_72)
	.align		4
.L_72:
        /*00c4*/ 	.word	index@(_Z13getDifferencePdS_S_i)
        /*00c8*/ 	.word	0x00000000


	//----- nvinfo : EIATTR_MIN_STACK_SIZE
	.align		4
.L_73:
        /*00cc*/ 	.byte	0x04, 0x12
        /*00ce*/ 	.short	(.L_75 - .L_74)
	.align		4
.L_74:
        /*00d0*/ 	.word	index@(_Z9calculatePdS_i)
        /*00d4*/ 	.word	0x00000000
.L_75:


//--------------------- .nv.compat                --------------------------
	.section	.nv.compat,"",@"SHT_CUDA_COMPAT_INFO"
	.align	4
        /*0000*/ 	.byte	0x02, 0x09, 0x00, 0x00, 0x02, 0x02, 0x01, 0x00, 0x02, 0x05, 0x05, 0x00, 0x03, 0x07, 0x01, 0x01
        /*0010*/ 	.byte	0x02, 0x03, 0x00, 0x00, 0x02, 0x06, 0x01, 0x00, 0x04, 0x0b, 0x08, 0x00, 0x01, 0x00, 0x00, 0x00
        /*0020*/ 	.byte	0x00, 0x00, 0x00, 0x00


//--------------------- .nv.info._ZN3cub18CUB_300001_SM_10006detail6reduce28DeviceReduceSingleTileKernelINS2_10policy_hubIdjN4cuda3__47maximumIvEEE10Policy1000EPdSB_iS8_ddNS5_3std3__410__identityEEEvT0_T1_T2_T3_T4_T6_ --------------------------
	.section	.nv.info._ZN3cub18CUB_300001_SM_10006detail6reduce28DeviceReduceSingleTileKernelINS2_10policy_hubIdjN4cuda3__47maximumIvEEE10Policy1000EPdSB_iS8_ddNS5_3std3__410__identityEEEvT0_T1_T2_T3_T4_T6_,"",@"SHT_CUDA_INFO"
	.sectionflags	@""
	.align	4


	//----- nvinfo : EIATTR_CUDA_API_VERSION
	.align		4
        /*0000*/ 	.byte	0x04, 0x37
        /*0002*/ 	.short	(.L_77 - .L_76)
.L_76:
        /*0004*/ 	.word	0x00000082


	//----- nvinfo : EIATTR_KPARAM_INFO
	.align		4
.L_77:
        /*0008*/ 	.byte	0x04, 0x17
        /*000a*/ 	.short	(.L_79 - .L_78)
.L_78:
        /*000c*/ 	.word	0x00000000
        /*0010*/ 	.short	0x0005
        /*0012*/ 	.short	0x0020
        /*0014*/ 	.byte	0x00, 0xf0, 0x05, 0x00


	//----- nvinfo : EIATTR_KPARAM_INFO
	.align		4
.L_79:
        /*0018*/ 	.byte	0x04, 0x17
        /*001a*/ 	.short	(.L_81 - .L_80)
.L_80:
        /*001c*/ 	.word	0x00000000
        /*0020*/ 	.short	0x0004
        /*0022*/ 	.short	0x0018
        /*0024*/ 	.byte	0x00, 0xf0, 0x21, 0x00


	//----- nvinfo : EIATTR_KPARAM_INFO
	.align		4
.L_81:
        /*0028*/ 	.byte	0x04, 0x17
        /*002a*/ 	.short	(.L_83 - .L_82)
.L_82:
        /*002c*/ 	.word	0x00000000
        /*0030*/ 	.short	0x0003
        /*0032*/ 	.short	0x0014
        /*0034*/ 	.byte	0x00, 0xf0, 0x05, 0x00


	//----- nvinfo : EIATTR_KPARAM_INFO
	.align		4
.L_83:
        /*0038*/ 	.byte	0x04, 0x17
        /*003a*/ 	.short	(.L_85 - .L_84)
.L_84:
        /*003c*/ 	.word	0x00000000
        /*0040*/ 	.short	0x0002
        /*0042*/ 	.short	0x0010
        /*0044*/ 	.byte	0x00, 0xf0, 0x11, 0x00


	//----- nvinfo : EIATTR_KPARAM_INFO
	.align		4
.L_85:
        /*0048*/ 	.byte	0x04, 0x17
        /*004a*/ 	.short	(.L_87 - .L_86)
.L_86:
        /*004c*/ 	.word	0x00000000
        /*0050*/ 	.short	0x0001
        /*0052*/ 	.short	0x0008
        /*0054*/ 	.byte	0x00, 0xf5, 0x21, 0x00


	//----- nvinfo : EIATTR_KPARAM_INFO
	.align		4
.L_87:
        /*0058*/ 	.byte	0x04, 0x17
        /*005a*/ 	.short	(.L_89 - .L_88)
.L_88:
        /*005c*/ 	.word	0x00000000
        /*0060*/ 	.short	0x0000
        /*0062*/ 	.short	0x0000
        /*0064*/ 	.byte	0x00, 0xf5, 0x21, 0x00


	//----- nvinfo : EIATTR_SPARSE_MMA_MASK
	.align		4
.L_89:
        /*0068*/ 	.byte	0x03, 0x50
        /*006a*/ 	.short	0x0000


	//----- nvinfo : EIATTR_MAXREG_COUNT
	.align		4
        /*006c*/ 	.byte	0x03, 0x1b
        /*006e*/ 	.short	0x00ff


	//----- nvinfo : EIATTR_NUM_BARRIERS
	.align		4
        /*0070*/ 	.byte	0x02, 0x4c
        /*0072*/ 	.byte	0x01
	.zero		1


	//----- nvinfo : EIATTR_MERCURY_ISA_VERSION
	.align		4
        /*0074*/ 	.byte	0x03, 0x5f
        /*0076*/ 	.short	0x0101


	//----- nvinfo : EIATTR_COOP_GROUP_MASK_REGIDS
	.align		4
        /*0078*/ 	.byte	0x04, 0x29
        /*007a*/ 	.short	(.L_91 - .L_90)


	//   ....[0]....
.L_90:
        /*007c*/ 	.word	0xffffffff


	//   ....[1]....
        /*0080*/ 	.word	0xffffffff


	//   ....[2]....
        /*0084*/ 	.word	0xffffffff


	//   ....[3]....
        /*0088*/ 	.word	0xffffffff


	//   ....[4]....
        /*008c*/ 	.word	0xffffffff


	//   ....[5]....
        /*0090*/ 	.word	0xffffffff


	//   ....[6]....
        /*0094*/ 	.word	0xffffffff


	//   ....[7]....
        /*0098*/ 	.word	0xffffffff


	//   ....[8]....
        /*009c*/ 	.word	0xffffffff


	//   ....[9]....
        /*00a0*/ 	.word	0xffffffff


	//   ....[10]....
        /*00a4*/ 	.word	0xffffffff


	//   ....[11]....
        /*00a8*/ 	.word	0xffffffff


	//   ....[12]....
        /*00ac*/ 	.word	0xffffffff


	//   ....[13]....
        /*00b0*/ 	.word	0xffffffff


	//   ....[14]....
        /*00b4*/ 	.word	0xffffffff


	//   ....[15]....
        /*00b8*/ 	.word	0xffffffff


	//   ....[16]....
        /*00bc*/ 	.word	0xffffffff


	//   ....[17]....
        /*00c0*/ 	.word	0xffffffff


	//   ....[18]....
        /*00c4*/ 	.word	0xffffffff


	//   ....[19]....
        /*00c8*/ 	.word	0xffffffff


	//   ....[20]....
        /*00cc*/ 	.word	0xffffffff


	//   ....[21]....
        /*00d0*/ 	.word	0xffffffff


	//   ....[22]....
        /*00d4*/ 	.word	0xffffffff


	//   ....[23]....
        /*00d8*/ 	.word	0xffffffff


	//   ....[24]....
        /*00dc*/ 	.word	0xffffffff


	//   ....[25]....
        /*00e0*/ 	.word	0xffffffff


	//   ....[26]....
        /*00e4*/ 	.word	0xffffffff


	//   ....[27]....
        /*00e8*/ 	.word	0xffffffff


	//   ....[28]....
        /*00ec*/ 	.word	0xffffffff


	//   ....[29]....
        /*00f0*/ 	.word	0xffffffff


	//   ....[30]....
        /*00f4*/ 	.word	0xffffffff


	//   ....[31]....
        /*00f8*/ 	.word	0xffffffff


	//   ....[32]....
        /*00fc*/ 	.word	0xffffffff


	//   ....[33]....
        /*0100*/ 	.word	0xffffffff


	//   ....[34]....
        /*0104*/ 	.word	0xffffffff


	//   ....[35]....
        /*0108*/ 	.word	0xffffffff


	//   ....[36]....
        /*010c*/ 	.word	0xffffffff


	//   ....[37]....
        /*0110*/ 	.word	0xffffffff


	//   ....[38]....
        /*0114*/ 	.word	0xffffffff


	//   ....[39]....
        /*0118*/ 	.word	0xffffffff


	//   ....[40]....
        /*011c*/ 	.word	0xffffffff


	//   ....[41]....
        /*0120*/ 	.word	0xffffffff


	//   ....[42]....
        /*0124*/ 	.word	0xffffffff


	//   ....[43]....
        /*0128*/ 	.word	0xffffffff


	//   ....[44]....
        /*012c*/ 	.word	0xffffffff


	//   ....[45]....
        /*0130*/ 	.word	0xffffffff


	//   ....[46]....
        /*0134*/ 	.word	0xffffffff


	//   ....[47]....
        /*0138*/ 	.word	0xffffffff


	//   ....[48]....
        /*013c*/ 	.word	0xffffffff


	//   ....[49]....
        /*0140*/ 	.word	0xffffffff


	//   ....[50]....
        /*0144*/ 	.word	0xffffffff


	//   ....[51]....
        /*0148*/ 	.word	0xffffffff


	//   ....[52]....
        /*014c*/ 	.word	0xffffffff


	//   ....[53]....
        /*0150*/ 	.word	0xffffffff


	//   ....[54]....
        /*0154*/ 	.word	0xffffffff


	//   ....[55]....
        /*0158*/ 	.word	0xffffffff


	//   ....[56]....
        /*015c*/ 	.word	0xffffffff


	//   ....[57]....
        /*0160*/ 	.word	0xffffffff


	//   ....[58]....
        /*0164*/ 	.word	0xffffffff


	//   ....[59]....
        /*0168*/ 	.word	0xffffffff


	//----- nvinfo : EIATTR_COOP_GROUP_INSTR_OFFSETS
	.align		4
.L_91:
        /*016c*/ 	.byte	0x04, 0x28
        /*016e*/ 	.short	(.L_93 - .L_92)


	//   ....[0]....
.L_92:
        /*0170*/ 	.word	0x00000d30


	//   ....[1]....
        /*0174*/ 	.word	0x00000d40


	//   ....[2]....
        /*0178*/ 	.word	0x00000dd0


	//   ....[3]....
        /*017c*/ 	.word	0x00000e10


	//   ....[4]....
        /*0180*/ 	.word	0x00000e80


	//   ....[5]....
        /*0184*/ 	.word	0x00000ea0


	//   ....[6]....
        /*0188*/ 	.word	0x00000ef0


	//   ....[7]....
        /*018c*/ 	.word	0x00000f10


	//   ....[8]....
        /*0190*/ 	.word	0x00000f60


	//   ....[9]....
        /*0194*/ 	.word	0x00000f80


	//   ....[10]....
        /*0198*/ 	.word	0x00001280


	//   ....[11]....
        /*019c*/ 	.word	0x00001290


	//   ....[12]....
        /*01a0*/ 	.word	0x00001320


	//   ....[13]....
        /*01a4*/ 	.word	0x00001350


	//   ....[14]....
        /*01a8*/ 	.word	0x000013b0


	//   ....[15]....
        /*01ac*/ 	.word	0x000013e0


	//   ....[16]....
        /*01b0*/ 	.word	0x00001440


	//   ....[17]....
        /*01b4*/ 	.word	0x00001480


	//   ....[18]....
        /*01b8*/ 	.word	0x000014f0


	//   ....[19]....
        /*01bc*/ 	.word	0x00001530


	//   ....[20]....
        /*01c0*/ 	.word	0x00002960


	//   ....[21]....
        /*01c4*/ 	.word	0x00002970


	//   ....[22]....
        /*01c8*/ 	.word	0x00002a00


	//   ....[23]....
        /*01cc*/ 	.word	0x00002a30


	//   ....[24]....
        /*01d0*/ 	.word	0x00002aa0


	//   ....[25]....
        /*01d4*/ 	.word	0x00002ac0


	//   ....[26]....
        /*01d8*/ 	.word	0x00002b20


	//   ....[27]....
        /*01dc*/ 	.word	0x00002b30


	//   ....[28]....
        /*01e0*/ 	.word	0x00002b80


	//   ....[29]....
        /*01e4*/ 	.word	0x00002b90


	//   ....[30]....
        /*01e8*/ 	.word	0x00003a20


	//   ....[31]....
        /*01ec*/ 	.word	0x00003a30


	//   ....[32]....
        /*01f0*/ 	.word	0x00003ac0


	//   ....[33]....
        /*01f4*/ 	.word	0x00003b00


	//   ....[34]....
        /*01f8*/ 	.word	0x00003b80


	//   ....[35]....
        /*01fc*/ 	.word	0x00003bc0


	//   ....[36]....
        /*0200*/ 	.word	0x00003c20


	//   ....[37]....
        /*0204*/ 	.word	0x00003c50


	//   ....[38]....
        /*0208*/ 	.word	0x00003ca0


	//   ....[39]....
        /*020c*/ 	.word	0x00003cd0


	//   ....[40]....
        /*0210*/ 	.word	0x00003fb0


	//   ....[41]....
        /*0214*/ 	.word	0x00003fc0


	//   ....[42]....
        /*0218*/ 	.word	0x00004050


	//   ....[43]....
        /*021c*/ 	.word	0x00004080


	//   ....[44]....
        /*0220*/ 	.word	0x000040d0


	//   ....[45]....
        /*0224*/ 	.word	0x00004100


	//   ....[46]....
        /*0228*/ 	.word	0x00004170


	//   ....[47]....
        /*022c*/ 	.word	0x000041b0


	//   ....[48]....
        /*0230*/ 	.word	0x00004220


	//   ....[49]....
        /*0234*/ 	.word	0x00004250


	//   ....[50]....
        /*0238*/ 	.word	0x00005700


	//   ....[51]....
        /*023c*/ 	.word	0x00005710


	//   ....[52]....
        /*0240*/ 	.word	0x000057a0


	//   ....[53]....
        /*0244*/ 	.word	0x000057e0


	//   ....[54]....
        /*0248*/ 	.word	0x00005860


	//   ....[55]....
        /*024c*/ 	.word	0x000058a0


	//   ....[56]....
        /*0250*/ 	.word	0x00005900


	//   ....[57]....
        /*0254*/ 	.word	0x00005930


	//   ....[58]....
        /*0258*/ 	.word	0x00005980


	//   ....[59]....
        /*025c*/ 	.word	0x000059b0


	//----- nvinfo : EIATTR_VRC_CTA_INIT_COUNT
	.align		4
.L_93:
        /*0260*/ 	.byte	0x02, 0x4a
	.zero		1
	.zero		1


	//----- nvinfo : EIATTR_EXIT_INSTR_OFFSETS
	.align		4
        /*0264*/ 	.byte	0x04, 0x1c
        /*0266*/ 	.short	(.L_95 - .L_94)


	//   ....[0]....
.L_94:
        /*0268*/ 	.word	0x00000080


	//   ....[1]....
        /*026c*/ 	.word	0x000000c0


	//   ....[2]....
        /*0270*/ 	.word	0x00005c20


	//   ....[3]....
        /*0274*/ 	.word	0x00005ca0


	//----- nvinfo : EIATTR_MAX_THREADS
	.align		4
.L_95:
        /*0278*/ 	.byte	0x04, 0x05
        /*027a*/ 	.short	(.L_97 - .L_96)
.L_96:
        /*027c*/ 	.word	0x00000100
        /*0280*/ 	.word	0x00000001
        /*0284*/ 	.word	0x00000001


	//----- nvinfo : EIATTR_CRS_STACK_SIZE
	.align		4
.L_97:
        /*0288*/ 	.byte	0x04, 0x1e
        /*028a*/ 	.short	(.L_99 - .L_98)
.L_98:
        /*028c*/ 	.word	0x00000000


	//----- nvinfo : EIATTR_CBANK_PARAM_SIZE
	.align		4
.L_99:
        /*0290*/ 	.byte	0x03, 0x19
        /*0292*/ 	.short	0x0021


	//----- nvinfo : EIATTR_PARAM_CBANK
	.align		4
        /*0294*/ 	.byte	0x04, 0x0a
        /*0296*/ 	.short	(.L_101 - .L_100)
	.align		4
.L_100:
        /*0298*/ 	.word	index@(.nv.constant0._ZN3cub18CUB_300001_SM_10006detail6reduce28DeviceReduceSingleTileKernelINS2_10policy_hubIdjN4cuda3__47maximumIvEEE10Policy1000EPdSB_iS8_ddNS5_3std3__410__identityEEEvT0_T1_T2_T3_T4_T6_)
        /*029c*/ 	.short	0x0380
        /*029e*/ 	.short	0x0021


	//----- nvinfo : EIATTR_SW_WAR
	.align		4
.L_101:
        /*02a0*/ 	.byte	0x04, 0x36
        /*02a2*/ 	.short	(.L_103 - .L_102)
.L_102:
        /*02a4*/ 	.word	0x00000008
.L_103:


//--------------------- .nv.info._ZN3cub18CUB_300001_SM_10006detail6reduce18DeviceReduceKernelINS2_10policy_hubIdjN4cuda3__47maximumIvEEE10Policy1000EPdjS8_dNS5_3std3__410__identityEEEvT0_PT3_T1_NS0_13GridEvenShareISI_EET2_T4_ --------------------------
	.section	.nv.info._ZN3cub18CUB_300001_SM_10006detail6reduce18DeviceReduceKernelINS2_10policy_hubIdjN4cuda3__47maximumIvEEE10Policy1000EPdjS8_dNS5_3std3__410__identityEEEvT0_PT3_T1_NS0_13GridEvenShareISI_EET2_T4_,"",@"SHT_CUDA_INFO"
	.sectionflags	@""
	.align	4


	//----- nvinfo : EIATTR_CUDA_API_VERSION
	.align		4
        /*0000*/ 	.byte	0x04, 0x37
        /*0002*/ 	.short	(.L_105 - .L_104)
.L_104:
        /*0004*/ 	.word	0x00000082


	//----- nvinfo : EIATTR_KPARAM_INFO
	.align		4
.L_105:
        /*0008*/ 	.byte	0x04, 0x17
        /*000a*/ 	.short	(.L_107 - .L_106)
.L_106:
        /*000c*/ 	.word	0x00000000
        /*0010*/ 	.short	0x0005
        /*0012*/ 	.short	0x003d
        /*0014*/ 	.byte	0x00, 0xf0, 0x05, 0x00


	//----- nvinfo : EIATTR_KPARAM_INFO
	.align		4
.L_107:
        /*0018*/ 	.byte	0x04, 0x17
        /*001a*/ 	.short	(.L_109 - .L_108)
.L_108:
        /*001c*/ 	.word	0x00000000
        /*0020*/ 	.short	0x0004
        /*0022*/ 	.short	0x003c
        /*0024*/ 	.byte	0x00, 0xf0, 0x05, 0x00


	//----- nvinfo : EIATTR_KPARAM_INFO
	.align		4
.L_109:
        /*0028*/ 	.byte	0x04, 0x17
        /*002a*/ 	.short	(.L_111 - .L_110)
.L_110:
        /*002c*/ 	.word	0x00000000
        /*0030*/ 	.short	0x0003
        /*0032*/ 	.short	0x0014
        /*0034*/ 	.byte	0x00, 0xf0, 0xa1, 0x00


	//----- nvinfo : EIATTR_KPARAM_INFO
	.align		4
.L_111:
        /*0038*/ 	.byte	0x04, 0x17
        /*003a*/ 	.short	(.L_113 - .L_112)
.L_112:
        /*003c*/ 	.word	0x00000000
        /*0040*/ 	.short	0x0002
        /*0042*/ 	.short	0x0010
        /*0044*/ 	.byte	0x00, 0xf0, 0x11, 0x00


	//----- nvinfo : EIATTR_KPARAM_INFO
	.align		4
.L_113:
        /*0048*/ 	.byte	0x04, 0x17
        /*004a*/ 	.short	(.L_115 - .L_114)
.L_114:
        /*004c*/ 	.word	0x00000000
        /*0050*/ 	.short	0x0001
        /*0052*/ 	.short	0x0008
        /*0054*/ 	.byte	0x00, 0xf5, 0x21, 0x00


	//----- nvinfo : EIATTR_KPARAM_INFO
	.align		4
.L_115:
        /*0058*/ 	.byte	0x04, 0x17
        /*005a*/ 	.short	(.L_117 - .L_116)
.L_116:
        /*005c*/ 	.word	0x00000000
        /*0060*/ 	.short	0x0000
        /*0062*/ 	.short	0x0000
        /*0064*/ 	.byte	0x00, 0xf5, 0x21, 0x00


	//----- nvinfo : EIATTR_SPARSE_MMA_MASK
	.align		4
.L_117:
        /*0068*/ 	.byte	0x03, 0x50
        /*006a*/ 	.short	0x0000


	//----- nvinfo : EIATTR_MAXREG_COUNT
	.align		4
        /*006c*/ 	.byte	0x03, 0x1b
        /*006e*/ 	.short	0x00ff


	//----- nvinfo : EIATTR_NUM_BARRIERS
	.align		4
        /*0070*/ 	.byte	0x02, 0x4c
        /*0072*/ 	.byte	0x01
	.zero		1


	//----- nvinfo : EIATTR_MERCURY_ISA_VERSION
	.align		4
        /*0074*/ 	.byte	0x03, 0x5f
        /*0076*/ 	.short	0x0101


	//----- nvinfo : EIATTR_COOP_GROUP_MASK_REGIDS
	.align		4
        /*0078*/ 	.byte	0x04, 0x29
        /*007a*/ 	.short	(.L_119 - .L_118)


	//   ....[0]....
.L_118:
        /*007c*/ 	.word	0xffffffff


	//   ....[1]....
        /*0080*/ 	.word	0xffffffff


	//   ....[2]....
        /*0084*/ 	.word	0xffffffff


	//   ....[3]....
        /*0088*/ 	.word	0xffffffff


	//   ....[4]....
        /*008c*/ 	.word	0xffffffff


	//   ....[5]....
        /*0090*/ 	.word	0xffffffff


	//   ....[6]....
        /*0094*/ 	.word	0xffffffff


	//   ....[7]....
        /*0098*/ 	.word	0xffffffff


	//   ....[8]....
        /*009c*/ 	.word	0xffffffff


	//   ....[9]....
        /*00a0*/ 	.word	0xffffffff


	//   ....[10]....
        /*00a4*/ 	.word	0xffffffff


	//   ....[11]....
        /*00a8*/ 	.word	0xffffffff


	//   ....[12]....
        /*00ac*/ 	.word	0xffffffff


	//   ....[13]....
        /*00b0*/ 	.word	0xffffffff


	//   ....[14]....
        /*00b4*/ 	.word	0xffffffff


	//   ....[15]....
        /*00b8*/ 	.word	0xffffffff


	//   ....[16]....
        /*00bc*/ 	.word	0xffffffff


	//   ....[17]....
        /*00c0*/ 	.word	0xffffffff


	//   ....[18]....
        /*00c4*/ 	.word	0xffffffff


	//   ....[19]....
        /*00c8*/ 	.word	0xffffffff


	//   ....[20]....
        /*00cc*/ 	.word	0xffffffff


	//   ....[21]....
        /*00d0*/ 	.word	0xffffffff


	//   ....[22]....
        /*00d4*/ 	.word	0xffffffff


	//   ....[23]....
        /*00d8*/ 	.word	0xffffffff


	//   ....[24]....
        /*00dc*/ 	.word	0xffffffff


	//   ....[25]....
        /*00e0*/ 	.word	0xffffffff


	//   ....[26]....
        /*00e4*/ 	.word	0xffffffff


	//   ....[27]....
        /*00e8*/ 	.word	0xffffffff


	//   ....[28]....
        /*00ec*/ 	.word	0xffffffff


	//   ....[29]....
        /*00f0*/ 	.word	0xffffffff


	//   ....[30]....
        /*00f4*/ 	.word	0xffffffff


	//   ....[31]....
        /*00f8*/ 	.word	0xffffffff


	//   ....[32]....
        /*00fc*/ 	.word	0xffffffff


	//   ....[33]....
        /*0100*/ 	.word	0xffffffff


	//   ....[34]....
        /*0104*/ 	.word	0xffffffff


	//   ....[35]....
        /*0108*/ 	.word	0xffffffff


	//   ....[36]....
        /*010c*/ 	.word	0xffffffff


	//   ....[37]....
        /*0110*/ 	.word	0xffffffff


	//   ....[38]....
        /*0114*/ 	.word	0xffffffff


	//   ....[39]....
        /*0118*/ 	.word	0xffffffff


	//   ....[40]....
        /*011c*/ 	.word	0xffffffff


	//   ....[41]....
        /*0120*/ 	.word	0xffffffff


	//   ....[42]....
        /*0124*/ 	.word	0xffffffff


	//   ....[43]....
        /*0128*/ 	.word	0xffffffff


	//   ....[44]....
        /*012c*/ 	.word	0xffffffff


	//   ....[45]....
        /*0130*/ 	.word	0xffffffff


	//   ....[46]....
        /*0134*/ 	.word	0xffffffff


	//   ....[47]....
        /*0138*/ 	.word	0xffffffff


	//   ....[48]....
        /*013c*/ 	.word	0xffffffff


	//   ....[49]....
        /*0140*/ 	.word	0xffffffff


	//   ....[50]....
        /*0144*/ 	.word	0xffffffff


	//   ....[51]....
        /*0148*/ 	.word	0xffffffff


	//   ....[52]....
        /*014c*/ 	.word	0xffffffff


	//   ....[53]....
        /*0150*/ 	.word	0xffffffff


	//   ....[54]....
        /*0154*/ 	.word	0xffffffff


	//   ....[55]....
        /*0158*/ 	.word	0xffffffff


	//   ....[56]....
        /*015c*/ 	.word	0xffffffff


	//   ....[57]....
        /*0160*/ 	.word	0xffffffff


	//   ....[58]....
        /*0164*/ 	.word	0xffffffff


	//   ....[59]....
        /*0168*/ 	.word	0xffffffff


	//----- nvinfo : EIATTR_COOP_GROUP_INSTR_OFFSETS
	.align		4
.L_119:
        /*016c*/ 	.byte	0x04, 0x28
        /*016e*/ 	.short	(.L_121 - .L_120)


	//   ....[0]....
.L_120:
        /*0170*/ 	.word	0x000005c0


	//   ....[1]....
        /*0174*/ 	.word	0x000005d0


	//   ....[2]....
        /*0178*/ 	.word	0x00000660


	//   ....[3]....
        /*017c*/ 	.word	0x00000670


	//   ....[4]....
        /*0180*/ 	.word	0x000006d0


	//   ....[5]....
        /*0184*/ 	.word	0x00000700


	//   ....[6]....
        /*0188*/ 	.word	0x00000780


	//   ....[7]....
        /*018c*/ 	.word	0x00000790


	//   ....[8]....
        /*0190*/ 	.word	0x000007e0


	//   ....[9]....
        /*0194*/ 	.word	0x000007f0


	//   ....[10]....
        /*0198*/ 	.word	0x00000ad0


	//   ....[11]....
        /*019c*/ 	.word	0x00000ae0


	//   ....[12]....
        /*01a0*/ 	.word	0x00000b70


	//   ....[13]....
        /*01a4*/ 	.word	0x00000b90


	//   ....[14]....
        /*01a8*/ 	.word	0x00000bf0


	//   ....[15]....
        /*01ac*/ 	.word	0x00000c10


	//   ....[16]....
        /*01b0*/ 	.word	0x00000c70


	//   ....[17]....
        /*01b4*/ 	.word	0x00000ca0


	//   ....[18]....
        /*01b8*/ 	.word	0x00000d20


	//   ....[19]....
        /*01bc*/ 	.word	0x00000d40


	//   ....[20]....
        /*01c0*/ 	.word	0x00001b60


	//   ....[21]....
        /*01c4*/ 	.word	0x00001b70


	//   ....[22]....
        /*01c8*/ 	.word	0x00001c00


	//   ....[23]....
        /*01cc*/ 	.word	0x00001c30


	//   ....[24]....
        /*01d0*/ 	.word	0x00001ca0


	//   ....[25]....
        /*01d4*/ 	.word	0x00001cc0


	//   ....[26]....
        /*01d8*/ 	.word	0x00001d20


	//   ....[27]....
        /*01dc*/ 	.word	0x00001d30


	//   ....[28]....
        /*01e0*/ 	.word	0x00001d80


	//   ....[29]....
        /*01e4*/ 	.word	0x00001d90


	//   ....[30]....
        /*01e8*/ 	.word	0x00002530


	//   ....[31]....
        /*01ec*/ 	.word	0x00002540


	//   ....[32]....
        /*01f0*/ 	.word	0x000025d0


	//   ....[33]....
        /*01f4*/ 	.word	0x000025e0


	//   ....[34]....
        /*01f8*/ 	.word	0x00002640


	//   ....[35]....
        /*01fc*/ 	.word	0x00002670


	//   ....[36]....
        /*0200*/ 	.word	0x000026f0


	//   ....[37]....
        /*0204*/ 	.word	0x00002700


	//   ....[38]....
        /*0208*/ 	.word	0x00002750


	//   ....[39]....
        /*020c*/ 	.word	0x00002760


	//   ....[40]....
        /*0210*/ 	.word	0x00002a60


	//   ....[41]....
        /*0214*/ 	.word	0x00002a70


	//   ....[42]....
        /*0218*/ 	.word	0x00002b00


	//   ....[43]....
        /*021c*/ 	.word	0x00002b20


	//   ....[44]....
        /*0220*/ 	.word	0x00002b80


	//   ....[45]....
        /*0224*/ 	.word	0x00002ba0


	//   ....[46]....
        /*0228*/ 	.word	0x00002c00


	//   ....[47]....
        /*022c*/ 	.word	0x00002c40


	//   ....[48]....
        /*0230*/ 	.word	0x00002cc0


	//   ....[49]....
        /*0234*/ 	.word	0x00002ce0


	//   ....[50]....
        /*0238*/ 	.word	0x00003b40


	//   ....[51]....
        /*023c*/ 	.word	0x00003b50


	//   ....[52]....
        /*0240*/ 	.word	0x00003be0


	//   ....[53]....
        /*0244*/ 	.word	0x00003bf0


	//   ....[54]....
        /*0248*/ 	.word	0x00003c50


	//   ....[55]....
        /*024c*/ 	.word	0x00003c80


	//   ....[56]....
        /*0250*/ 	.word	0x00003d00


	//   ....[57]....
        /*0254*/ 	.word	0x00003d10


	//   ....[58]....
        /*0258*/ 	.word	0x00003d60


	//   ....[59]....
        /*025c*/ 	.word	0x00003d70


	//----- nvinfo : EIATTR_VRC_CTA_INIT_COUNT
	.align		4
.L_121:
        /*0260*/ 	.byte	0x02, 0x4a
	.zero		1
	.zero		1


	//----- nvinfo : EIATTR_EXIT_INSTR_OFFSETS
	.align		4
        /*0264*/ 	.byte	0x04, 0x1c
        /*0266*/ 	.short	(.L_123 - .L_122)


	//   ....[0]....
.L_122:
        /*0268*/ 	.word	0x00003fe0


	//   ....[1]....
        /*026c*/ 	.word	0x00004040


	//----- nvinfo : EIATTR_MAX_THREADS
	.align		4
.L_123:
        /*0270*/ 	.byte	0x04, 0x05
        /*0272*/ 	.short	(.L_125 - .L_124)
.L_124:
        /*0274*/ 	.word	0x00000100
        /*0278*/ 	.word	0x00000001
        /*027c*/ 	.word	0x00000001


	//----- nvinfo : EIATTR_CRS_STACK_SIZE
	.align		4
.L_125:
        /*0280*/ 	.byte	0x04, 0x1e
        /*0282*/ 	.short	(.L_127 - .L_126)
.L_126:
        /*0284*/ 	.word	0x00000000


	//----- nvinfo : EIATTR_CBANK_PARAM_SIZE
	.align		4
.L_127:
        /*0288*/ 	.byte	0x03, 0x19
        /*028a*/ 	.short	0x003e


	//----- nvinfo : EIATTR_PARAM_CBANK
	.align		4
        /*028c*/ 	.byte	0x04, 0x0a
        /*028e*/ 	.short	(.L_129 - .L_128)
	.align		4
.L_128:
        /*0290*/ 	.word	index@(.nv.constant0._ZN3cub18CUB_300001_SM_10006detail6reduce18DeviceReduceKernelINS2_10policy_hubIdjN4cuda3__47maximumIvEEE10Policy1000EPdjS8_dNS5_3std3__410__identityEEEvT0_PT3_T1_NS0_13GridEvenShareISI_EET2_T4_)
        /*0294*/ 	.short	0x0380
        /*0296*/ 	.short	0x003e


	//----- nvinfo : EIATTR_SW_WAR
	.align		4
.L_129:
        /*0298*/ 	.byte	0x04, 0x36
        /*029a*/ 	.short	(.L_131 - .L_130)
.L_130:
        /*029c*/ 	.word	0x00000008
.L_131:


//--------------------- .nv.info._ZN3cub18CUB_300001_SM_10006detail6reduce28DeviceReduceSingleTileKernelINS2_10policy_hubIdjN4cuda3__47maximumIvEEE10Policy1000EPdSB_jS8_ddNS5_3std3__410__identityEEEvT0_T1_T2_T3_T4_T6_ --------------------------
	.section	.nv.info._ZN3cub18CUB_300001_SM_10006detail6reduce28DeviceReduceSingleTileKernelINS2_10policy_hubIdjN4cuda3__47maximumIvEEE10Policy1000EPdSB_jS8_ddNS5_3std3__410__identityEEEvT0_T1_T2_T3_T4_T6_,"",@"SHT_CUDA_INFO"
	.sectionflags	@""
	.align	4


	//----- nvinfo : EIATTR_CUDA_API_VERSION
	.align		4
        /*0000*/ 	.byte	0x04, 0x37
        /*0002*/ 	.short	(.L_133 - .L_132)
.L_132:
        /*0004*/ 	.word	0x00000082


	//----- nvinfo : EIATTR_KPARAM_INFO
	.align		4
.L_133:
        /*0008*/ 	.byte	0x04, 0x17
        /*000a*/ 	.short	(.L_135 - .L_134)
.L_134:
        /*000c*/ 	.word	0x00000000
        /*0010*/ 	.short	0x0005
        /*0012*/ 	.short	0x0020
        /*0014*/ 	.byte	0x00, 0xf0, 0x05, 0x00


	//----- nvinfo : EIATTR_KPARAM_INFO
	.align		4
.L_135:
        /*0018*/ 	.byte	0x04, 0x17
        /*001a*/ 	.short	(.L_137 - .L_136)
.L_136:
        /*001c*/ 	.word	0x00000000
        /*0020*/ 	.short	0x0004
        /*0022*/ 	.short	0x0018
        /*0024*/ 	.byte	0x00, 0xf0, 0x21, 0x00


	//----- nvinfo : EIATTR_KPARAM_INFO
	.align		4
.L_137:
        /*0028*/ 	.byte	0x04, 0x17
        /*002a*/ 	.short	(.L_139 - .L_138)
.L_138:
        /*002c*/ 	.word	0x00000000
        /*0030*/ 	.short	0x0003
        /*0032*/ 	.short	0x0014
        /*0034*/ 	.byte	0x00, 0xf0, 0x05, 0x00


	//----- nvinfo : EIATTR_KPARAM_INFO
	.align		4
.L_139:
        /*0038*/ 	.byte	0x04, 0x17
        /*003a*/ 	.short	(.L_141 - .L_140)
.L_140:
        /*003c*/ 	.word	0x00000000
        /*0040*/ 	.short	0x0002
        /*0042*/ 	.short	0x0010
        /*0044*/ 	.byte	0x00, 0xf0, 0x11, 0x00


	//----- nvinfo : EIATTR_KPARAM_INFO
	.align		4
.L_141:
        /*0048*/ 	.byte	0x04, 0x17
        /*004a*/ 	.short	(.L_143 - .L_142)
.L_142:
        /*004c*/ 	.word	0x00000000
        /*0050*/ 	.short	0x0001
        /*0052*/ 	.short	0x0008
        /*0054*/ 	.byte	0x00, 0xf5, 0x21, 0x00


	//----- nvinfo : EIATTR_KPARAM_INFO
	.align		4
.L_143:
        /*0058*/ 	.byte	0x04, 0x17
        /*005a*/ 	.short	(.L_145 - .L_144)
.L_144:
        /*005c*/ 	.word	0x00000000
        /*0060*/ 	.short	0x0000
        /*0062*/ 	.short	0x0000
        /*0064*/ 	.byte	0x00, 0xf5, 0x21, 0x00


	//----- nvinfo : EIATTR_SPARSE_MMA_MASK
	.align		4
.L_145:
        /*0068*/ 	.byte	0x03, 0x50
        /*006a*/ 	.short	0x0000


	//----- nvinfo : EIATTR_MAXREG_COUNT
	.align		4
        /*006c*/ 	.byte	0x03, 0x1b
        /*006e*/ 	.short	0x00ff


	//----- nvinfo : EIATTR_NUM_BARRIERS
	.align		4
        /*0070*/ 	.byte	0x02, 0x4c
        /*0072*/ 	.byte	0x01
	.zero		1


	//----- nvinfo : EIATTR_MERCURY_ISA_VERSION
	.align		4
        /*0074*/ 	.byte	0x03, 0x5f
        /*0076*/ 	.short	0x0101


	//----- nvinfo : EIATTR_COOP_GROUP_MASK_REGIDS
	.align		4
        /*0078*/ 	.byte	0x04, 0x29
        /*007a*/ 	.short	(.L_147 - .L_146)


	//   ....[0]....
.L_146:
        /*007c*/ 	.word	0xffffffff


	//   ....[1]....
        /*0080*/ 	.word	0xffffffff


	//   ....[2]....
        /*0084*/ 	.word	0xffffffff


	//   ....[3]....
        /*0088*/ 	.word	0xffffffff


	//   ....[4]....
        /*008c*/ 	.word	0xffffffff


	//   ....[5]....
        /*0090*/ 	.word	0xffffffff


	//   ....[6]....
        /*0094*/ 	.word	0xffffffff


	//   ....[7]....
        /*0098*/ 	.word	0xffffffff


	//   ....[8]....
        /*009c*/ 	.word	0xffffffff


	//   ....[9]....
        /*00a0*/ 	.word	0xffffffff


	//   ....[10]....
        /*00a4*/ 	.word	0xffffffff


	//   ....[11]....
        /*00a8*/ 	.word	0xffffffff


	//   ....[12]....
        /*00ac*/ 	.word	0xffffffff


	//   ....[13]....
        /*00b0*/ 	.word	0xffffffff


	//   ....[14]....
        /*00b4*/ 	.word	0xffffffff


	//   ....[15]....
        /*00b8*/ 	.word	0xffffffff


	//   ....[16]....
        /*00bc*/ 	.word	0xffffffff


	//   ....[17]....
        /*00c0*/ 	.word	0xffffffff


	//   ....[18]....
        /*00c4*/ 	.word	0xffffffff


	//   ....[19]....
        /*00c8*/ 	.word	0xffffffff


	//   ....[20]....
        /*00cc*/ 	.word	0xffffffff


	//   ....[21]....
        /*00d0*/ 	.word	0xffffffff


	//   ....[22]....
        /*00d4*/ 	.word	0xffffffff


	//   ....[23]....
        /*00d8*/ 	.word	0xffffffff


	//   ....[24]....
        /*00dc*/ 	.word	0xffffffff


	//   ....[25]....
        /*00e0*/ 	.word	0xffffffff


	//   ....[26]....
        /*00e4*/ 	.word	0xffffffff


	//   ....[27]....
        /*00e8*/ 	.word	0xffffffff


	//   ....[28]....
        /*00ec*/ 	.word	0xffffffff


	//   ....[29]....
        /*00f0*/ 	.word	0xffffffff


	//   ....[30]....
        /*00f4*/ 	.word	0xffffffff


	//   ....[31]....
        /*00f8*/ 	.word	0xffffffff


	//   ....[32]....
        /*00fc*/ 	.word	0xffffffff


	//   ....[33]....
        /*0100*/ 	.word	0xffffffff


	//   ....[34]....
        /*0104*/ 	.word	0xffffffff


	//   ....[35]....
        /*0108*/ 	.word	0xffffffff


	//   ....[36]....
        /*010c*/ 	.word	0xffffffff


	//   ....[37]....
        /*0110*/ 	.word	0xffffffff


	//   ....[38]....
        /*0114*/ 	.word	0xffffffff


	//   ....[39]....
        /*0118*/ 	.word	0xffffffff


	//   ....[40]....
        /*011c*/ 	.word	0xffffffff


	//   ....[41]....
        /*0120*/ 	.word	0xffffffff


	//   ....[42]....
        /*0124*/ 	.word	0xffffffff


	//   ....[43]....
        /*0128*/ 	.word	0xffffffff


	//   ....[44]....
        /*012c*/ 	.word	0xffffffff


	//   ....[45]....
        /*0130*/ 	.word	0xffffffff


	//   ....[46]....
        /*0134*/ 	.word	0xffffffff


	//   ....[47]....
        /*0138*/ 	.word	0xffffffff


	//   ....[48]....
        /*013c*/ 	.word	0xffffffff


	//   ....[49]....
        /*0140*/ 	.word	0xffffffff


	//   ....[50]....
        /*0144*/ 	.word	0xffffffff


	//   ....[51]....
        /*0148*/ 	.word	0xffffffff


	//   ....[52]....
        /*014c*/ 	.word	0xffffffff


	//   ....[53]....
        /*0150*/ 	.word	0xffffffff


	//   ....[54]....
        /*0154*/ 	.word	0xffffffff


	//   ....[55]....
        /*0158*/ 	.word	0xffffffff


	//   ....[56]....
        /*015c*/ 	.word	0xffffffff


	//   ....[57]....
        /*0160*/ 	.word	0xffffffff


	//   ....[58]....
        /*0164*/ 	.word	0xffffffff


	//   ....[59]....
        /*0168*/ 	.word	0xffffffff


	//----- nvinfo : EIATTR_COOP_GROUP_INSTR_OFFSETS
	.align		4
.L_147:
        /*016c*/ 	.byte	0x04, 0x28
        /*016e*/ 	.short	(.L_149 - .L_148)


	//   ....[0]....
.L_148:
        /*0170*/ 	.word	0x00000cb0


	//   ....[1]....
        /*0174*/ 	.word	0x00000cc0


	//   ....[2]....
        /*0178*/ 	.word	0x00000d50


	//   ....[3]....
        /*017c*/ 	.word	0x00000d90


	//   ....[4]....
        /*0180*/ 	.word	0x00000e10


	//   ....[5]....
        /*0184*/ 	.word	0x00000e40


	//   ....[6]....
        /*0188*/ 	.word	0x00000e90


	//   ....[7]....
        /*018c*/ 	.word	0x00000ec0


	//   ....[8]....
        /*0190*/ 	.word	0x00000f10


	//   ....[9]....
        /*0194*/ 	.word	0x00000f40


	//   ....[10]....
        /*0198*/ 	.word	0x00001240


	//   ....[11]....
        /*019c*/ 	.word	0x00001250


	//   ....[12]....
        /*01a0*/ 	.word	0x000012e0


	//   ....[13]....
        /*01a4*/ 	.word	0x00001310


	//   ....[14]....
        /*01a8*/ 	.word	0x00001370


	//   ....[15]....
        /*01ac*/ 	.word	0x000013a0


	//   ....[16]....
        /*01b0*/ 	.word	0x00001400


	//   ....[17]....
        /*01b4*/ 	.word	0x00001440


	//   ....[18]....
        /*01b8*/ 	.word	0x000014b0


	//   ....[19]....
        /*01bc*/ 	.word	0x000014f0


	//   ....[20]....
        /*01c0*/ 	.word	0x00002180


	//   ....[21]....
        /*01c4*/ 	.word	0x00002190


	//   ....[22]....
        /*01c8*/ 	.word	0x00002220


	//   ....[23]....
        /*01cc*/ 	.word	0x00002250


	//   ....[24]....
        /*01d0*/ 	.word	0x000022c0


	//   ....[25]....
        /*01d4*/ 	.word	0x000022e0


	//   ....[26]....
        /*01d8*/ 	.word	0x00002340


	//   ....[27]....
        /*01dc*/ 	.word	0x00002350


	//   ....[28]....
        /*01e0*/ 	.word	0x000023a0


	//   ....[29]....
        /*01e4*/ 	.word	0x000023b0


	//   ....[30]....
        /*01e8*/ 	.word	0x000031c0


	//   ....[31]....
        /*01ec*/ 	.word	0x000031d0


	//   ....[32]....
        /*01f0*/ 	.word	0x00003260


	//   ....[33]....
        /*01f4*/ 	.word	0x000032a0


	//   ....[34]....
        /*01f8*/ 	.word	0x00003320


	//   ....[35]....
        /*01fc*/ 	.word	0x00003360


	//   ....[36]....
        /*0200*/ 	.word	0x000033c0


	//   ....[37]....
        /*0204*/ 	.word	0x000033f0


	//   ....[38]....
        /*0208*/ 	.word	0x00003440


	//   ....[39]....
        /*020c*/ 	.word	0x00003470


	//   ....[40]....
        /*0210*/ 	.word	0x00003750


	//   ....[41]....
        /*0214*/ 	.word	0x00003760


	//   ....[42]....
        /*0218*/ 	.word	0x000037f0


	//   ....[43]....
        /*021c*/ 	.word	0x00003820


	//   ....[44]....
        /*0220*/ 	.word	0x00003870


	//   ....[45]....
        /*0224*/ 	.word	0x000038a0


	//   ....[46]....
        /*0228*/ 	.word	0x00003910


	//   ....[47]....
        /*022c*/ 	.word	0x00003950


	//   ....[48]....
        /*0230*/ 	.word	0x000039c0


	//   ....[49]....
        /*0234*/ 	.word	0x000039f0


	//   ....[50]....
        /*0238*/ 	.word	0x00004730


	//   ....[51]....
        /*023c*/ 	.word	0x00004740


	//   ....[52]....
        /*0240*/ 	.word	0x000047d0


	//   ....[53]....
        /*0244*/ 	.word	0x00004800


	//   ....[54]....
        /*0248*/ 	.word	0x00004870


	//   ....[55]....
        /*024c*/ 	.word	0x00004890


	//   ....[56]....
        /*0250*/ 	.word	0x000048f0


	//   ....[57]....
        /*0254*/ 	.word	0x00004900


	//   ....[58]....
        /*0258*/ 	.word	0x00004950


	//   ....[59]....
        /*025c*/ 	.word	0x00004960


	//----- nvinfo : EIATTR_VRC_CTA_INIT_COUNT
	.align		4
.L_149:
        /*0260*/ 	.byte	0x02, 0x4a
	.zero		1
	.zero		1


	//----- nvinfo : EIATTR_EXIT_INSTR_OFFSETS
	.align		4
        /*0264*/ 	.byte	0x04, 0x1c
        /*0266*/ 	.short	(.L_151 - .L_150)


	//   ....[0]....
.L_150:
        /*0268*/ 	.word	0x00000080


	//   ....[1]....
        /*026c*/ 	.word	0x000000c0


	//   ....[2]....
        /*0270*/ 	.word	0x00004bd0


	//   ....[3]....
        /*0274*/ 	.word	0x00004c50


	//----- nvinfo : EIATTR_MAX_THREADS
	.align		4
.L_151:
        /*0278*/ 	.byte	0x04, 0x05
        /*027a*/ 	.short	(.L_153 - .L_152)
.L_152:
        /*027c*/ 	.word	0x00000100
        /*0280*/ 	.word	0x00000001
        /*0284*/ 	.word	0x00000001


	//----- nvinfo : EIATTR_CRS_STACK_SIZE
	.align		4
.L_153:
        /*0288*/ 	.byte	0x04, 0x1e
        /*028a*/ 	.short	(.L_155 - .L_154)
.L_154:
        /*028c*/ 	.word	0x00000000


	//----- nvinfo : EIATTR_CBANK_PARAM_SIZE
	.align		4
.L_155:
        /*0290*/ 	.byte	0x03, 0x19
        /*0292*/ 	.short	0x0021


	//----- nvinfo : EIATTR_PARAM_CBANK
	.align		4
        /*0294*/ 	.byte	0x04, 0x0a
        /*0296*/ 	.short	(.L_157 - .L_156)
	.align		4
.L_156:
        /*0298*/ 	.word	index@(.nv.constant0._ZN3cub18CUB_300001_SM_10006detail6reduce28DeviceReduceSingleTileKernelINS2_10policy_hubIdjN4cuda3__47maximumIvEEE10Policy1000EPdSB_jS8_ddNS5_3std3__410__identityEEEvT0_T1_T2_T3_T4_T6_)
        /*029c*/ 	.short	0x0380
        /*029e*/ 	.short	0x0021


	//----- nvinfo : EIATTR_SW_WAR
	.align		4
.L_157:
        /*02a0*/ 	.byte	0x04, 0x36
        /*02a2*/ 	.short	(.L_159 - .L_158)
.L_158:
        /*02a4*/ 	.word	0x00000008
.L_159:


//--------------------- .nv.info._ZN3cub18CUB_300001_SM_10006detail11EmptyKernelIvEEvv --------------------------
	.section	.nv.info._ZN3cub18CUB_300001_SM_10006detail11EmptyKernelIvEEvv,"",@"SHT_CUDA_INFO"
	.sectionflags	@""
	.align	4


	//----- nvinfo : EIATTR_CUDA_API_VERSION
	.align		4
        /*0000*/ 	.byte	0x04, 0x37
        /*0002*/ 	.short	(.L_161 - .L_160)
.L_160:
        /*0004*/ 	.word	0x00000082


	//----- nvinfo : EIATTR_SPARSE_MMA_MASK
	.align		4
.L_161:
        /*0008*/ 	.byte	0x03, 0x50
        /*000a*/ 	.short	0x0000


	//----- nvinfo : EIATTR_MAXREG_COUNT
	.align		4
        /*000c*/ 	.byte	0x03, 0x1b
        /*000e*/ 	.short	0x00ff


	//----- nvinfo : EIATTR_MERCURY_ISA_VERSION
	.align		4
        /*0010*/ 	.byte	0x03, 0x5f
        /*0012*/ 	.short	0x0101


	//----- nvinfo : EIATTR_VRC_CTA_INIT_COUNT
	.align		4
        /*0014*/ 	.byte	0x02, 0x4a
	.zero		1
	.zero		1


	//----- nvinfo : EIATTR_EXIT_INSTR_OFFSETS
	.align		4
        /*0018*/ 	.byte	0x04, 0x1c
        /*001a*/ 	.short	(.L_163 - .L_162)


	//   ....[0]....
.L_162:
        /*001c*/ 	.word	0x00000010


	//----- nvinfo : EIATTR_SW_WAR
	.align		4
.L_163:
        /*0020*/ 	.byte	0x04, 0x36
        /*0022*/ 	.short	(.L_165 - .L_164)
.L_164:
        /*0024*/ 	.word	0x00000008
.L_165:


//--------------------- .nv.info._Z13getDifferencePdS_S_i --------------------------
	.section	.nv.info._Z13getDifferencePdS_S_i,"",@"SHT_CUDA_INFO"
	.sectionflags	@""
	.align	4


	//----- nvinfo : EIATTR_CUDA_API_VERSION
	.align		4
        /*0000*/ 	.byte	0x04, 0x37
        /*0002*/ 	.short	(.L_167 - .L_166)
.L_166:
        /*0004*/ 	.word	0x00000082


	//----- nvinfo : EIATTR_KPARAM_INFO
	.align		4
.L_167:
        /*0008*/ 	.byte	0x04, 0x17
        /*000a*/ 	.short	(.L_169 - .L_168)
.L_168:
        /*000c*/ 	.word	0x00000000
        /*0010*/ 	.short	0x0003
        /*0012*/ 	.short	0x0018
        /*0014*/ 	.byte	0x00, 0xf0, 0x11, 0x00


	//----- nvinfo : EIATTR_KPARAM_INFO
	.align		4
.L_169:
        /*0018*/ 	.byte	0x04, 0x17
        /*001a*/ 	.short	(.L_171 - .L_170)
.L_170:
        /*001c*/ 	.word	0x00000000
        /*0020*/ 	.short	0x0002
        /*0022*/ 	.short	0x0010
        /*0024*/ 	.byte	0x00, 0xf5, 0x21, 0x00


	//----- nvinfo : EIATTR_KPARAM_INFO
	.align		4
.L_171:
        /*0028*/ 	.byte	0x04, 0x17
        /*002a*/ 	.short	(.L_173 - .L_172)
.L_172:
        /*002c*/ 	.word	0x00000000
        /*0030*/ 	.short	0x0001
        /*0032*/ 	.short	0x0008
        /*0034*/ 	.byte	0x00, 0xf5, 0x21, 0x00


	//----- nvinfo : EIATTR_KPARAM_INFO
	.align		4
.L_173:
        /*0038*/ 	.byte	0x04, 0x17
        /*003a*/ 	.short	(.L_175 - .L_174)
.L_174:
        /*003c*/ 	.word	0x00000000
        /*0040*/ 	.short	0x0000
        /*0042*/ 	.short	0x0000
        /*0044*/ 	.byte	0x00, 0xf5, 0x21, 0x00


	//----- nvinfo : EIATTR_SPARSE_MMA_MASK
	.align		4
.L_175:
        /*0048*/ 	.byte	0x03, 0x50
        /*004a*/ 	.short	0x0000


	//----- nvinfo : EIATTR_MAXREG_COUNT
	.align		4
        /*004c*/ 	.byte	0x03, 0x1b
        /*004e*/ 	.short	0x00ff


	//----- nvinfo : EIATTR_MERCURY_ISA_VERSION
	.align		4
        /*0050*/ 	.byte	0x03, 0x5f
        /*0052*/ 	.short	0x0101


	//----- nvinfo : EIATTR_VRC_CTA_INIT_COUNT
	.align		4
        /*0054*/ 	.byte	0x02, 0x4a
	.zero		1
	.zero		1


	//----- nvinfo : EIATTR_EXIT_INSTR_OFFSETS
	.align		4
        /*0058*/ 	.byte	0x04, 0x1c
        /*005a*/ 	.short	(.L_177 - .L_176)


	//   ....[0]....
.L_176:
        /*005c*/ 	.word	0x000000d0


	//   ....[1]....
        /*0060*/ 	.word	0x000001a0


	//----- nvinfo : EIATTR_CBANK_PARAM_SIZE
	.align		4
.L_177:
        /*0064*/ 	.byte	0x03, 0x19
        /*0066*/ 	.short	0x001c


	//----- nvinfo : EIATTR_PARAM_CBANK
	.align		4
        /*0068*/ 	.byte	0x04, 0x0a
        /*006a*/ 	.short	(.L_179 - .L_178)
	.align		4
.L_178:
        /*006c*/ 	.word	index@(.nv.constant0._Z13getDifferencePdS_S_i)
        /*0070*/ 	.short	0x0380
        /*0072*/ 	.short	0x001c


	//----- nvinfo : EIATTR_SW_WAR
	.align		4
.L_179:
        /*0074*/ 	.byte	0x04, 0x36
        /*0076*/ 	.short	(.L_181 - .L_180)
.L_180:
        /*0078*/ 	.word	0x00000008
.L_181:


//--------------------- .nv.info._Z9calculatePdS_i --------------------------
	.section	.nv.info._Z9calculatePdS_i,"",@"SHT_CUDA_INFO"
	.sectionflags	@""
	.align	4


	//----- nvinfo : EIATTR_CUDA_API_VERSION
	.align		4
        /*0000*/ 	.byte	0x04, 0x37
        /*0002*/ 	.short	(.L_183 - .L_182)
.L_182:
        /*0004*/ 	.word	0x00000082


	//----- nvinfo : EIATTR_KPARAM_INFO
	.align		4
.L_183:
        /*0008*/ 	.byte	0x04, 0x17
        /*000a*/ 	.short	(.L_185 - .L_184)
.L_184:
        /*000c*/ 	.word	0x00000000
        /*0010*/ 	.short	0x0002
        /*0012*/ 	.short	0x0010
        /*0014*/ 	.byte	0x00, 0xf0, 0x11, 0x00


	//----- nvinfo : EIATTR_KPARAM_INFO
	.align		4
.L_185:
        /*0018*/ 	.byte	0x04, 0x17
        /*001a*/ 	.short	(.L_187 - .L_186)
.L_186:
        /*001c*/ 	.word	0x00000000
        /*0020*/ 	.short	0x0001
        /*0022*/ 	.short	0x0008
        /*0024*/ 	.byte	0x00, 0xf5, 0x21, 0x00


	//----- nvinfo : EIATTR_KPARAM_INFO
	.align		4
.L_187:
        /*0028*/ 	.byte	0x04, 0x17
        /*002a*/ 	.short	(.L_189 - .L_188)
.L_188:
        /*002c*/ 	.word	0x00000000
        /*0030*/ 	.short	0x0000
        /*0032*/ 	.short	0x0000
        /*0034*/ 	.byte	0x00, 0xf5, 0x21, 0x00


	//----- nvinfo : EIATTR_SPARSE_MMA_MASK
	.align		4
.L_189:
        /*0038*/ 	.byte	0x03, 0x50
        /*003a*/ 	.short	0x0000


	//----- nvinfo : EIATTR_MAXREG_COUNT
	.align		4
        /*003c*/ 	.byte	0x03, 0x1b
        /*003e*/ 	.short	0x00ff


	//----- nvinfo : EIATTR_MERCURY_ISA_VERSION
	.align		4
        /*0040*/ 	.byte	0x03, 0x5f
        /*0042*/ 	.short	0x0101


	//----- nvinfo : EIATTR_VRC_CTA_INIT_COUNT
	.align		4
        /*0044*/ 	.byte	0x02, 0x4a
	.zero		1
	.zero		1


	//----- nvinfo : EIATTR_EXIT_INSTR_OFFSETS
	.align		4
        /*0048*/ 	.byte	0x04, 0x1c
        /*004a*/ 	.short	(.L_191 - .L_190)


	//   ....[0]....
.L_190:
        /*004c*/ 	.word	0x000000f0


	//   ....[1]....
        /*0050*/ 	.word	0x00000230


	//----- nvinfo : EIATTR_CBANK_PARAM_SIZE
	.align		4
.L_191:
        /*0054*/ 	.byte	0x03, 0x19
        /*0056*/ 	.short	0x0014


	//----- nvinfo : EIATTR_PARAM_CBANK
	.align		4
        /*0058*/ 	.byte	0x04, 0x0a
        /*005a*/ 	.short	(.L_193 - .L_192)
	.align		4
.L_192:
        /*005c*/ 	.word	index@(.nv.constant0._Z9calculatePdS_i)
        /*0060*/ 	.short	0x0380
        /*0062*/ 	.short	0x0014


	//----- nvinfo : EIATTR_SW_WAR
	.align		4
.L_193:
        /*0064*/ 	.byte	0x04, 0x36
        /*0066*/ 	.short	(.L_195 - .L_194)
.L_194:
        /*0068*/ 	.word	0x00000008
.L_195:


//--------------------- .nv.callgraph             --------------------------
	.section	.nv.callgraph,"",@"SHT_CUDA_CALLGRAPH"
	.align	4
	.sectionentsize	8
	.align		4
        /*0000*/ 	.word	0x00000000
	.align		4
        /*0004*/ 	.word	0xffffffff
	.align		4
        /*0008*/ 	.word	0x00000000
	.align		4
        /*000c*/ 	.word	0xfffffffe
	.align		4
        /*0010*/ 	.word	0x00000000
	.align		4
        /*0014*/ 	.word	0xfffffffd
	.align		4
        /*0018*/ 	.word	0x00000000
	.align		4
        /*001c*/ 	.word	0xfffffffc


//--------------------- .nv.constant4             --------------------------
	.section	.nv.constant4,"a",@progbits
	.align	8
	.align		8
.nv.constant4:
        /*0000*/ 	.dword	_ZN34_INTERNAL_de0258a6_4_k_cu_197ad3074cuda3std3__45__cpo5beginE
	.align		8
        /*0008*/ 	.dword	_ZN34_INTERNAL_de0258a6_4_k_cu_197ad3074cuda3std3__45__cpo3endE
	.align		8
        /*0010*/ 	.dword	_ZN34_INTERNAL_de0258a6_4_k_cu_197ad3074cuda3std3__45__cpo6cbeginE
	.align		8
        /*0018*/ 	.dword	_ZN34_INTERNAL_de0258a6_4_k_cu_197ad3074cuda3std3__45__cpo4cendE
	.align		8
        /*0020*/ 	.dword	_ZN34_INTERNAL_de0258a6_4_k_cu_197ad3074cuda3std3__45__cpo6rbeginE
	.align		8
        /*0028*/ 	.dword	_ZN34_INTERNAL_de0258a6_4_k_cu_197ad3074cuda3std3__45__cpo4rendE
	.align		8
        /*0030*/ 	.dword	_ZN34_INTERNAL_de0258a6_4_k_cu_197ad3074cuda3std3__45__cpo7crbeginE
	.align		8
        /*0038*/ 	.dword	_ZN34_INTERNAL_de0258a6_4_k_cu_197ad3074cuda3std3__45__cpo5crendE
	.align		8
        /*0040*/ 	.dword	_ZN34_INTERNAL_de0258a6_4_k_cu_197ad3074cuda3std3__436_GLOBAL__N__de0258a6_4_k_cu_197ad3076ignoreE
	.align		8
        /*0048*/ 	.dword	_ZN34_INTERNAL_de0258a6_4_k_cu_197ad3074cuda3std3__419piecewise_constructE
	.align		8
        /*0050*/ 	.dword	_ZN34_INTERNAL_de0258a6_4_k_cu_197ad3074cuda3std3__48in_placeE
	.align		8
        /*0058*/ 	.dword	_ZN34_INTERNAL_de0258a6_4_k_cu_197ad3074cuda3std3__420unreachable_sentinelE
	.align		8
        /*0060*/ 	.dword	_ZN34_INTERNAL_de0258a6_4_k_cu_197ad3074cuda3std3__47nulloptE
	.align		8
        /*0068*/ 	.dword	_ZN34_INTERNAL_de0258a6_4_k_cu_197ad3074cuda3std3__48unexpectE
	.align		8
        /*0070*/ 	.dword	_ZN34_INTERNAL_de0258a6_4_k_cu_197ad3074cuda3std6ranges3__45__cpo4swapE
	.align		8
        /*0078*/ 	.dword	_ZN34_INTERNAL_de0258a6_4_k_cu_197ad3074cuda3std6ranges3__45__cpo9iter_moveE
	.align		8
        /*0080*/ 	.dword	_ZN34_INTERNAL_de0258a6_4_k_cu_197ad3074cuda3std6ranges3__45__cpo5beginE
	.align		8
        /*0088*/ 	.dword	_ZN34_INTERNAL_de0258a6_4_k_cu_197ad3074cuda3std6ranges3__45__cpo3endE
	.align		8
        /*0090*/ 	.dword	_ZN34_INTERNAL_de0258a6_4_k_cu_197ad3074cuda3std6ranges3__45__cpo6cbeginE
	.align		8
        /*0098*/ 	.dword	_ZN34_INTERNAL_de0258a6_4_k_cu_197ad3074cuda3std6ranges3__45__cpo4cendE
	.align		8
        /*00a0*/ 	.dword	_ZN34_INTERNAL_de0258a6_4_k_cu_197ad3074cuda3std6ranges3__45__cpo7advanceE
	.align		8
        /*00a8*/ 	.dword	_ZN34_INTERNAL_de0258a6_4_k_cu_197ad3074cuda3std6ranges3__45__cpo9iter_swapE
	.align		8
        /*00b0*/ 	.dword	_ZN34_INTERNAL_de0258a6_4_k_cu_197ad3074cuda3std6ranges3__45__cpo4nextE
	.align		8
        /*00b8*/ 	.dword	_ZN34_INTERNAL_de0258a6_4_k_cu_197ad3074cuda3std6ranges3__45__cpo4prevE
	.align		8
        /*00c0*/ 	.dword	_ZN34_INTERNAL_de0258a6_4_k_cu_197ad3074cuda3std6ranges3__45__cpo4dataE
	.align		8
        /*00c8*/ 	.dword	_ZN34_INTERNAL_de0258a6_4_k_cu_197ad3074cuda3std6ranges3__45__cpo5cdataE
	.align		8
        /*00d0*/ 	.dword	_ZN34_INTERNAL_de0258a6_4_k_cu_197ad3074cuda3std6ranges3__45__cpo4sizeE
	.align		8
        /*00d8*/ 	.dword	_ZN34_INTERNAL_de0258a6_4_k_cu_197ad3074cuda3std6ranges3__45__cpo5ssizeE
	.align		8
        /*00e0*/ 	.dword	_ZN34_INTERNAL_de0258a6_4_k_cu_197ad3074cuda3std6ranges3__45__cpo8distanceE
	.align		8
        /*00e8*/ 	.dword	_ZN34_INTERNAL_de0258a6_4_k_cu_197ad3076thrust24THRUST_300001_SM_1000_NS6system6detail10sequential3seqE
	.align		8
        /*00f0*/ 	.dword	_ZN34_INTERNAL_de0258a6_4_k_cu_197ad3076thrust24THRUST_300001_SM_1000_NS12placeholders2_1E
	.align		8
        /*00f8*/ 	.dword	_ZN34_INTERNAL_de0258a6_4_k_cu_197ad3076thrust24THRUST_300001_SM_1000_NS12placeholders2_2E
	.align		8
        /*0100*/ 	.dword	_ZN34_INTERNAL_de0258a6_4_k_cu_197ad3076thrust24THRUST_300001_SM_1000_NS12placeholders2_3E
	.align		8
        /*0108*/ 	.dword	_ZN34_INTERNAL_de0258a6_4_k_cu_197ad3076thrust24THRUST_300001_SM_1000_NS12placeholders2_4E
	.align		8
        /*0110*/ 	.dword	_ZN34_INTERNAL_de0258a6_4_k_cu_197ad3076thrust24THRUST_300001_SM_1000_NS12placeholders2_5E
	.align		8
        /*0118*/ 	.dword	_ZN34_INTERNAL_de0258a6_4_k_cu_197ad3076thrust24THRUST_300001_SM_1000_NS12placeholders2_6E
	.align		8
        /*0120*/ 	.dword	_ZN34_INTERNAL_de0258a6_4_k_cu_197ad3076thrust24THRUST_300001_SM_1000_NS12placeholders2_7E
	.align		8
        /*0128*/ 	.dword	_ZN34_INTERNAL_de0258a6_4_k_cu_197ad3076thrust24THRUST_300001_SM_1000_NS12placeholders2_8E
	.align		8
        /*0130*/ 	.dword	_ZN34_INTERNAL_de0258a6_4_k_cu_197ad3076thrust24THRUST_300001_SM_1000_NS12placeholders2_9E
	.align		8
        /*0138*/ 	.dword	_ZN34_INTERNAL_de0258a6_4_k_cu_197ad3076thrust24THRUST_300001_SM_1000_NS12placeholders3_10E


//--------------------- .text._ZN3cub18CUB_300001_SM_10006detail6reduce28DeviceReduceSingleTileKernelINS2_10policy_hubIdjN4cuda3__47maximumIvEEE10Policy1000EPdSB_iS8_ddNS5_3std3__410__identityEEEvT0_T1_T2_T3_T4_T6_ --------------------------
	.section	.text._ZN3cub18CUB_300001_SM_10006detail6reduce28DeviceReduceSingleTileKernelINS2_10policy_hubIdjN4cuda3__47maximumIvEEE10Policy1000EPdSB_iS8_ddNS5_3std3__410__identityEEEvT0_T1_T2_T3_T4_T6_,"ax",@progbits
	.align	128
        .global         _ZN3cub18CUB_300001_SM_10006detail6reduce28DeviceReduceSingleTileKernelINS2_10policy_hubIdjN4cuda3__47maximumIvEEE10Policy1000EPdSB_iS8_ddNS5_3std3__410__identityEEEvT0_T1_T2_T3_T4_T6_
        .type           _ZN3cub18CUB_300001_SM_10006detail6reduce28DeviceReduceSingleTileKernelINS2_10policy_hubIdjN4cuda3__47maximumIvEEE10Policy1000EPdSB_iS8_ddNS5_3std3__410__identityEEEvT0_T1_T2_T3_T4_T6_,@function
        .size           _ZN3cub18CUB_300001_SM_10006detail6reduce28DeviceReduceSingleTileKernelINS2_10policy_hubIdjN4cuda3__47maximumIvEEE10Policy1000EPdSB_iS8_ddNS5_3std3__410__identityEEEvT0_T1_T2_T3_T4_T6_,(.L_x_149 - _ZN3cub18CUB_300001_SM_10006detail6reduce28DeviceReduceSingleTileKernelINS2_10policy_hubIdjN4cuda3__47maximumIvEEE10Policy1000EPdSB_iS8_ddNS5_3std3__410__identityEEEvT0_T1_T2_T3_T4_T6_)
        .other          _ZN3cub18CUB_300001_SM_10006detail6reduce28DeviceReduceSingleTileKernelINS2_10policy_hubIdjN4cuda3__47maximumIvEEE10Policy1000EPdSB_iS8_ddNS5_3std3__410__identityEEEvT0_T1_T2_T3_T4_T6_,@"STO_CUDA_ENTRY STV_DEFAULT"
_ZN3cub18CUB_300001_SM_10006detail6reduce28DeviceReduceSingleTileKernelINS2_10policy_hubIdjN4cuda3__47maximumIvEEE10Policy1000EPdSB_iS8_ddNS5_3std3__410__identityEEEvT0_T1_T2_T3_T4_T6_:
.text._ZN3cub18CUB_300001_SM_10006detail6reduce28DeviceReduceSingleTileKernelINS2_10policy_hubIdjN4cuda3__47maximumIvEEE10Policy1000EPdSB_iS8_ddNS5_3std3__410__identityEEEvT0_T1_T2_T3_T4_T6_:
[----:B------:R-:W-:Y:S01]  /*0000*/  LDC R1, c[0x0][0x37c] ;  /* 0x0000df00ff017b82 */ /* 0x000fe20000000800 */
[----:B------:R-:W0:Y:S01]  /*0010*/  LDCU UR4, c[0x0][0x390] ;  /* 0x00007200ff0477ac */ /* 0x000e220008000800 */
[----:B------:R-:W1:Y:S01]  /*0020*/  LDCU.64 UR6, c[0x0][0x358] ;  /* 0x00006b00ff0677ac */ /* 0x000e620008000a00 */
[----:B0-----:R-:W-:-:S05]  /*0030*/  IMAD.U32 R4, RZ, RZ, UR4 ;  /* 0x00000004ff047e24 */ /* 0x001fca000f8e00ff */
[----:B------:R-:W-:-:S13]  /*0040*/  ISETP.NE.AND P0, PT, R4, RZ, PT ;  /* 0x000000ff0400720c */ /* 0x000fda0003f05270 */
[----:B-1----:R-:W-:Y:S05]  /*0050*/  @P0 BRA `(.L_x_0) ;  /* 0x00000000001c0947 */ /* 0x002fea0003800000 */
[----:B------:R-:W0:Y:S02]  /*0060*/  S2R R0, SR_TID.X ;  /* 0x0000000000007919 */ /* 0x000e240000002100 */
[----:B0-----:R-:W-:-:S13]  /*0070*/  ISETP.NE.AND P0, PT, R0, RZ, PT ;  /* 0x000000ff0000720c */ /* 0x001fda0003f05270 */
[----:B------:R-:W-:Y:S05]  /*0080*/  @P0 EXIT ;  /* 0x000000000000094d */ /* 0x000fea0003800000 */
[----:B------:R-:W0:Y:S08]  /*0090*/  LDC.64 R2, c[0x0][0x388] ;  /* 0x0000e200ff027b82 */ /* 0x000e300000000a00 */
[----:B------:R-:W0:Y:S02]  /*00a0*/  LDC.64 R4, c[0x0][0x398] ;  /* 0x0000e600ff047b82 */ /* 0x000e240000000a00 */
[----:B0-----:R-:W-:Y:S01]  /*00b0*/  STG.E.64 desc[UR6][R2.64], R4 ;  /* 0x0000000402007986 */ /* 0x001fe2000c101b06 */
[----:B------:R-:W-:Y:S05]  /*00c0*/  EXIT ;  /* 0x000000000000794d */ /* 0x000fea0003800000 */
.L_x_0:
[----:B------:R-:W0:Y:S01]  /*00d0*/  LDCU UR4, c[0x0][0x380] ;  /* 0x00007000ff0477ac */ /* 0x000e220008000800 */
[----:B------:R-:W-:Y:S01]  /*00e0*/  BSSY.RECONVERGENT B0, `(.L_x_1) ;  /* 0x00005b3000007945 */ /* 0x000fe20003800200 */
[----:B0-----:R-:W-:-:S09]  /*00f0*/  ULOP3.LUT UP0, URZ, UR4, 0x1f, URZ, 0xc0, !UPT ;  /* 0x0000001f04ff7892 */ /* 0x001fd2000f80c0ff */
[----:B------:R-:W-:Y:S05]  /*0100*/  BRA.U UP0, `(.L_x_2) ;  /* 0x0000002d003c7547 */ /* 0x000fea000b800000 */
[----:B------:R-:W-:-:S13]  /*0110*/  ISETP.GT.AND P0, PT, R4, 0x7ff, PT ;  /* 0x000007ff0400780c */ /* 0x000fda0003f04270 */
[----:B------:R-:W-:Y:S05]  /*0120*/  @P0 BRA `(.L_x_3) ;  /* 0x0000001400e80947 */ /* 0x000fea0003800000 */
[----:B------:R-:W0:Y:S01]  /*0130*/  S2R R3, SR_TID.X ;  /* 0x0000000000037919 */ /* 0x000e220000002100 */
[----:B------:R-:W-:Y:S01]  /*0140*/  BSSY.RECONVERGENT B1, `(.L_x_4) ;  /* 0x0000009000017945 */ /* 0x000fe20003800200 */
[----:B------:R-:W-:Y:S02]  /*0150*/  CS2R R6, SRZ ;  /* 0x0000000000067805 */ /* 0x000fe4000001ff00 */
[----:B0-----:R-:W-:Y:S01]  /*0160*/  ISETP.GE.AND P0, PT, R3, R4, PT ;  /* 0x000000040300720c */ /* 0x001fe20003f06270 */
[----:B------:R-:W-:-:S12]  /*0170*/  IMAD.MOV.U32 R5, RZ, RZ, R3 ;  /* 0x000000ffff057224 */ /* 0x000fd800078e0003 */
[----:B------:R-:W-:Y:S05]  /*0180*/  @P0 BRA `(.L_x_5) ;  /* 0x0000000000100947 */ /* 0x000fea0003800000 */
[----:B------:R-:W0:Y:S02]  /*0190*/  LDC.64 R6, c[0x0][0x380] ;  /* 0x0000e000ff067b82 */ /* 0x000e240000000a00 */
[----:B0-----:R-:W-:-:S06]  /*01a0*/  IMAD.WIDE.U32 R6, R3, 0x8, R6 ;  /* 0x0000000803067825 */ /* 0x001fcc00078e0006 */
[----:B------:R-:W5:Y:S01]  /*01b0*/  LDG.E.64.CONSTANT R6, desc[UR6][R6.64] ;  /* 0x0000000606067981 */ /* 0x000f62000c1e9b00 */
[----:B------:R-:W-:-:S07]  /*01c0*/  VIADD R5, R3, 0x100 ;  /* 0x0000010003057836 */ /* 0x000fce0000000000 */
.L_x_5:
[----:B------:R-:W-:Y:S05]  /*01d0*/  BSYNC.RECONVERGENT B1 ;  /* 0x0000000000017941 */ /* 0x000fea0003800200 */
.L_x_4:
[----:B------:R-:W-:Y:S01]  /*01e0*/  ISETP.GE.AND P0, PT, R5, R4, PT ;  /* 0x000000040500720c */ /* 0x000fe20003f06270 */
[----:B------:R-:W-:-:S12]  /*01f0*/  BSSY.RECONVERGENT B1, `(.L_x_6) ;  /* 0x00000b0000017945 */ /* 0x000fd80003800200 */
[----:B------:R-:W-:Y:S05]  /*0200*/  @P0 BRA `(.L_x_7) ;  /* 0x0000000800b80947 */ /* 0x000fea0003800000 */
[----:B------:R-:W-:Y:S01]  /*0210*/  LOP3.LUT R9, RZ, R5, RZ, 0x33, !PT ;  /* 0x00000005ff097212 */ /* 0x000fe200078e33ff */
[----:B------:R-:W-:Y:S04]  /*0220*/  BSSY.RECONVERGENT B2, `(.L_x_8) ;  /* 0x0000019000027945 */ /* 0x000fe80003800200 */
[----:B------:R-:W-:-:S05]  /*0230*/  IMAD.IADD R0, R9, 0x1, R4 ;  /* 0x0000000109007824 */ /* 0x000fca00078e0204 */
[C---:B------:R-:W-:Y:S02]  /*0240*/  LOP3.LUT R2, R0.reuse, 0x300, RZ, 0xc0, !PT ;  /* 0x0000030000027812 */ /* 0x040fe400078ec0ff */
[----:B------:R-:W-:Y:S02]  /*0250*/  ISETP.GE.U32.AND P0, PT, R0, 0x300, PT ;  /* 0x000003000000780c */ /* 0x000fe40003f06070 */
[----:B------:R-:W-:-:S13]  /*0260*/  ISETP.NE.AND P1, PT, R2, 0x300, PT ;  /* 0x000003000200780c */ /* 0x000fda0003f25270 */
[----:B------:R-:W-:Y:S05]  /*0270*/  @!P1 BRA `(.L_x_9) ;  /* 0x00000000004c9947 */ /* 0x000fea0003800000 */
[----:B------:R-:W0:Y:S01]  /*0280*/  LDC.64 R8, c[0x0][0x380] ;  /* 0x0000e000ff087b82 */ /* 0x000e220000000a00 */
[----:B------:R-:W-:-:S04]  /*0290*/  LEA.HI R0, R0, 0x1, RZ, 0x18 ;  /* 0x0000000100007811 */ /* 0x000fc800078fc0ff */
[----:B------:R-:W-:-:S05]  /*02a0*/  LOP3.LUT R0, R0, 0x3, RZ, 0xc0, !PT ;  /* 0x0000000300007812 */ /* 0x000fca00078ec0ff */
[----:B------:R-:W-:Y:S02]  /*02b0*/  IMAD.MOV R0, RZ, RZ, -R0 ;  /* 0x000000ffff007224 */ /* 0x000fe400078e0a00 */
[----:B0-----:R-:W-:-:S04]  /*02c0*/  IMAD.WIDE.U32 R8, R5, 0x8, R8 ;  /* 0x0000000805087825 */ /* 0x001fc800078e0008 */
[----:B------:R-:W-:Y:S02]  /*02d0*/  IMAD.MOV.U32 R2, RZ, RZ, R8 ;  /* 0x000000ffff027224 */ /* 0x000fe400078e0008 */
[----:B------:R-:W-:-:S07]  /*02e0*/  IMAD.MOV.U32 R11, RZ, RZ, R9 ;  /* 0x000000ffff0b7224 */ /* 0x000fce00078e0009 */
.L_x_10:
[----:B------:R-:W-:Y:S02]  /*02f0*/  IMAD.MOV.U32 R8, RZ, RZ, R2 ;  /* 0x000000ffff087224 */ /* 0x000fe400078e0002 */
[----:B------:R-:W-:-:S06]  /*0300*/  IMAD.MOV.U32 R9, RZ, RZ, R11 ;  /* 0x000000ffff097224 */ /* 0x000fcc00078e000b */
[----:B------:R-:W2:Y:S01]  /*0310*/  LDG.E.64.CONSTANT R8, desc[UR6][R8.64] ;  /* 0x0000000608087981 */ /* 0x000ea2000c1e9b00 */
[----:B------:R-:W-:Y:S01]  /*0320*/  VIADD R0, R0, 0x1 ;  /* 0x0000000100007836 */ /* 0x000fe20000000000 */
[----:B------:R-:W-:Y:S01]  /*0330*/  IADD3 R2, P3, PT, R2, 0x800, RZ ;  /* 0x0000080002027810 */ /* 0x000fe20007f7e0ff */
[----:B------:R-:W-:-:S03]  /*0340*/  VIADD R5, R5, 0x100 ;  /* 0x0000010005057836 */ /* 0x000fc60000000000 */
[----:B------:R-:W-:Y:S01]  /*0350*/  ISETP.NE.AND P2, PT, R0, RZ, PT ;  /* 0x000000ff0000720c */ /* 0x000fe20003f45270 */
[----:B------:R-:W-:Y:S01]  /*0360*/  IMAD.X R11, RZ, RZ, R11, P3 ;  /* 0x000000ffff0b7224 */ /* 0x000fe200018e060b */
[----:B--2--5:R-:W-:-:S06]  /*0370*/  DSETP.GEU.AND P1, PT, R6, R8, PT ;  /* 0x000000080600722a */ /* 0x024fcc0003f2e000 */
[----:B------:R-:W-:Y:S02]  /*0380*/  FSEL R6, R8, R6, !P1 ;  /* 0x0000000608067208 */ /* 0x000fe40004800000 */
[----:B------:R-:W-:-:S03]  /*0390*/  FSEL R7, R9, R7, !P1 ;  /* 0x0000000709077208 */ /* 0x000fc60004800000 */
[----:B------:R-:W-:Y:S05]  /*03a0*/  @P2 BRA `(.L_x_10) ;  /* 0xfffffffc00d02947 */ /* 0x000fea000383ffff */
.L_x_9:
[----:B------:R-:W-:Y:S05]  /*03b0*/  BSYNC.RECONVERGENT B2 ;  /* 0x0000000000027941 */ /* 0x000fea0003800200 */
.L_x_8:
[----:B------:R-:W-:Y:S05]  /*03c0*/  @!P0 BRA `(.L_x_7) ;  /* 0x0000000800488947 */ /* 0x000fea0003800000 */
[----:B------:R-:W-:Y:S01]  /*03d0*/  IMAD.IADD R0, R4, 0x1, -R5 ;  /* 0x0000000104007824 */ /* 0x000fe200078e0a05 */
[----:B------:R-:W-:Y:S01]  /*03e0*/  BSSY.RECONVERGENT B2, `(.L_x_11) ;  /* 0x0000051000027945 */ /* 0x000fe20003800200 */
[----:B------:R-:W-:-:S03]  /*03f0*/  PLOP3.LUT P0, PT, PT, PT, PT, 0x80, 0x8 ;  /* 0x000000000008781c */ /* 0x000fc60003f0f070 */
[----:B------:R-:W-:-:S13]  /*0400*/  ISETP.GT.AND P1, PT, R0, 0xc00, PT ;  /* 0x00000c000000780c */ /* 0x000fda0003f24270 */
[----:B------:R-:W-:Y:S05]  /*0410*/  @!P1 BRA `(.L_x_12) ;  /* 0x0000000400349947 */ /* 0x000fea0003800000 */
[----:B------:R-:W0:Y:S01]  /*0420*/  LDC.64 R8, c[0x0][0x380] ;  /* 0x0000e000ff087b82 */ /* 0x000e220000000a00 */
[----:B------:R-:W-:Y:S01]  /*0430*/  PLOP3.LUT P0, PT, PT, PT, PT, 0x8, 0x80 ;  /* 0x000000000080781c */ /* 0x000fe20003f0e170 */
[----:B------:R-:W-:-:S12]  /*0440*/  VIADD R0, R4, 0xfffff400 ;  /* 0xfffff40004007836 */ /* 0x000fd80000000000 */
.L_x_13:
[----:B0-----:R-:W-:-:S05]  /*0450*/  IMAD.WIDE R30, R5, 0x8, R8 ;  /* 0x00000008051e7825 */ /* 0x001fca00078e0208 */
[----:B------:R-:W2:Y:S04]  /*0460*/  LDG.E.64.CONSTANT R10, desc[UR6][R30.64] ;  /* 0x000000061e0a7981 */ /* 0x000ea8000c1e9b00 */
[----:B------:R-:W3:Y:S04]  /*0470*/  LDG.E.64.CONSTANT R12, desc[UR6][R30.64+0x800] ;  /* 0x000800061e0c7981 */ /* 0x000ee8000c1e9b00 */
[----:B------:R-:W4:Y:S01]  /*0480*/  LDG.E.64.CONSTANT R14, desc[UR6][R30.64+0x1000] ;  /* 0x001000061e0e7981 */ /* 0x000f22000c1e9b00 */
[----:B------:R-:W-:-:S03]  /*0490*/  VIADD R39, R5, 0x400 ;  /* 0x0000040005277836 */ /* 0x000fc60000000000 */
[----:B------:R-:W4:Y:S01]  /*04a0*/  LDG.E.64.CONSTANT R16, desc[UR6][R30.64+0x1800] ;  /* 0x001800061e107981 */ /* 0x000f22000c1e9b00 */
[----:B------:R-:W-:-:S05]  /*04b0*/  IMAD.WIDE R38, R39, 0x8, R8 ;  /* 0x0000000827267825 */ /* 0x000fca00078e0208 */
[----:B------:R-:W4:Y:S04]  /*04c0*/  LDG.E.64.CONSTANT R18, desc[UR6][R38.64] ;  /* 0x0000000626127981 */ /* 0x000f28000c1e9b00 */
[----:B------:R-:W4:Y:S04]  /*04d0*/  LDG.E.64.CONSTANT R20, desc[UR6][R38.64+0x800] ;  /* 0x0008000626147981 */ /* 0x000f28000c1e9b00 */
        /* <DEDUP_REMOVED lines=12> */
[----:B------:R-:W4:Y:S04]  /*05a0*/  LDG.E.64.CONSTANT R38, desc[UR6][R44.64+0x1000] ;  /* 0x001000062c267981 */ /* 0x000f28000c1e9b00 */
[----:B------:R-:W4:Y:S01]  /*05b0*/  LDG.E.64.CONSTANT R40, desc[UR6][R44.64+0x1800] ;  /* 0x001800062c287981 */ /* 0x000f22000c1e9b00 */
[----:B------:R-:W-:-:S05]  /*05c0*/  VIADD R5, R5, 0x1000 ;  /* 0x0000100005057836 */ /* 0x000fca0000000000 */
[----:B------:R-:W-:Y:S01]  /*05d0*/  ISETP.GE.AND P2, PT, R5, R0, PT ;  /* 0x000000000500720c */ /* 0x000fe20003f46270 */
[----:B--2--5:R-:W-:-:S06]  /*05e0*/  DSETP.GEU.AND P1, PT, R6, R10, PT ;  /* 0x0000000a0600722a */ /* 0x024fcc0003f2e000 */
[----:B------:R-:W-:Y:S02]  /*05f0*/  FSEL R6, R10, R6, !P1 ;  /* 0x000000060a067208 */ /* 0x000fe40004800000 */
[----:B------:R-:W-:-:S06]  /*0600*/  FSEL R7, R11, R7, !P1 ;  /* 0x000000070b077208 */ /* 0x000fcc0004800000 */
[----:B---3--:R-:W-:-:S06]  /*0610*/  DSETP.GEU.AND P1, PT, R6, R12, PT ;  /* 0x0000000c0600722a */ /* 0x008fcc0003f2e000 */
[----:B------:R-:W-:Y:S02]  /*0620*/  FSEL R6, R12, R6, !P1 ;  /* 0x000000060c067208 */ /* 0x000fe40004800000 */
[----:B------:R-:W-:-:S06]  /*0630*/  FSEL R7, R13, R7, !P1 ;  /* 0x000000070d077208 */ /* 0x000fcc0004800000 */
[----:B----4-:R-:W-:-:S06]  /*0640*/  DSETP.GEU.AND P1, PT, R6, R14, PT ;  /* 0x0000000e0600722a */ /* 0x010fcc0003f2e000 */
[----:B------:R-:W-:Y:S02]  /*0650*/  FSEL R6, R14, R6, !P1 ;  /* 0x000000060e067208 */ /* 0x000fe40004800000 */
[----:B------:R-:W-:-:S06]  /*0660*/  FSEL R7, R15, R7, !P1 ;  /* 0x000000070f077208 */ /* 0x000fcc0004800000 */
[----:B------:R-:W-:-:S06]  /*0670*/  DSETP.GEU.AND P1, PT, R6, R16, PT ;  /* 0x000000100600722a */ /* 0x000fcc0003f2e000 */
        /* <DEDUP_REMOVED lines=37> */
[----:B------:R-:W-:Y:S01]  /*08d0*/  FSEL R7, R41, R7, !P1 ;  /* 0x0000000729077208 */ /* 0x000fe20004800000 */
[----:B------:R-:W-:Y:S06]  /*08e0*/  @!P2 BRA `(.L_x_13) ;  /* 0xfffffff800d8a947 */ /* 0x000fec000383ffff */
.L_x_12:
[----:B------:R-:W-:Y:S05]  /*08f0*/  BSYNC.RECONVERGENT B2 ;  /* 0x0000000000027941 */ /* 0x000fea0003800200 */
.L_x_11:
[----:B------:R-:W-:Y:S01]  /*0900*/  IMAD.IADD R0, R4, 0x1, -R5 ;  /* 0x0000000104007824 */ /* 0x000fe200078e0a05 */
[----:B------:R-:W-:Y:S04]  /*0910*/  BSSY.RECONVERGENT B2, `(.L_x_14) ;  /* 0x0000029000027945 */ /* 0x000fe80003800200 */
[----:B------:R-:W-:-:S13]  /*0920*/  ISETP.GT.AND P1, PT, R0, 0x400, PT ;  /* 0x000004000000780c */ /* 0x000fda0003f24270 */
[----:B------:R-:W-:Y:S05]  /*0930*/  @!P1 BRA `(.L_x_15) ;  /* 0x0000000000989947 */ /* 0x000fea0003800000 */
[----:B------:R-:W0:Y:S02]  /*0940*/  LDC.64 R18, c[0x0][0x380] ;  /* 0x0000e000ff127b82 */ /* 0x000e240000000a00 */
        /* <DEDUP_REMOVED lines=11> */
[----:B------:R-:W-:Y:S01]  /*0a00*/  VIADD R5, R5, 0x800 ;  /* 0x0000080005057836 */ /* 0x000fe20000000000 */
        /* <DEDUP_REMOVED lines=20> */
[----:B------:R-:W-:Y:S02]  /*0b50*/  FSEL R7, R25, R7, !P0 ;  /* 0x0000000719077208 */ /* 0x000fe40004000000 */
[----:B------:R-:W-:-:S04]  /*0b60*/  PLOP3.LUT P0, PT, PT, PT, PT, 0x8, 0x80 ;  /* 0x000000000080781c */ /* 0x000fc80003f0e170 */
[----:B------:R-:W-:-:S06]  /*0b70*/  DSETP.GEU.AND P1, PT, R6, R26, PT ;  /* 0x0000001a0600722a */ /* 0x000fcc0003f2e000 */
[----:B------:R-:W-:Y:S02]  /*0b80*/  FSEL R6, R26, R6, !P1 ;  /* 0x000000061a067208 */ /* 0x000fe40004800000 */
[----:B------:R-:W-:-:S07]  /*0b90*/  FSEL R7, R27, R7, !P1 ;  /* 0x000000071b077208 */ /* 0x000fce0004800000 */
.L_x_15:
[----:B------:R-:W-:Y:S05]  /*0ba0*/  BSYNC.RECONVERGENT B2 ;  /* 0x0000000000027941 */ /* 0x000fea0003800200 */
.L_x_14:
[----:B------:R-:W-:-:S13]  /*0bb0*/  ISETP.LT.OR P0, PT, R5, R4, P0 ;  /* 0x000000040500720c */ /* 0x000fda0000701670 */
[----:B------:R-:W-:Y:S05]  /*0bc0*/  @!P0 BRA `(.L_x_7) ;  /* 0x0000000000488947 */ /* 0x000fea0003800000 */
[----:B------:R-:W0:Y:S02]  /*0bd0*/  LDC.64 R8, c[0x0][0x380] ;  /* 0x0000e000ff087b82 */ /* 0x000e240000000a00 */
[----:B0-----:R-:W-:-:S05]  /*0be0*/  IMAD.WIDE R8, R5, 0x8, R8 ;  /* 0x0000000805087825 */ /* 0x001fca00078e0208 */
[----:B------:R-:W2:Y:S04]  /*0bf0*/  LDG.E.64.CONSTANT R10, desc[UR6][R8.64] ;  /* 0x00000006080a7981 */ /* 0x000ea8000c1e9b00 */
[----:B------:R-:W3:Y:S04]  /*0c00*/  LDG.E.64.CONSTANT R12, desc[UR6][R8.64+0x800] ;  /* 0x00080006080c7981 */ /* 0x000ee8000c1e9b00 */
[----:B------:R-:W4:Y:S04]  /*0c10*/  LDG.E.64.CONSTANT R14, desc[UR6][R8.64+0x1000] ;  /* 0x00100006080e7981 */ /* 0x000f28000c1e9b00 */
[----:B------:R-:W4:Y:S01]  /*0c20*/  LDG.E.64.CONSTANT R16, desc[UR6][R8.64+0x1800] ;  /* 0x0018000608107981 */ /* 0x000f22000c1e9b00 */
        /* <DEDUP_REMOVED lines=11> */
[----:B------:R-:W-:-:S07]  /*0ce0*/  FSEL R7, R17, R7, !P0 ;  /* 0x0000000711077208 */ /* 0x000fce0004000000 */
.L_x_7:
[----:B------:R-:W-:Y:S05]  /*0cf0*/  BSYNC.RECONVERGENT B1 ;  /* 0x0000000000017941 */ /* 0x000fea0003800200 */
.L_x_6:
[----:B------:R-:W-:-:S13]  /*0d00*/  ISETP.GE.AND P0, PT, R4, 0x100, PT ;  /* 0x000001000400780c */ /* 0x000fda0003f06270 */
[----:B------:R-:W-:Y:S05]  /*0d10*/  @!P0 BRA `(.L_x_16) ;  /* 0x00000004003c8947 */ /* 0x000fea0003800000 */
[----:B------:R-:W0:Y:S01]  /*0d20*/  S2R R8, SR_LANEID ;  /* 0x0000000000087919 */ /* 0x000e220000000000 */
[----:B-----5:R-:W-:Y:S04]  /*0d30*/  SHFL.DOWN PT, R4, R6, 0x1, 0x1f ;  /* 0x08201f0006047f89 */ /* 0x020fe800000e0000 */
[----:B------:R-:W1:Y:S02]  /*0d40*/  SHFL.DOWN PT, R5, R7, 0x1, 0x1f ;  /* 0x08201f0007057f89 */ /* 0x000e6400000e0000 */
[----:B-1----:R-:W-:Y:S01]  /*0d50*/  DSETP.GEU.AND P1, PT, R6, R4, PT ;  /* 0x000000040600722a */ /* 0x002fe20003f2e000 */
[C---:B0-----:R-:W-:Y:S02]  /*0d60*/  ISETP.GT.AND P0, PT, R8.reuse, 0x1e, PT ;  /* 0x0000001e0800780c */ /* 0x041fe40003f04270 */
[----:B------:R-:W-:-:S03]  /*0d70*/  ISETP.NE.AND P2, PT, R8, RZ, PT ;  /* 0x000000ff0800720c */ /* 0x000fc60003f45270 */
[----:B------:R-:W-:Y:S02]  /*0d80*/  FSEL R9, R4, R6, !P1 ;  /* 0x0000000604097208 */ /* 0x000fe40004800000 */
[----:B------:R-:W-:Y:S02]  /*0d90*/  FSEL R5, R5, R7, !P1 ;  /* 0x0000000705057208 */ /* 0x000fe40004800000 */
[----:B------:R-:W-:Y:S02]  /*0da0*/  FSEL R6, R6, R9, P0 ;  /* 0x0000000906067208 */ /* 0x000fe40000000000 */
[----:B------:R-:W-:Y:S02]  /*0db0*/  FSEL R11, R7, R5, P0 ;  /* 0x00000005070b7208 */ /* 0x000fe40000000000 */
[----:B------:R-:W-:Y:S01]  /*0dc0*/  ISETP.GT.AND P0, PT, R8, 0x1d, PT ;  /* 0x0000001d0800780c */ /* 0x000fe20003f04270 */
[----:B------:R-:W-:Y:S01]  /*0dd0*/  SHFL.DOWN PT, R4, R6, 0x2, 0x1f ;  /* 0x08401f0006047f89 */ /* 0x000fe200000e0000 */
[----:B------:R-:W-:Y:S01]  /*0de0*/  @!P2 MOV R2, 0x400 ;  /* 0x000004000002a802 */ /* 0x000fe20000000f00 */
[----:B------:R-:W-:Y:S01]  /*0df0*/  IMAD.MOV.U32 R7, RZ, RZ, R11 ;  /* 0x000000ffff077224 */ /* 0x000fe200078e000b */
[----:B------:R-:W-:Y:S01]  /*0e00*/  @!P2 SHF.R.U32.HI R0, RZ, 0x2, R3 ;  /* 0x00000002ff00a819 */ /* 0x000fe20000011603 */
[----:B------:R-:W0:Y:S03]  /*0e10*/  SHFL.DOWN PT, R5, R11, 0x2, 0x1f ;  /* 0x08401f000b057f89 */ /* 0x000e2600000e0000 */
[----:B------:R-:W-:Y:S01]  /*0e20*/  @!P2 LOP3.LUT R0, R0, 0xf8, RZ, 0xc0, !PT ;  /* 0x000000f80000a812 */ /* 0x000fe200078ec0ff */
[----:B------:R-:W1:Y:S01]  /*0e30*/  @!P2 S2R R9, SR_CgaCtaId ;  /* 0x000000000009a919 */ /* 0x000e620000008800 */
[----:B0-----:R-:W-:-:S06]  /*0e40*/  DSETP.GEU.AND P1, PT, R6, R4, PT ;  /* 0x000000040600722a */ /* 0x001fcc0003f2e000 */
[----:B------:R-:W-:Y:S02]  /*0e50*/  @!P0 FSEL R6, R4, R6, !P1 ;  /* 0x0000000604068208 */ /* 0x000fe40004800000 */
[----:B------:R-:W-:Y:S02]  /*0e60*/  @!P0 FSEL R11, R5, R11, !P1 ;  /* 0x0000000b050b8208 */ /* 0x000fe40004800000 */
[----:B------:R-:W-:Y:S01]  /*0e70*/  ISETP.GT.AND P0, PT, R8, 0x1b, PT ;  /* 0x0000001b0800780c */ /* 0x000fe20003f04270 */
[----:B------:R-:W-:Y:S02]  /*0e80*/  SHFL.DOWN PT, R4, R6, 0x4, 0x1f ;  /* 0x08801f0006047f89 */ /* 0x000fe400000e0000 */
[----:B------:R-:W-:Y:S02]  /*0e90*/  IMAD.MOV.U32 R7, RZ, RZ, R11 ;  /* 0x000000ffff077224 */ /* 0x000fe400078e000b */
[----:B------:R-:W0:Y:S04]  /*0ea0*/  SHFL.DOWN PT, R5, R11, 0x4, 0x1f ;  /* 0x08801f000b057f89 */ /* 0x000e2800000e0000 */
        /* <DEDUP_REMOVED lines=14> */
[----:B0-----:R-:W-:Y:S01]  /*0f90*/  DSETP.GEU.AND P0, PT, R6, R4, PT ;  /* 0x000000040600722a */ /* 0x001fe20003f0e000 */
[----:B-1----:R-:W-:-:S05]  /*0fa0*/  @!P2 LEA R7, R9, R2, 0x18 ;  /* 0x000000020907a211 */ /* 0x002fca00078ec0ff */
[----:B------:R-:W-:Y:S01]  /*0fb0*/  FSEL R4, R4, R6, !P0 ;  /* 0x0000000604047208 */ /* 0x000fe20004000000 */
[----:B------:R-:W-:Y:S01]  /*0fc0*/  @!P2 IMAD.IADD R9, R0, 0x1, R7 ;  /* 0x000000010009a824 */ /* 0x000fe200078e0207 */
[----:B------:R-:W-:Y:S02]  /*0fd0*/  FSEL R5, R5, R11, !P0 ;  /* 0x0000000b05057208 */ /* 0x000fe40004000000 */
[----:B------:R-:W-:Y:S02]  /*0fe0*/  ISETP.NE.AND P0, PT, R3, RZ, PT ;  /* 0x000000ff0300720c */ /* 0x000fe40003f05270 */
[----:B------:R-:W-:Y:S01]  /*0ff0*/  FSEL R6, R6, R4, P1 ;  /* 0x0000000406067208 */ /* 0x000fe20000800000 */
[----:B------:R3:W-:Y:S01]  /*1000*/  @!P2 STS.64 [R9+0x8], R4 ;  /* 0x000008040900a388 */ /* 0x0007e20000000a00 */
[----:B------:R-:W-:Y:S01]  /*1010*/  FSEL R7, R11, R5, P1 ;  /* 0x000000050b077208 */ /* 0x000fe20000800000 */
[----:B------:R-:W-:Y:S08]  /*1020*/  BAR.SYNC.DEFER_BLOCKING 0x0 ;  /* 0x0000000000007b1d */ /* 0x000ff00000010000 */
[----:B------:R-:W-:Y:S05]  /*1030*/  @P0 BRA `(.L_x_17) ;  /* 0x0000004800f40947 */ /* 0x000fea0003800000 */
[----:B------:R-:W0:Y:S01]  /*1040*/  S2UR UR5, SR_CgaCtaId ;  /* 0x00000000000579c3 */ /* 0x000e220000008800 */
[----:B------:R-:W-:Y:S02]  /*1050*/  UMOV UR4, 0x400 ;  /* 0x0000040000047882 */ /* 0x000fe40000000000 */
[----:B0-----:R-:W-:-:S09]  /*1060*/  ULEA UR4, UR5, UR4, 0x18 ;  /* 0x0000000405047291 */ /* 0x001fd2000f8ec0ff */
[----:B---3--:R-:W0:Y:S04]  /*1070*/  LDS.128 R8, [UR4+0x10] ;  /* 0x00001004ff087984 */ /* 0x008e280008000c00 */
[----:B------:R-:W1:Y:S01]  /*1080*/  LDS.128 R12, [UR4+0x20] ;  /* 0x00002004ff0c7984 */ /* 0x000e620008000c00 */
[----:B0-----:R-:W-:-:S06]  /*1090*/  DSETP.GEU.AND P1, PT, R6, R8, PT ;  /* 0x000000080600722a */ /* 0x001fcc0003f2e000 */
[----:B------:R-:W-:Y:S02]  /*10a0*/  FSEL R2, R8, R6, !P1 ;  /* 0x0000000608027208 */ /* 0x000fe40004800000 */
[----:B------:R-:W-:Y:S02]  /*10b0*/  FSEL R3, R9, R7, !P1 ;  /* 0x0000000709037208 */ /* 0x000fe40004800000 */
[----:B------:R-:W0:Y:S04]  /*10c0*/  LDS.128 R4, [UR4+0x30] ;  /* 0x00003004ff047984 */ /* 0x000e280008000c00 */
[----:B------:R-:W-:-:S06]  /*10d0*/  DSETP.GEU.AND P1, PT, R2, R10, PT ;  /* 0x0000000a0200722a */ /* 0x000fcc0003f2e000 */
[----:B------:R-:W-:Y:S02]  /*10e0*/  FSEL R2, R10, R2, !P1 ;  /* 0x000000020a027208 */ /* 0x000fe40004800000 */
[----:B------:R-:W-:-:S06]  /*10f0*/  FSEL R3, R11, R3, !P1 ;  /* 0x000000030b037208 */ /* 0x000fcc0004800000 */
[----:B-1----:R-:W-:-:S06]  /*1100*/  DSETP.GEU.AND P1, PT, R2, R12, PT ;  /* 0x0000000c0200722a */ /* 0x002fcc0003f2e000 */
[----:B------:R-:W-:Y:S02]  /*1110*/  FSEL R8, R12, R2, !P1 ;  /* 0x000000020c087208 */ /* 0x000fe40004800000 */
[----:B------:R-:W-:Y:S02]  /*1120*/  FSEL R9, R13, R3, !P1 ;  /* 0x000000030d097208 */ /* 0x000fe40004800000 */
[----:B------:R-:W1:Y:S04]  /*1130*/  LDS.64 R2, [UR4+0x40] ;  /* 0x00004004ff027984 */ /* 0x000e680008000a00 */
[----:B------:R-:W-:-:S06]  /*1140*/  DSETP.GEU.AND P1, PT, R8, R14, PT ;  /* 0x0000000e0800722a */ /* 0x000fcc0003f2e000 */
[----:B------:R-:W-:Y:S02]  /*1150*/  FSEL R8, R14, R8, !P1 ;  /* 0x000000080e087208 */ /* 0x000fe40004800000 */
[----:B------:R-:W-:-:S06]  /*1160*/  FSEL R9, R15, R9, !P1 ;  /* 0x000000090f097208 */ /* 0x000fcc0004800000 */
[----:B0-----:R-:W-:-:S06]  /*1170*/  DSETP.GEU.AND P1, PT, R8, R4, PT ;  /* 0x000000040800722a */ /* 0x001fcc0003f2e000 */
[----:B------:R-:W-:Y:S02]  /*1180*/  FSEL R4, R4, R8, !P1 ;  /* 0x0000000804047208 */ /* 0x000fe40004800000 */
[----:B------:R-:W-:-:S06]  /*1190*/  FSEL R5, R5, R9, !P1 ;  /* 0x0000000905057208 */ /* 0x000fcc0004800000 */
[----:B------:R-:W-:-:S06]  /*11a0*/  DSETP.GEU.AND P1, PT, R4, R6, PT ;  /* 0x000000060400722a */ /* 0x000fcc0003f2e000 */
[----:B------:R-:W-:Y:S02]  /*11b0*/  FSEL R4, R6, R4, !P1 ;  /* 0x0000000406047208 */ /* 0x000fe40004800000 */
[----:B------:R-:W-:-:S06]  /*11c0*/  FSEL R5, R7, R5, !P1 ;  /* 0x0000000507057208 */ /* 0x000fcc0004800000 */
[----:B-1----:R-:W-:-:S06]  /*11d0*/  DSETP.GEU.AND P1, PT, R4, R2, PT ;  /* 0x000000020400722a */ /* 0x002fcc0003f2e000 */
[----:B------:R-:W-:Y:S02]  /*11e0*/  FSEL R6, R2, R4, !P1 ;  /* 0x0000000402067208 */ /* 0x000fe40004800000 */
[----:B------:R-:W-:Y:S01]  /*11f0*/  FSEL R7, R3, R5, !P1 ;  /* 0x0000000503077208 */ /* 0x000fe20004800000 */
[----:B------:R-:W-:Y:S06]  /*1200*/  BRA `(.L_x_17) ;  /* 0x0000004800807947 */ /* 0x000fec0003800000 */
.L_x_16:
[----:B------:R-:W-:Y:S01]  /*1210*/  LOP3.LUT R0, R3, 0x3e0, RZ, 0xc0, !PT ;  /* 0x000003e003007812 */ /* 0x000fe200078ec0ff */
[----:B------:R-:W0:Y:S03]  /*1220*/  S2R R10, SR_LANEID ;  /* 0x00000000000a7919 */ /* 0x000e260000000000 */
[----:B------:R-:W-:Y:S01]  /*1230*/  LOP3.LUT R9, RZ, R0, RZ, 0x33, !PT ;  /* 0x00000000ff097212 */ /* 0x000fe200078e33ff */
[----:B------:R-:W-:-:S04]  /*1240*/  VIADD R5, R0, 0x20 ;  /* 0x0000002000057836 */ /* 0x000fc80000000000 */
[----:B------:R-:W-:Y:S01]  /*1250*/  IMAD.IADD R9, R9, 0x1, R4 ;  /* 0x0000000109097824 */ /* 0x000fe200078e0204 */
[----:B------:R-:W-:-:S04]  /*1260*/  ISETP.GT.AND P0, PT, R5, R4, PT ;  /* 0x000000040500720c */ /* 0x000fc80003f04270 */
[----:B------:R-:W-:-:S05]  /*1270*/  SEL R5, R9, 0x1f, P0 ;  /* 0x0000001f09057807 */ /* 0x000fca0000000000 */
[----:B-----5:R-:W-:Y:S04]  /*1280*/  SHFL.DOWN PT, R8, R6, 0x1, R5 ;  /* 0x0820000006087989 */ /* 0x020fe800000e0005 */
[----:B------:R-:W1:Y:S01]  /*1290*/  SHFL.DOWN PT, R9, R7, 0x1, R5 ;  /* 0x0820000007097989 */ /* 0x000e6200000e0005 */
[C---:B0-----:R-:W-:Y:S01]  /*12a0*/  ISETP.GE.AND P0, PT, R10.reuse, R5, PT ;  /* 0x000000050a00720c */ /* 0x041fe20003f06270 */
[----:B------:R-:W-:Y:S01]  /*12b0*/  VIADD R0, R10, 0x2 ;  /* 0x000000020a007836 */ /* 0x000fe20000000000 */
[----:B-1----:R-:W-:-:S06]  /*12c0*/  DSETP.GEU.AND P1, PT, R6, R8, PT ;  /* 0x000000080600722a */ /* 0x002fcc0003f2e000 */
[-C--:B------:R-:W-:Y:S02]  /*12d0*/  FSEL R11, R8, R6.reuse, !P1 ;  /* 0x00000006080b7208 */ /* 0x080fe40004800000 */
[-C--:B------:R-:W-:Y:S02]  /*12e0*/  FSEL R9, R9, R7.reuse, !P1 ;  /* 0x0000000709097208 */ /* 0x080fe40004800000 */
[----:B------:R-:W-:Y:S02]  /*12f0*/  FSEL R2, R11, R6, !P0 ;  /* 0x000000060b027208 */ /* 0x000fe40004000000 */
[----:B------:R-:W-:Y:S02]  /*1300*/  FSEL R11, R9, R7, !P0 ;  /* 0x00000007090b7208 */ /* 0x000fe40004000000 */
[----:B------:R-:W-:Y:S01]  /*1310*/  ISETP.GT.AND P0, PT, R0, R5, PT ;  /* 0x000000050000720c */ /* 0x000fe20003f04270 */
[----:B------:R-:W-:Y:S01]  /*1320*/  SHFL.DOWN PT, R8, R2, 0x2, R5 ;  /* 0x0840000002087989 */ /* 0x000fe200000e0005 */
[----:B------:R-:W-:-:S02]  /*1330*/  IMAD.MOV.U32 R6, RZ, RZ, R2 ;  /* 0x000000ffff067224 */ /* 0x000fc400078e0002 */
[----:B------:R-:W-:Y:S01]  /*1340*/  IMAD.MOV.U32 R7, RZ, RZ, R11 ;  /* 0x000000ffff077224 */ /* 0x000fe200078e000b */
[----:B------:R-:W0:Y:S01]  /*1350*/  SHFL.DOWN PT, R9, R11, 0x2, R5 ;  /* 0x084000000b097989 */ /* 0x000e2200000e0005 */
[----:B------:R-:W-:-:S04]  /*1360*/  VIADD R0, R10, 0x4 ;  /* 0x000000040a007836 */ /* 0x000fc80000000000 */
[----:B0-----:R-:W-:-:S06]  /*1370*/  DSETP.GEU.AND P1, PT, R6, R8, PT ;  /* 0x000000080600722a */ /* 0x001fcc0003f2e000 */
[----:B------:R-:W-:Y:S02]  /*1380*/  @!P0 FSEL R2, R8, R2, !P1 ;  /* 0x0000000208028208 */ /* 0x000fe40004800000 */
[----:B------:R-:W-:Y:S02]  /*1390*/  @!P0 FSEL R11, R9, R11, !P1 ;  /* 0x0000000b090b8208 */ /* 0x000fe40004800000 */
[----:B------:R-:W-:Y:S01]  /*13a0*/  ISETP.GT.AND P0, PT, R0, R5, PT ;  /* 0x000000050000720c */ /* 0x000fe20003f04270 */
[----:B------:R-:W-:Y:S01]  /*13b0*/  SHFL.DOWN PT, R6, R2, 0x4, R5 ;  /* 0x0880000002067989 */ /* 0x000fe200000e0005 */
[----:B------:R-:W-:Y:S02]  /*13c0*/  IMAD.MOV.U32 R8, RZ, RZ, R2 ;  /* 0x000000ffff087224 */ /* 0x000fe400078e0002 */
        /* <DEDUP_REMOVED lines=8> */
[----:B------:R-:W-:Y:S01]  /*1450*/  IMAD.MOV.U32 R8, RZ, RZ, R2 ;  /* 0x000000ffff087224 */ /* 0x000fe200078e0002 */
[C---:B------:R-:W-:Y:S01]  /*1460*/  ISETP.NE.AND P0, PT, R10.reuse, RZ, PT ;  /* 0x000000ff0a00720c */ /* 0x040fe20003f05270 */
[----:B------:R-:W-:Y:S01]  /*1470*/  IMAD.MOV.U32 R9, RZ, RZ, R11 ;  /* 0x000000ffff097224 */ /* 0x000fe200078e000b */
[----:B------:R-:W0:Y:S01]  /*1480*/  SHFL.DOWN PT, R7, R11, 0x8, R5 ;  /* 0x090000000b077989 */ /* 0x000e2200000e0005 */
[----:B------:R-:W-:-:S10]  /*1490*/  VIADD R0, R10, 0x10 ;  /* 0x000000100a007836 */ /* 0x000fd40000000000 */
[----:B------:R-:W1:Y:S01]  /*14a0*/  @!P0 S2R R13, SR_CgaCtaId ;  /* 0x00000000000d8919 */ /* 0x000e620000008800 */
[----:B0-----:R-:W-:-:S06]  /*14b0*/  DSETP.GEU.AND P2, PT, R8, R6, PT ;  /* 0x000000060800722a */ /* 0x001fcc0003f4e000 */
[----:B------:R-:W-:Y:S02]  /*14c0*/  @!P1 FSEL R2, R6, R2, !P2 ;  /* 0x0000000206029208 */ /* 0x000fe40005000000 */
[----:B------:R-:W-:Y:S02]  /*14d0*/  @!P1 FSEL R11, R7, R11, !P2 ;  /* 0x0000000b070b9208 */ /* 0x000fe40005000000 */
[----:B------:R-:W-:Y:S01]  /*14e0*/  ISETP.GT.AND P1, PT, R0, R5, PT ;  /* 0x000000050000720c */ /* 0x000fe20003f24270 */
[----:B------:R-:W-:Y:S01]  /*14f0*/  SHFL.DOWN PT, R6, R2, 0x10, R5 ;  /* 0x0a00000002067989 */ /* 0x000fe200000e0005 */
[----:B------:R-:W-:Y:S01]  /*1500*/  IMAD.MOV.U32 R8, RZ, RZ, R2 ;  /* 0x000000ffff087224 */ /* 0x000fe200078e0002 */
[----:B------:R-:W-:Y:S01]  /*1510*/  @!P0 SHF.R.U32.HI R0, RZ, 0x2, R3 ;  /* 0x00000002ff008819 */ /* 0x000fe20000011603 */
[----:B------:R-:W-:Y:S01]  /*1520*/  IMAD.MOV.U32 R9, RZ, RZ, R11 ;  /* 0x000000ffff097224 */ /* 0x000fe200078e000b */
[----:B------:R-:W0:Y:S02]  /*1530*/  SHFL.DOWN PT, R7, R11, 0x10, R5 ;  /* 0x0a0000000b077989 */ /* 0x000e2400000e0005 */
[----:B------:R-:W-:-:S03]  /*1540*/  @!P0 LOP3.LUT R0, R0, 0xf8, RZ, 0xc0, !PT ;  /* 0x000000f800008812 */ /* 0x000fc600078ec0ff */
[----:B0-----:R-:W-:Y:S01]  /*1550*/  DSETP.GEU.AND P2, PT, R8, R6, PT ;  /* 0x000000060800722a */ /* 0x001fe20003f4e000 */
[----:B------:R-:W-:-:S04]  /*1560*/  @!P0 MOV R8, 0x400 ;  /* 0x0000040000088802 */ /* 0x000fc80000000f00 */
[----:B-1----:R-:W-:Y:S02]  /*1570*/  @!P0 LEA R13, R13, R8, 0x18 ;  /* 0x000000080d0d8211 */ /* 0x002fe400078ec0ff */
[----:B------:R-:W-:Y:S02]  /*1580*/  @!P1 FSEL R2, R6, R2, !P2 ;  /* 0x0000000206029208 */ /* 0x000fe40005000000 */
[----:B------:R-:W-:Y:S01]  /*1590*/  @!P1 FSEL R11, R7, R11, !P2 ;  /* 0x0000000b070b9208 */ /* 0x000fe20005000000 */
[----:B------:R-:W-:Y:S02]  /*15a0*/  @!P0 IMAD.IADD R13, R0, 0x1, R13 ;  /* 0x00000001000d8824 */ /* 0x000fe400078e020d */
[----:B------:R-:W-:Y:S02]  /*15b0*/  IMAD.MOV.U32 R6, RZ, RZ, R2 ;  /* 0x000000ffff067224 */ /* 0x000fe400078e0002 */
[----:B------:R-:W-:-:S05]  /*15c0*/  IMAD.MOV.U32 R7, RZ, RZ, R11 ;  /* 0x000000ffff077224 */ /* 0x000fca00078e000b */
[----:B------:R3:W-:Y:S01]  /*15d0*/  @!P0 STS.64 [R13+0x8], R6 ;  /* 0x000008060d008388 */ /* 0x0007e20000000a00 */
[----:B------:R-:W-:Y:S01]  /*15e0*/  BAR.SYNC.DEFER_BLOCKING 0x0 ;  /* 0x0000000000007b1d */ /* 0x000fe20000010000 */
[----:B------:R-:W-:-:S13]  /*15f0*/  ISETP.NE.AND P0, PT, R3, RZ, PT ;  /* 0x000000ff0300720c */ /* 0x000fda0003f05270 */
[----:B---3--:R-:W-:Y:S05]  /*1600*/  @P0 BRA `(.L_x_17) ;  /* 0x0000004400800947 */ /* 0x008fea0003800000 */
[----:B------:R-:W0:Y:S01]  /*1610*/  S2UR UR5, SR_CgaCtaId ;  /* 0x00000000000579c3 */ /* 0x000e220000008800 */
[----:B------:R-:W-:Y:S01]  /*1620*/  UMOV UR4, 0x400 ;  /* 0x0000040000047882 */ /* 0x000fe20000000000 */
[----:B------:R-:W-:Y:S01]  /*1630*/  ISETP.GT.AND P2, PT, R4, 0x20, PT ;  /* 0x000000200400780c */ /* 0x000fe20003f44270 */
[----:B0-----:R-:W-:-:S09]  /*1640*/  ULEA UR4, UR5, UR4, 0x18 ;  /* 0x0000000405047291 */ /* 0x001fd2000f8ec0ff */
[----:B------:R-:W0:Y:S04]  /*1650*/  LDS.128 R16, [UR4+0x10] ;  /* 0x00001004ff107984 */ /* 0x000e280008000c00 */
[----:B------:R-:W1:Y:S04]  /*1660*/  LDS.128 R12, [UR4+0x20] ;  /* 0x00002004ff0c7984 */ /* 0x000e680008000c00 */
[----:B------:R-:W2:Y:S01]  /*1670*/  LDS.128 R8, [UR4+0x30] ;  /* 0x00003004ff087984 */ /* 0x000ea20008000c00 */
[----:B0-----:R-:W-:-:S06]  /*1680*/  DSETP.GEU.AND P1, PT, R6, R16, PT ;  /* 0x000000100600722a */ /* 0x001fcc0003f2e000 */
[-C--:B------:R-:W-:Y:S02]  /*1690*/  FSEL R3, R16, R6.reuse, !P1 ;  /* 0x0000000610037208 */ /* 0x080fe40004800000 */
[-C--:B------:R-:W-:Y:S02]  /*16a0*/  FSEL R17, R17, R7.reuse, !P1 ;  /* 0x0000000711117208 */ /* 0x080fe40004800000 */
[----:B------:R-:W-:Y:S02]  /*16b0*/  FSEL R6, R3, R6, P2 ;  /* 0x0000000603067208 */ /* 0x000fe40001000000 */
[----:B------:R-:W-:Y:S02]  /*16c0*/  FSEL R7, R17, R7, P2 ;  /* 0x0000000711077208 */ /* 0x000fe40001000000 */
[C---:B------:R-:W-:Y:S01]  /*16d0*/  ISETP.GT.AND P1, PT, R4.reuse, 0x40, PT ;  /* 0x000000400400780c */ /* 0x040fe20003f24270 */
[----:B------:R-:W-:Y:S01]  /*16e0*/  IMAD.MOV.U32 R2, RZ, RZ, R6 ;  /* 0x000000ffff027224 */ /* 0x000fe200078e0006 */
[----:B------:R-:W-:Y:S01]  /*16f0*/  ISETP.GT.AND P2, PT, R4, 0x60, PT ;  /* 0x000000600400780c */ /* 0x000fe20003f44270 */
[----:B------:R-:W-:-:S06]  /*1700*/  IMAD.MOV.U32 R3, RZ, RZ, R7 ;  /* 0x000000ffff037224 */ /* 0x000fcc00078e0007 */
[----:B------:R-:W-:-:S06]  /*1710*/  DSETP.GEU.AND P3, PT, R2, R18, PT ;  /* 0x000000120200722a */ /* 0x000fcc0003f6e000 */
[----:B------:R-:W-:Y:S02]  /*1720*/  @P1 FSEL R6, R18, R6, !P3 ;  /* 0x0000000612061208 */ /* 0x000fe40005800000 */
[----:B------:R-:W-:Y:S02]  /*1730*/  @P1 FSEL R7, R19, R7, !P3 ;  /* 0x0000000713071208 */ /* 0x000fe40005800000 */
[----:B------:R-:W-:Y:S01]  /*1740*/  ISETP.GT.AND P1, PT, R4, 0x80, PT ;  /* 0x000000800400780c */ /* 0x000fe20003f24270 */
[----:B------:R-:W-:Y:S02]  /*1750*/  IMAD.MOV.U32 R2, RZ, RZ, R6 ;  /* 0x000000ffff027224 */ /* 0x000fe400078e0006 */
[----:B------:R-:W-:-:S06]  /*1760*/  IMAD.MOV.U32 R3, RZ, RZ, R7 ;  /* 0x000000ffff037224 */ /* 0x000fcc00078e0007 */
[----:B-1----:R-:W-:Y:S01]  /*1770*/  DSETP.GEU.AND P3, PT, R2, R12, PT ;  /* 0x0000000c0200722a */ /* 0x002fe20003f6e000 */
[----:B------:R-:W0:Y:S05]  /*1780*/  LDS.64 R2, [UR4+0x40] ;  /* 0x00004004ff027984 */ /* 0x000e2a0008000a00 */
[----:B------:R-:W-:Y:S02]  /*1790*/  @P2 FSEL R6, R12, R6, !P3 ;  /* 0x000000060c062208 */ /* 0x000fe40005800000 */
[----:B------:R-:W-:Y:S02]  /*17a0*/  @P2 FSEL R7, R13, R7, !P3 ;  /* 0x000000070d072208 */ /* 0x000fe40005800000 */
[----:B------:R-:W-:-:S04]  /*17b0*/  ISETP.GT.AND P2, PT, R4, 0xa0, PT ;  /* 0x000000a00400780c */ /* 0x000fc80003f44270 */
[----:B------:R-:W-:-:S06]  /*17c0*/  DSETP.GEU.AND P3, PT, R6, R14, PT ;  /* 0x0000000e0600722a */ /* 0x000fcc0003f6e000 */
[----:B------:R-:W-:Y:S02]  /*17d0*/  @P1 FSEL R6, R14, R6, !P3 ;  /* 0x000000060e061208 */ /* 0x000fe40005800000 */
[----:B------:R-:W-:Y:S02]  /*17e0*/  @P1 FSEL R7, R15, R7, !P3 ;  /* 0x000000070f071208 */ /* 0x000fe40005800000 */
[----:B------:R-:W-:-:S04]  /*17f0*/  ISETP.GT.AND P1, PT, R4, 0xc0, PT ;  /* 0x000000c00400780c */ /* 0x000fc80003f24270 */
[----:B--2---:R-:W-:-:S06]  /*1800*/  DSETP.GEU.AND P3, PT, R6, R8, PT ;  /* 0x000000080600722a */ /* 0x004fcc0003f6e000 */
[----:B------:R-:W-:Y:S02]  /*1810*/  @P2 FSEL R6, R8, R6, !P3 ;  /* 0x0000000608062208 */ /* 0x000fe40005800000 */
[----:B------:R-:W-:Y:S02]  /*1820*/  @P2 FSEL R7, R9, R7, !P3 ;  /* 0x0000000709072208 */ /* 0x000fe40005800000 */
[----:B------:R-:W-:-:S04]  /*1830*/  ISETP.GT.AND P2, PT, R4, 0xe0, PT ;  /* 0x000000e00400780c */ /* 0x000fc80003f44270 */
[----:B------:R-:W-:-:S06]  /*1840*/  DSETP.GEU.AND P3, PT, R6, R10, PT ;  /* 0x0000000a0600722a */ /* 0x000fcc0003f6e000 */
[----:B------:R-:W-:Y:S02]  /*1850*/  @P1 FSEL R6, R10, R6, !P3 ;  /* 0x000000060a061208 */ /* 0x000fe40005800000 */
[----:B------:R-:W-:-:S03]  /*1860*/  @P1 FSEL R7, R11, R7, !P3 ;  /* 0x000000070b071208 */ /* 0x000fc60005800000 */
[----:B------:R-:W-:Y:S02]  /*1870*/  IMAD.MOV.U32 R4, RZ, RZ, R6 ;  /* 0x000000ffff047224 */ /* 0x000fe400078e0006 */
[----:B------:R-:W-:-:S06]  /*1880*/  IMAD.MOV.U32 R5, RZ, RZ, R7 ;  /* 0x000000ffff057224 */ /* 0x000fcc00078e0007 */
[----:B0-----:R-:W-:-:S06]  /*1890*/  DSETP.GEU.AND P1, PT, R4, R2, PT ;  /* 0x000000020400722a */ /* 0x001fcc0003f2e000 */
[----:B------:R-:W-:Y:S02]  /*18a0*/  @P2 FSEL R6, R2, R6, !P1 ;  /* 0x0000000602062208 */ /* 0x000fe40004800000 */
[----:B------:R-:W-:Y:S01]  /*18b0*/  @P2 FSEL R7, R3, R7, !P1 ;  /* 0x0000000703072208 */ /* 0x000fe20004800000 */
[----:B------:R-:W-:Y:S06]  /*18c0*/  BRA `(.L_x_17) ;  /* 0x0000004000d07947 */ /* 0x000fec0003800000 */
.L_x_3:
[----:B------:R-:W0:Y:S01]  /*18d0*/  S2R R0, SR_TID.X ;  /* 0x0000000000007919 */ /* 0x000e220000002100 */
[----:B------:R-:W1:Y:S02]  /*18e0*/  LDCU.64 UR4, c[0x0][0x380] ;  /* 0x00007000ff0477ac */ /* 0x000e640008000a00 */
[----:B-1----:R-:W-:Y:S02]  /*18f0*/  IMAD.U32 R2, RZ, RZ, UR4 ;  /* 0x00000004ff027e24 */ /* 0x002fe4000f8e00ff */
[----:B------:R-:W-:Y:S02]  /*1900*/  IMAD.U32 R3, RZ, RZ, UR5 ;  /* 0x00000005ff037e24 */ /* 0x000fe4000f8e00ff */
[----:B0-----:R-:W-:-:S04]  /*1910*/  IMAD.SHL.U32 R5, R0, 0x4, RZ ;  /* 0x0000000400057824 */ /* 0x001fc800078e00ff */
[----:B------:R-:W-:-:S05]  /*1920*/  IMAD.WIDE.U32 R6, R5, 0x8, R2 ;  /* 0x0000000805067825 */ /* 0x000fca00078e0002 */
[----:B------:R-:W2:Y:S04]  /*1930*/  LDG.E.128.CONSTANT R20, desc[UR6][R6.64] ;  /* 0x0000000606147981 */ /* 0x000ea8000c1e9d00 */
[----:B------:R-:W3:Y:S04]  /*1940*/  LDG.E.128.CONSTANT R12, desc[UR6][R6.64+0x10] ;  /* 0x00001006060c7981 */ /* 0x000ee8000c1e9d00 */
[----:B------:R-:W4:Y:S04]  /*1950*/  LDG.E.128.CONSTANT R8, desc[UR6][R6.64+0x2000] ;  /* 0x0020000606087981 */ /* 0x000f28000c1e9d00 */
[----:B------:R0:W5:Y:S01]  /*1960*/  LDG.E.128.CONSTANT R16, desc[UR6][R6.64+0x2010] ;  /* 0x0020100606107981 */ /* 0x000162000c1e9d00 */
[----:B------:R-:W-:Y:S01]  /*1970*/  ISETP.GE.U32.AND P1, PT, R4, 0x1000, PT ;  /* 0x000010000400780c */ /* 0x000fe20003f26070 */
[----:B------:R-:W-:Y:S01]  /*1980*/  UMOV UR4, 0x800 ;  /* 0x0000080000047882 */ /* 0x000fe20000000000 */
[----:B--2---:R-:W-:-:S06]  /*1990*/  DSETP.GEU.AND P0, PT, R20, R22, PT ;  /* 0x000000161400722a */ /* 0x004fcc0003f0e000 */
[----:B------:R-:W-:Y:S02]  /*19a0*/  FSEL R20, R22, R20, !P0 ;  /* 0x0000001416147208 */ /* 0x000fe40004000000 */
[----:B------:R-:W-:-:S06]  /*19b0*/  FSEL R21, R23, R21, !P0 ;  /* 0x0000001517157208 */ /* 0x000fcc0004000000 */
[----:B---3--:R-:W-:-:S06]  /*19c0*/  DSETP.GEU.AND P0, PT, R20, R12, PT ;  /* 0x0000000c1400722a */ /* 0x008fcc0003f0e000 */
[----:B------:R-:W-:Y:S02]  /*19d0*/  FSEL R12, R12, R20, !P0 ;  /* 0x000000140c0c7208 */ /* 0x000fe40004000000 */
[----:B------:R-:W-:-:S06]  /*19e0*/  FSEL R13, R13, R21, !P0 ;  /* 0x000000150d0d7208 */ /* 0x000fcc0004000000 */
[----:B------:R-:W-:-:S06]  /*19f0*/  DSETP.GEU.AND P0, PT, R12, R14, PT ;  /* 0x0000000e0c00722a */ /* 0x000fcc0003f0e000 */
[----:B------:R-:W-:Y:S02]  /*1a00*/  FSEL R12, R14, R12, !P0 ;  /* 0x0000000c0e0c7208 */ /* 0x000fe40004000000 */
[----:B------:R-:W-:-:S06]  /*1a10*/  FSEL R13, R15, R13, !P0 ;  /* 0x0000000d0f0d7208 */ /* 0x000fcc0004000000 */
[----:B----4-:R-:W-:-:S06]  /*1a20*/  DSETP.GEU.AND P0, PT, R12, R8, PT ;  /* 0x000000080c00722a */ /* 0x010fcc0003f0e000 */
[----:B0-----:R-:W-:Y:S02]  /*1a30*/  FSEL R6, R8, R12, !P0 ;  /* 0x0000000c08067208 */ /* 0x001fe40004000000 */
[----:B------:R-:W-:-:S06]  /*1a40*/  FSEL R7, R9, R13, !P0 ;  /* 0x0000000d09077208 */ /* 0x000fcc0004000000 */
[----:B------:R-:W-:-:S06]  /*1a50*/  DSETP.GEU.AND P0, PT, R6, R10, PT ;  /* 0x0000000a0600722a */ /* 0x000fcc0003f0e000 */
[----:B------:R-:W-:Y:S02]  /*1a60*/  FSEL R6, R10, R6, !P0 ;  /* 0x000000060a067208 */ /* 0x000fe40004000000 */
[----:B------:R-:W-:-:S06]  /*1a70*/  FSEL R7, R11, R7, !P0 ;  /* 0x000000070b077208 */ /* 0x000fcc0004000000 */
[----:B-----5:R-:W-:-:S06]  /*1a80*/  DSETP.GEU.AND P0, PT, R6, R16, PT ;  /* 0x000000100600722a */ /* 0x020fcc0003f0e000 */
[----:B------:R-:W-:Y:S02]  /*1a90*/  FSEL R6, R16, R6, !P0 ;  /* 0x0000000610067208 */ /* 0x000fe40004000000 */
[----:B------:R-:W-:-:S06]  /*1aa0*/  FSEL R7, R17, R7, !P0 ;  /* 0x0000000711077208 */ /* 0x000fcc0004000000 */
[----:B------:R-:W-:-:S06]  /*1ab0*/  DSETP.GEU.AND P0, PT, R6, R18, PT ;  /* 0x000000120600722a */ /* 0x000fcc0003f0e000 */
[----:B------:R-:W-:Y:S02]  /*1ac0*/  FSEL R6, R18, R6, !P0 ;  /* 0x0000000612067208 */ /* 0x000fe40004000000 */
[----:B------:R-:W-:Y:S01]  /*1ad0*/  FSEL R7, R19, R7, !P0 ;  /* 0x0000000713077208 */ /* 0x000fe20004000000 */
[----:B------:R-:W-:Y:S06]  /*1ae0*/  @!P1 BRA `(.L_x_18) ;  /* 0x0000000000a49947 */ /* 0x000fec0003800000 */
[----:B------:R-:W0:Y:S01]  /*1af0*/  LDC R24, c[0x0][0x390] ;  /* 0x0000e400ff187b82 */ /* 0x000e220000000800 */
[----:B------:R-:W-:Y:S01]  /*1b00*/  VIADD R25, R4, 0xfffff800 ;  /* 0xfffff80004197836 */ /* 0x000fe20000000000 */
[----:B------:R-:W-:-:S06]  /*1b10*/  UMOV UR4, 0x800 ;  /* 0x0000080000047882 */ /* 0x000fcc0000000000 */
[----:B------:R-:W1:Y:S02]  /*1b20*/  LDC.64 R2, c[0x0][0x380] ;  /* 0x0000e000ff027b82 */ /* 0x000e640000000a00 */
.L_x_20:
[----:B------:R-:W-:-:S04]  /*1b30*/  VIADD R27, R5, UR4 ;  /* 0x00000004051b7c36 */ /* 0x000fc80008000000 */
[----:B-1----:R-:W-:-:S05]  /*1b40*/  IMAD.WIDE.U32 R26, R27, 0x8, R2 ;  /* 0x000000081b1a7825 */ /* 0x002fca00078e0002 */
[----:B------:R-:W2:Y:S04]  /*1b50*/  LDG.E.128.CONSTANT R12, desc[UR6][R26.64] ;  /* 0x000000061a0c7981 */ /* 0x000ea8000c1e9d00 */
[----:B------:R-:W3:Y:S04]  /*1b60*/  LDG.E.128.CONSTANT R16, desc[UR6][R26.64+0x10] ;  /* 0x000010061a107981 */ /* 0x000ee8000c1e9d00 */
[----:B------:R-:W4:Y:S04]  /*1b70*/  LDG.E.128.CONSTANT R20, desc[UR6][R26.64+0x2000] ;  /* 0x002000061a147981 */ /* 0x000f28000c1e9d00 */
[----:B------:R-:W5:Y:S01]  /*1b80*/  LDG.E.128.CONSTANT R8, desc[UR6][R26.64+0x2010] ;  /* 0x002010061a087981 */ /* 0x000f62000c1e9d00 */
[----:B0-----:R-:W-:Y:S01]  /*1b90*/  IMAD.MOV.U32 R4, RZ, RZ, R24 ;  /* 0x000000ffff047224 */ /* 0x001fe200078e0018 */
[----:B--2---:R-:W-:-:S06]  /*1ba0*/  DSETP.GEU.AND P0, PT, R6, R12, PT ;  /* 0x0000000c0600722a */ /* 0x004fcc0003f0e000 */
[----:B------:R-:W-:Y:S02]  /*1bb0*/  FSEL R6, R12, R6, !P0 ;  /* 0x000000060c067208 */ /* 0x000fe40004000000 */
[----:B------:R-:W-:-:S06]  /*1bc0*/  FSEL R7, R13, R7, !P0 ;  /* 0x000000070d077208 */ /* 0x000fcc0004000000 */
[----:B------:R-:W-:-:S06]  /*1bd0*/  DSETP.GEU.AND P0, PT, R6, R14, PT ;  /* 0x0000000e0600722a */ /* 0x000fcc0003f0e000 */
        /* <DEDUP_REMOVED lines=14> */
[----:B-----5:R-:W-:-:S06]  /*1cc0*/  DSETP.GEU.AND P0, PT, R6, R8, PT ;  /* 0x000000080600722a */ /* 0x020fcc0003f0e000 */
[----:B------:R-:W-:Y:S01]  /*1cd0*/  FSEL R6, R8, R6, !P0 ;  /* 0x0000000608067208 */ /* 0x000fe20004000000 */
[----:B------:R-:W-:Y:S01]  /*1ce0*/  VIADD R8, R4, -UR4 ;  /* 0x8000000404087c36 */ /* 0x000fe20008000000 */
[----:B------:R-:W-:-:S04]  /*1cf0*/  FSEL R7, R9, R7, !P0 ;  /* 0x0000000709077208 */ /* 0x000fc80004000000 */
[----:B------:R-:W-:Y:S02]  /*1d00*/  ISETP.GE.AND P1, PT, R8, 0x800, PT ;  /* 0x000008000800780c */ /* 0x000fe40003f26270 */
[----:B------:R-:W-:-:S06]  /*1d10*/  DSETP.GEU.AND P0, PT, R6, R10, PT ;  /* 0x0000000a0600722a */ /* 0x000fcc0003f0e000 */
[----:B------:R-:W-:Y:S02]  /*1d20*/  FSEL R6, R10, R6, !P0 ;  /* 0x000000060a067208 */ /* 0x000fe40004000000 */
[----:B------:R-:W-:-:S03]  /*1d30*/  FSEL R7, R11, R7, !P0 ;  /* 0x000000070b077208 */ /* 0x000fc60004000000 */
[----:B------:R-:W-:Y:S05]  /*1d40*/  @!P1 BRA `(.L_x_19) ;  /* 0x0000000c00009947 */ /* 0x000fea0003800000 */
[----:B------:R-:W-:-:S06]  /*1d50*/  UIADD3 UR4, UPT, UPT, UR4, 0x800, URZ ;  /* 0x0000080004047890 */ /* 0x000fcc000fffe0ff */
[----:B------:R-:W-:-:S13]  /*1d60*/  ISETP.LT.AND P0, PT, R25, UR4, PT ;  /* 0x0000000419007c0c */ /* 0x000fda000bf01270 */
[----:B------:R-:W-:Y:S05]  /*1d70*/  @!P0 BRA `(.L_x_20) ;  /* 0xfffffffc006c8947 */ /* 0x000fea000383ffff */
.L_x_18:
[----:B------:R-:W-:-:S13]  /*1d80*/  ISETP.LE.AND P0, PT, R4, UR4, PT ;  /* 0x0000000404007c0c */ /* 0x000fda000bf03270 */
[----:B------:R-:W-:Y:S05]  /*1d90*/  @P0 BRA `(.L_x_19) ;  /* 0x0000000800ec0947 */ /* 0x000fea0003800000 */
[----:B------:R-:W-:Y:S01]  /*1da0*/  VIADD R41, R4, -UR4 ;  /* 0x8000000404297c36 */ /* 0x000fe20008000000 */
[----:B------:R-:W-:Y:S04]  /*1db0*/  BSSY.RECONVERGENT B1, `(.L_x_19) ;  /* 0x00000b9000017945 */ /* 0x000fe80003800200 */
[----:B------:R-:W-:-:S13]  /*1dc0*/  ISETP.GE.AND P0, PT, R0, R41, PT ;  /* 0x000000290000720c */ /* 0x000fda0003f06270 */
[----:B------:R-:W-:Y:S05]  /*1dd0*/  @P0 BRA `(.L_x_21) ;  /* 0x0000000800d80947 */ /* 0x000fea0003800000 */
[----:B------:R-:W-:Y:S01]  /*1de0*/  LOP3.LUT R5, RZ, R0, RZ, 0x33, !PT ;  /* 0x00000000ff057212 */ /* 0x000fe200078e33ff */
[----:B------:R-:W-:Y:S01]  /*1df0*/  BSSY.RECONVERGENT B2, `(.L_x_22) ;  /* 0x0000016000027945 */ /* 0x000fe20003800200 */
[----:B------:R-:W-:Y:S02]  /*1e00*/  IMAD.MOV.U32 R40, RZ, RZ, R0 ;  /* 0x000000ffff287224 */ /* 0x000fe400078e0000 */
[----:B------:R-:W-:-:S04]  /*1e10*/  IADD3 R4, PT, PT, R4, -UR4, R5 ;  /* 0x8000000404047c10 */ /* 0x000fc8000fffe005 */
[C---:B------:R-:W-:Y:S02]  /*1e20*/  LOP3.LUT R5, R4.reuse, 0x300, RZ, 0xc0, !PT ;  /* 0x0000030004057812 */ /* 0x040fe400078ec0ff */
[----:B------:R-:W-:Y:S02]  /*1e30*/  ISETP.GE.U32.AND P2, PT, R4, 0x300, PT ;  /* 0x000003000400780c */ /* 0x000fe40003f46070 */
[----:B------:R-:W-:-:S13]  /*1e40*/  ISETP.NE.AND P0, PT, R5, 0x300, PT ;  /* 0x000003000500780c */ /* 0x000fda0003f05270 */
[----:B------:R-:W-:Y:S05]  /*1e50*/  @!P0 BRA `(.L_x_23) ;  /* 0x00000000003c8947 */ /* 0x000fea0003800000 */
[----:B------:R-:W-:Y:S01]  /*1e60*/  LEA.HI R4, R4, 0x1, RZ, 0x18 ;  /* 0x0000000104047811 */ /* 0x000fe200078fc0ff */
[----:B------:R-:W-:Y:S02]  /*1e70*/  VIADD R9, R0, UR4 ;  /* 0x0000000400097c36 */ /* 0x000fe40008000000 */
[----:B------:R-:W-:Y:S01]  /*1e80*/  IMAD.MOV.U32 R40, RZ, RZ, R0 ;  /* 0x000000ffff287224 */ /* 0x000fe200078e0000 */
[----:B------:R-:W-:-:S05]  /*1e90*/  LOP3.LUT R4, R4, 0x3, RZ, 0xc0, !PT ;  /* 0x0000000304047812 */ /* 0x000fca00078ec0ff */
[----:B------:R-:W-:-:S07]  /*1ea0*/  IMAD.MOV R8, RZ, RZ, -R4 ;  /* 0x000000ffff087224 */ /* 0x000fce00078e0a04 */
.L_x_24:
[----:B------:R-:W-:-:S06]  /*1eb0*/  IMAD.WIDE.U32 R4, R9, 0x8, R2 ;  /* 0x0000000809047825 */ /* 0x000fcc00078e0002 */
[----:B------:R-:W2:Y:S01]  /*1ec0*/  LDG.E.64.CONSTANT R4, desc[UR6][R4.64] ;  /* 0x0000000604047981 */ /* 0x000ea2000c1e9b00 */
[----:B------:R-:W-:Y:S02]  /*1ed0*/  VIADD R8, R8, 0x1 ;  /* 0x0000000108087836 */ /* 0x000fe40000000000 */
[----:B------:R-:W-:Y:S02]  /*1ee0*/  VIADD R40, R40, 0x100 ;  /* 0x0000010028287836 */ /* 0x000fe40000000000 */
[----:B------:R-:W-:Y:S01]  /*1ef0*/  VIADD R9, R9, 0x100 ;  /* 0x0000010009097836 */ /* 0x000fe20000000000 */
[----:B------:R-:W-:Y:S01]  /*1f00*/  ISETP.NE.AND P1, PT, R8, RZ, PT ;  /* 0x000000ff0800720c */ /* 0x000fe20003f25270 */
[----:B--2---:R-:W-:-:S06]  /*1f10*/  DSETP.GEU.AND P0, PT, R6, R4, PT ;  /* 0x000000040600722a */ /* 0x004fcc0003f0e000 */
[----:B------:R-:W-:Y:S02]  /*1f20*/  FSEL R6, R4, R6, !P0 ;  /* 0x0000000604067208 */ /* 0x000fe40004000000 */
[----:B------:R-:W-:-:S04]  /*1f30*/  FSEL R7, R5, R7, !P0 ;  /* 0x0000000705077208 */ /* 0x000fc80004000000 */
[----:B------:R-:W-:Y:S05]  /*1f40*/  @P1 BRA `(.L_x_24) ;  /* 0xfffffffc00d81947 */ /* 0x000fea000383ffff */
.L_x_23:
[----:B------:R-:W-:Y:S05]  /*1f50*/  BSYNC.RECONVERGENT B2 ;  /* 0x0000000000027941 */ /* 0x000fea0003800200 */
.L_x_22:
[----:B------:R-:W-:Y:S05]  /*1f60*/  @!P2 BRA `(.L_x_21) ;  /* 0x000000080074a947 */ /* 0x000fea0003800000 */
[----:B------:R-:W0:Y:S01]  /*1f70*/  LDCU.64 UR8, c[0x0][0x380] ;  /* 0x00007000ff0877ac */ /* 0x000e220008000a00 */
[----:B------:R-:W-:Y:S01]  /*1f80*/  IMAD.IADD R9, R41, 0x1, -R40 ;  /* 0x0000000129097824 */ /* 0x000fe200078e0a28 */
[C---:B------:R-:W-:Y:S01]  /*1f90*/  IADD3 R5, P0, PT, R40.reuse, UR4, RZ ;  /* 0x0000000428057c10 */ /* 0x040fe2000ff1e0ff */
[----:B------:R-:W-:Y:S01]  /*1fa0*/  BSSY.RECONVERGENT B2, `(.L_x_25) ;  /* 0x0000059000027945 */ /* 0x000fe20003800200 */
[----:B------:R-:W-:Y:S02]  /*1fb0*/  VIADD R43, R40, UR4 ;  /* 0x00000004282b7c36 */ /* 0x000fe40008000000 */
[----:B------:R-:W-:Y:S01]  /*1fc0*/  ISETP.GT.AND P1, PT, R9, 0xc00, PT ;  /* 0x00000c000900780c */ /* 0x000fe20003f24270 */
[----:B------:R-:W-:Y:S01]  /*1fd0*/  IMAD.X R8, RZ, RZ, RZ, P0 ;  /* 0x000000ffff087224 */ /* 0x000fe200000e06ff */
[----:B0-----:R-:W-:-:S04]  /*1fe0*/  LEA R4, P0, R5, UR8, 0x3 ;  /* 0x0000000805047c11 */ /* 0x001fc8000f8018ff */
[----:B------:R-:W-:Y:S02]  /*1ff0*/  LEA.HI.X R5, R5, UR9, R8, 0x3, P0 ;  /* 0x0000000905057c11 */ /* 0x000fe400080f1c08 */
[----:B------:R-:W-:-:S05]  /*2000*/  IADD3 R4, P0, PT, R4, 0x1000, RZ ;  /* 0x0000100004047810 */ /* 0x000fca0007f1e0ff */
[----:B------:R-:W-:Y:S01]  /*2010*/  IMAD.X R5, RZ, RZ, R5, P0 ;  /* 0x000000ffff057224 */ /* 0x000fe200000e0605 */
[----:B------:R-:W-:Y:S01]  /*2020*/  PLOP3.LUT P0, PT, PT, PT, PT, 0x80, 0x8 ;  /* 0x000000000008781c */ /* 0x000fe20003f0f070 */
[----:B------:R-:W-:-:S12]  /*2030*/  @!P1 BRA `(.L_x_26) ;  /* 0x00000004003c9947 */ /* 0x000fd80003800000 */
[----:B------:R-:W-:Y:S01]  /*2040*/  PLOP3.LUT P0, PT, PT, PT, PT, 0x8, 0x80 ;  /* 0x000000000080781c */ /* 0x000fe20003f0e170 */
[----:B------:R-:W-:-:S12]  /*2050*/  VIADD R45, R41, 0xfffff400 ;  /* 0xfffff400292d7836 */ /* 0x000fd80000000000 */
.L_x_27:
[C---:B------:R-:W-:Y:S01]  /*2060*/  IMAD.WIDE.U32 R38, R43.reuse, 0x8, R2 ;  /* 0x000000082b267825 */ /* 0x040fe200078e0002 */
[----:B------:R-:W2:Y:S04]  /*2070*/  LDG.E.64.CONSTANT R8, desc[UR6][R4.64+-0x800] ;  /* 0xfff8000604087981 */ /* 0x000ea8000c1e9b00 */
[----:B------:R-:W3:Y:S04]  /*2080*/  LDG.E.64.CONSTANT R10, desc[UR6][R4.64] ;  /* 0x00000006040a7981 */ /* 0x000ee8000c1e9b00 */
[----:B------:R-:W4:Y:S01]  /*2090*/  LDG.E.64.CONSTANT R38, desc[UR6][R38.64] ;  /* 0x0000000626267981 */ /* 0x000f22000c1e9b00 */
[----:B------:R-:W-:-:S03]  /*20a0*/  VIADD R15, R43, 0x400 ;  /* 0x000004002b0f7836 */ /* 0x000fc60000000000 */
[----:B------:R-:W5:Y:S01]  /*20b0*/  LDG.E.64.CONSTANT R12, desc[UR6][R4.64+0x800] ;  /* 0x00080006040c7981 */ /* 0x000f62000c1e9b00 */
[----:B------:R-:W-:-:S03]  /*20c0*/  IMAD.WIDE.U32 R14, R15, 0x8, R2 ;  /* 0x000000080f0e7825 */ /* 0x000fc600078e0002 */
[----:B------:R-:W5:Y:S04]  /*20d0*/  LDG.E.64.CONSTANT R16, desc[UR6][R4.64+0x1800] ;  /* 0x0018000604107981 */ /* 0x000f68000c1e9b00 */
[----:B------:R-:W5:Y:S04]  /*20e0*/  LDG.E.64.CONSTANT R14, desc[UR6][R14.64] ;  /* 0x000000060e0e7981 */ /* 0x000f68000c1e9b00 */
[----:B------:R-:W5:Y:S01]  /*20f0*/  LDG.E.64.CONSTANT R18, desc[UR6][R4.64+0x2000] ;  /* 0x0020000604127981 */ /* 0x000f62000c1e9b00 */
        /* <DEDUP_REMOVED lines=11> */
[----:B------:R-:W5:Y:S04]  /*21b0*/  LDG.E.64.CONSTANT R34, desc[UR6][R4.64+0x6000] ;  /* 0x0060000604227981 */ /* 0x000f68000c1e9b00 */
[----:B------:R0:W5:Y:S01]  /*21c0*/  LDG.E.64.CONSTANT R36, desc[UR6][R4.64+0x6800] ;  /* 0x0068000604247981 */ /* 0x000162000c1e9b00 */
[----:B------:R-:W-:-:S05]  /*21d0*/  VIADD R40, R40, 0x1000 ;  /* 0x0000100028287836 */ /* 0x000fca0000000000 */
[----:B------:R-:W-:Y:S02]  /*21e0*/  ISETP.GE.AND P2, PT, R40, R45, PT ;  /* 0x0000002d2800720c */ /* 0x000fe40003f46270 */
[----:B0-----:R-:W-:Y:S01]  /*21f0*/  IADD3 R4, P3, PT, R4, 0x8000, RZ ;  /* 0x0000800004047810 */ /* 0x001fe20007f7e0ff */
[----:B------:R-:W-:-:S04]  /*2200*/  VIADD R43, R43, 0x1000 ;  /* 0x000010002b2b7836 */ /* 0x000fc80000000000 */
[----:B------:R-:W-:Y:S01]  /*2210*/  IMAD.X R5, RZ, RZ, R5, P3 ;  /* 0x000000ffff057224 */ /* 0x000fe200018e0605 */
[----:B----4-:R-:W-:-:S06]  /*2220*/  DSETP.GEU.AND P1, PT, R6, R38, PT ;  /* 0x000000260600722a */ /* 0x010fcc0003f2e000 */
[----:B------:R-:W-:Y:S02]  /*2230*/  FSEL R6, R38, R6, !P1 ;  /* 0x0000000626067208 */ /* 0x000fe40004800000 */
[----:B------:R-:W-:-:S06]  /*2240*/  FSEL R7, R39, R7, !P1 ;  /* 0x0000000727077208 */ /* 0x000fcc0004800000 */
[----:B--2---:R-:W-:-:S06]  /*2250*/  DSETP.GEU.AND P1, PT, R6, R8, PT ;  /* 0x000000080600722a */ /* 0x004fcc0003f2e000 */
[----:B------:R-:W-:Y:S02]  /*2260*/  FSEL R6, R8, R6, !P1 ;  /* 0x0000000608067208 */ /* 0x000fe40004800000 */
[----:B------:R-:W-:-:S06]  /*2270*/  FSEL R7, R9, R7, !P1 ;  /* 0x0000000709077208 */ /* 0x000fcc0004800000 */
[----:B---3--:R-:W-:-:S06]  /*2280*/  DSETP.GEU.AND P1, PT, R6, R10, PT ;  /* 0x0000000a0600722a */ /* 0x008fcc0003f2e000 */
[----:B------:R-:W-:Y:S02]  /*2290*/  FSEL R6, R10, R6, !P1 ;  /* 0x000000060a067208 */ /* 0x000fe40004800000 */
[----:B------:R-:W-:-:S06]  /*22a0*/  FSEL R7, R11, R7, !P1 ;  /* 0x000000070b077208 */ /* 0x000fcc0004800000 */
[----:B-----5:R-:W-:-:S06]  /*22b0*/  DSETP.GEU.AND P1, PT, R6, R12, PT ;  /* 0x0000000c0600722a */ /* 0x020fcc0003f2e000 */
        /* <DEDUP_REMOVED lines=39> */
.L_x_26:
[----:B------:R-:W-:Y:S05]  /*2530*/  BSYNC.RECONVERGENT B2 ;  /* 0x0000000000027941 */ /* 0x000fea0003800200 */
.L_x_25:
[----:B------:R-:W-:Y:S01]  /*2540*/  IMAD.IADD R8, R41, 0x1, -R40 ;  /* 0x0000000129087824 */ /* 0x000fe200078e0a28 */
[----:B------:R-:W-:Y:S04]  /*2550*/  BSSY.RECONVERGENT B2, `(.L_x_28) ;  /* 0x000002b000027945 */ /* 0x000fe80003800200 */
[----:B------:R-:W-:-:S13]  /*2560*/  ISETP.GT.AND P1, PT, R8, 0x400, PT ;  /* 0x000004000800780c */ /* 0x000fda0003f24270 */
[----:B------:R-:W-:Y:S05]  /*2570*/  @!P1 BRA `(.L_x_29) ;  /* 0x0000000000a09947 */ /* 0x000fea0003800000 */
        /* <DEDUP_REMOVED lines=9> */
[----:B------:R-:W5:Y:S04]  /*2610*/  LDG.E.64.CONSTANT R22, desc[UR6][R4.64+0x2000] ;  /* 0x0020000604167981 */ /* 0x000f68000c1e9b00 */
[----:B------:R0:W5:Y:S01]  /*2620*/  LDG.E.64.CONSTANT R8, desc[UR6][R4.64+0x2800] ;  /* 0x0028000604087981 */ /* 0x000162000c1e9b00 */
[----:B------:R-:W-:-:S02]  /*2630*/  VIADD R40, R40, 0x800 ;  /* 0x0000080028287836 */ /* 0x000fc40000000000 */
[----:B------:R-:W-:Y:S01]  /*2640*/  VIADD R43, R43, 0x800 ;  /* 0x000008002b2b7836 */ /* 0x000fe20000000000 */
[----:B0-----:R-:W-:-:S05]  /*2650*/  IADD3 R4, P2, PT, R4, 0x4000, RZ ;  /* 0x0000400004047810 */ /* 0x001fca0007f5e0ff */
        /* <DEDUP_REMOVED lines=22> */
[----:B------:R-:W-:Y:S01]  /*27c0*/  DSETP.GEU.AND P1, PT, R6, R8, PT ;  /* 0x000000080600722a */ /* 0x000fe20003f2e000 */
[----:B------:R-:W-:-:S05]  /*27d0*/  PLOP3.LUT P0, PT, PT, PT, PT, 0x8, 0x80 ;  /* 0x000000000080781c */ /* 0x000fca0003f0e170 */
[----:B------:R-:W-:Y:S02]  /*27e0*/  FSEL R6, R8, R6, !P1 ;  /* 0x0000000608067208 */ /* 0x000fe40004800000 */
[----:B------:R-:W-:-:S07]  /*27f0*/  FSEL R7, R9, R7, !P1 ;  /* 0x0000000709077208 */ /* 0x000fce0004800000 */
.L_x_29:
[----:B------:R-:W-:Y:S05]  /*2800*/  BSYNC.RECONVERGENT B2 ;  /* 0x0000000000027941 */ /* 0x000fea0003800200 */
.L_x_28:
[----:B------:R-:W-:-:S13]  /*2810*/  ISETP.LT.OR P0, PT, R40, R41, P0 ;  /* 0x000000292800720c */ /* 0x000fda0000701670 */
[----:B------:R-:W-:Y:S05]  /*2820*/  @!P0 BRA `(.L_x_21) ;  /* 0x0000000000448947 */ /* 0x000fea0003800000 */
[----:B------:R-:W-:Y:S01]  /*2830*/  IMAD.WIDE.U32 R2, R43, 0x8, R2 ;  /* 0x000000082b027825 */ /* 0x000fe200078e0002 */
[----:B------:R-:W2:Y:S04]  /*2840*/  LDG.E.64.CONSTANT R8, desc[UR6][R4.64+-0x800] ;  /* 0xfff8000604087981 */ /* 0x000ea8000c1e9b00 */
[----:B------:R-:W3:Y:S04]  /*2850*/  LDG.E.64.CONSTANT R10, desc[UR6][R4.64] ;  /* 0x00000006040a7981 */ /* 0x000ee8000c1e9b00 */
[----:B------:R-:W4:Y:S04]  /*2860*/  LDG.E.64.CONSTANT R2, desc[UR6][R2.64] ;  /* 0x0000000602027981 */ /* 0x000f28000c1e9b00 */
[----:B------:R-:W5:Y:S01]  /*2870*/  LDG.E.64.CONSTANT R12, desc[UR6][R4.64+0x800] ;  /* 0x00080006040c7981 */ /* 0x000f62000c1e9b00 */
        /* <DEDUP_REMOVED lines=11> */
[----:B------:R-:W-:-:S07]  /*2930*/  FSEL R7, R13, R3, !P0 ;  /* 0x000000030d077208 */ /* 0x000fce0004000000 */
.L_x_21:
[----:B------:R-:W-:Y:S05]  /*2940*/  BSYNC.RECONVERGENT B1 ;  /* 0x0000000000017941 */ /* 0x000fea0003800200 */
.L_x_19:
[----:B------:R-:W0:Y:S01]  /*2950*/  S2R R10, SR_LANEID ;  /* 0x00000000000a7919 */ /* 0x000e220000000000 */
[----:B------:R-:W-:Y:S04]  /*2960*/  SHFL.DOWN PT, R2, R6, 0x1, 0x1f ;  /* 0x08201f0006027f89 */ /* 0x000fe800000e0000 */
        /* <DEDUP_REMOVED lines=10> */
[----:B------:R-:W-:-:S02]  /*2a10*/  @!P2 MOV R7, 0x400 ;  /* 0x000004000007a802 */ /* 0x000fc40000000f00 */
        /* <DEDUP_REMOVED lines=8> */
[----:B------:R-:W-:Y:S01]  /*2aa0*/  SHFL.DOWN PT, R2, R4, 0x4, 0x1f ;  /* 0x08801f0004027f89 */ /* 0x000fe200000e0000 */
[----:B-1----:R-:W-:-:S03]  /*2ab0*/  @!P2 LEA R7, R8, R7, 0x18 ;  /* 0x000000070807a211 */ /* 0x002fc600078ec0ff */
[----:B------:R-:W0:Y:S02]  /*2ac0*/  SHFL.DOWN PT, R3, R5, 0x4, 0x1f ;  /* 0x08801f0005037f89 */ /* 0x000e2400000e0000 */
[----:B------:R-:W-:Y:S01]  /*2ad0*/  @!P2 IMAD.IADD R9, R6, 0x1, R7 ;  /* 0x000000010609a824 */ /* 0x000fe200078e0207 */
[----:B0-----:R-:W-:-:S06]  /*2ae0*/  DSETP.GEU.AND P0, PT, R4, R2, PT ;  /* 0x000000020400722a */ /* 0x001fcc0003f0e000 */
[----:B------:R-:W-:Y:S02]  /*2af0*/  @!P1 FSEL R4, R2, R4, !P0 ;  /* 0x0000000402049208 */ /* 0x000fe40004000000 */
[----:B------:R-:W-:Y:S02]  /*2b00*/  @!P1 FSEL R5, R3, R5, !P0 ;  /* 0x0000000503059208 */ /* 0x000fe40004000000 */
[----:B------:R-:W-:Y:S01]  /*2b10*/  ISETP.GT.AND P1, PT, R10, 0x17, PT ;  /* 0x000000170a00780c */ /* 0x000fe20003f24270 */
[----:B------:R-:W-:Y:S04]  /*2b20*/  SHFL.DOWN PT, R2, R4, 0x8, 0x1f ;  /* 0x09001f0004027f89 */ /* 0x000fe800000e0000 */
[----:B------:R-:W0:Y:S02]  /*2b30*/  SHFL.DOWN PT, R3, R5, 0x8, 0x1f ;  /* 0x09001f0005037f89 */ /* 0x000e2400000e0000 */
[----:B0-----:R-:W-:-:S06]  /*2b40*/  DSETP.GEU.AND P0, PT, R4, R2, PT ;  /* 0x000000020400722a */ /* 0x001fcc0003f0e000 */
[----:B------:R-:W-:Y:S02]  /*2b50*/  @!P1 FSEL R4, R2, R4, !P0 ;  /* 0x0000000402049208 */ /* 0x000fe40004000000 */
[----:B------:R-:W-:Y:S02]  /*2b60*/  @!P1 FSEL R5, R3, R5, !P0 ;  /* 0x0000000503059208 */ /* 0x000fe40004000000 */
[----:B------:R-:W-:Y:S01]  /*2b70*/  ISETP.GT.AND P1, PT, R10, 0xf, PT ;  /* 0x0000000f0a00780c */ /* 0x000fe20003f24270 */
[----:B------:R-:W-:Y:S04]  /*2b80*/  SHFL.DOWN PT, R2, R4, 0x10, 0x1f ;  /* 0x0a001f0004027f89 */ /* 0x000fe800000e0000 */
[----:B------:R-:W0:Y:S02]  /*2b90*/  SHFL.DOWN PT, R3, R5, 0x10, 0x1f ;  /* 0x0a001f0005037f89 */ /* 0x000e2400000e0000 */
[----:B0-----:R-:W-:-:S06]  /*2ba0*/  DSETP.GEU.AND P0, PT, R4, R2, PT ;  /* 0x000000020400722a */ /* 0x001fcc0003f0e000 */
[----:B------:R-:W-:Y:S02]  /*2bb0*/  FSEL R2, R2, R4, !P0 ;  /* 0x0000000402027208 */ /* 0x000fe40004000000 */
        /* <DEDUP_REMOVED lines=10> */
[----:B--2---:R-:W0:Y:S04]  /*2c60*/  LDS.128 R8, [UR4+0x10] ;  /* 0x00001004ff087984 */ /* 0x004e280008000c00 */
        /* <DEDUP_REMOVED lines=25> */
.L_x_2:
        /* <DEDUP_REMOVED lines=12> */
.L_x_32:
[----:B------:R-:W-:Y:S05]  /*2ec0*/  BSYNC.RECONVERGENT B1 ;  /* 0x0000000000017941 */ /* 0x000fea0003800200 */
.L_x_31:
        /* <DEDUP_REMOVED lines=17> */
.L_x_37:
        /* <DEDUP_REMOVED lines=12> */
.L_x_36:
[----:B------:R-:W-:Y:S05]  /*30a0*/  BSYNC.RECONVERGENT B2 ;  /* 0x0000000000027941 */ /* 0x000fea0003800200 */
.L_x_35:
        /* <DEDUP_REMOVED lines=9> */
.L_x_40:
        /* <DEDUP_REMOVED lines=74> */
.L_x_39:
[----:B------:R-:W-:Y:S05]  /*35e0*/  BSYNC.RECONVERGENT B2 ;  /* 0x0000000000027941 */ /* 0x000fea0003800200 */
.L_x_38:
        /* <DEDUP_REMOVED lines=42> */
.L_x_42:
[----:B------:R-:W-:Y:S05]  /*3890*/  BSYNC.RECONVERGENT B2 ;  /* 0x0000000000027941 */ /* 0x000fea0003800200 */
.L_x_41:
        /* <DEDUP_REMOVED lines=20> */
.L_x_34:
[----:B------:R-:W-:Y:S05]  /*39e0*/  BSYNC.RECONVERGENT B1 ;  /* 0x0000000000017941 */ /* 0x000fea0003800200 */
.L_x_33:
        /* <DEDUP_REMOVED lines=14> */
[----:B------:R-:W-:Y:S01]  /*3ad0*/  IMAD.MOV.U32 R2, RZ, RZ, R9 ;  /* 0x000000ffff027224 */ /* 0x000fe200078e0009 */
[----:B------:R-:W-:Y:S01]  /*3ae0*/  @!P2 MOV R4, 0x400 ;  /* 0x000004000004a802 */ /* 0x000fe20000000f00 */
[----:B------:R-:W-:Y:S01]  /*3af0*/  IMAD.MOV.U32 R3, RZ, RZ, R11 ;  /* 0x000000ffff037224 */ /* 0x000fe200078e000b */
[----:B------:R-:W0:Y:S01]  /*3b00*/  SHFL.DOWN PT, R7, R11, 0x2, 0x1f ;  /* 0x08401f000b077f89 */ /* 0x000e2200000e0000 */
[----:B------:R-:W-:Y:S01]  /*3b10*/  @!P2 SHF.R.U32.HI R0, RZ, 0x2, R5 ;  /* 0x00000002ff00a819 */ /* 0x000fe20000011605 */
[----:B------:R-:W1:Y:S03]  /*3b20*/  @!P2 S2R R13, SR_CgaCtaId ;  /* 0x00000000000da919 */ /* 0x000e660000008800 */
[----:B------:R-:W-:Y:S01]  /*3b30*/  @!P2 LOP3.LUT R0, R0, 0xf8, RZ, 0xc0, !PT ;  /* 0x000000f80000a812 */ /* 0x000fe200078ec0ff */
[----:B0-----:R-:W-:-:S06]  /*3b40*/  DSETP.GEU.AND P0, PT, R2, R6, PT ;  /* 0x000000060200722a */ /* 0x001fcc0003f0e000 */
[----:B------:R-:W-:Y:S02]  /*3b50*/  @!P1 FSEL R9, R6, R9, !P0 ;  /* 0x0000000906099208 */ /* 0x000fe40004000000 */
[----:B------:R-:W-:Y:S02]  /*3b60*/  @!P1 FSEL R11, R7, R11, !P0 ;  /* 0x0000000b070b9208 */ /* 0x000fe40004000000 */
[----:B------:R-:W-:Y:S01]  /*3b70*/  ISETP.GT.AND P1, PT, R8, 0x1b, PT ;  /* 0x0000001b0800780c */ /* 0x000fe20003f24270 */
[----:B------:R-:W-:Y:S01]  /*3b80*/  SHFL.DOWN PT, R2, R9, 0x4, 0x1f ;  /* 0x08801f0009027f89 */ /* 0x000fe200000e0000 */
[----:B------:R-:W-:Y:S01]  /*3b90*/  IMAD.MOV.U32 R6, RZ, RZ, R9 ;  /* 0x000000ffff067224 */ /* 0x000fe200078e0009 */
[----:B-1----:R-:W-:Y:S01]  /*3ba0*/  @!P2 LEA R13, R13, R4, 0x18 ;  /* 0x000000040d0da211 */ /* 0x002fe200078ec0ff */
[----:B------:R-:W-:Y:S01]  /*3bb0*/  IMAD.MOV.U32 R7, RZ, RZ, R11 ;  /* 0x000000ffff077224 */ /* 0x000fe200078e000b */
[----:B------:R-:W0:Y:S03]  /*3bc0*/  SHFL.DOWN PT, R3, R11, 0x4, 0x1f ;  /* 0x08801f000b037f89 */ /* 0x000e2600000e0000 */
[----:B------:R-:W-:-:S02]  /*3bd0*/  @!P2 IMAD.IADD R13, R0, 0x1, R13 ;  /* 0x00000001000da824 */ /* 0x000fc400078e020d */
[----:B0-----:R-:W-:-:S06]  /*3be0*/  DSETP.GEU.AND P0, PT, R6, R2, PT ;  /* 0x000000020600722a */ /* 0x001fcc0003f0e000 */
[----:B------:R-:W-:Y:S02]  /*3bf0*/  @!P1 FSEL R9, R2, R9, !P0 ;  /* 0x0000000902099208 */ /* 0x000fe40004000000 */
[----:B------:R-:W-:Y:S02]  /*3c00*/  @!P1 FSEL R11, R3, R11, !P0 ;  /* 0x0000000b030b9208 */ /* 0x000fe40004000000 */
[----:B------:R-:W-:Y:S01]  /*3c10*/  ISETP.GT.AND P1, PT, R8, 0x17, PT ;  /* 0x000000170800780c */ /* 0x000fe20003f24270 */
[----:B------:R-:W-:Y:S01]  /*3c20*/  SHFL.DOWN PT, R2, R9, 0x8, 0x1f ;  /* 0x09001f0009027f89 */ /* 0x000fe200000e0000 */
[----:B------:R-:W-:Y:S02]  /*3c30*/  IMAD.MOV.U32 R6, RZ, RZ, R9 ;  /* 0x000000ffff067224 */ /* 0x000fe400078e0009 */
[----:B------:R-:W-:Y:S01]  /*3c40*/  IMAD.MOV.U32 R7, RZ, RZ, R11 ;  /* 0x000000ffff077224 */ /* 0x000fe200078e000b */
[----:B------:R-:W0:Y:S05]  /*3c50*/  SHFL.DOWN PT, R3, R11, 0x8, 0x1f ;  /* 0x09001f000b037f89 */ /* 0x000e2a00000e0000 */
        /* <DEDUP_REMOVED lines=20> */
[----:B------:R-:W0:Y:S04]  /*3da0*/  LDS.128 R8, [UR4+0x10] ;  /* 0x00001004ff087984 */ /* 0x000e280008000c00 */
[----:B-1----:R-:W1:Y:S01]  /*3db0*/  LDS.128 R12, [UR4+0x20] ;  /* 0x00002004ff0c7984 */ /* 0x002e620008000c00 */
        /* <DEDUP_REMOVED lines=24> */
.L_x_43:
        /* <DEDUP_REMOVED lines=20> */
[----:B------:R-:W0:Y:S05]  /*4080*/  SHFL.DOWN PT, R7, R0, 0x2, R11 ;  /* 0x0840000000077989 */ /* 0x000e2a00000e000b */
[----:B0-----:R-:W-:-:S06]  /*4090*/  DSETP.GEU.AND P0, PT, R2, R6, PT ;  /* 0x000000060200722a */ /* 0x001fcc0003f0e000 */
[----:B------:R-:W-:Y:S01]  /*40a0*/  @!P1 FSEL R9, R6, R9, !P0 ;  /* 0x0000000906099208 */ /* 0x000fe20004000000 */
[----:B------:R-:W-:Y:S01]  /*40b0*/  VIADD R6, R8, 0x4 ;  /* 0x0000000408067836 */ /* 0x000fe20000000000 */
[----:B------:R-:W-:-:S03]  /*40c0*/  @!P1 FSEL R0, R7, R0, !P0 ;  /* 0x0000000007009208 */ /* 0x000fc60004000000 */
[----:B------:R-:W-:Y:S01]  /*40d0*/  SHFL.DOWN PT, R2, R9, 0x4, R11 ;  /* 0x0880000009027989 */ /* 0x000fe200000e000b */
[----:B------:R-:W-:Y:S01]  /*40e0*/  ISETP.GT.AND P1, PT, R6, R11, PT ;  /* 0x0000000b0600720c */ /* 0x000fe20003f24270 */
[----:B------:R-:W-:Y:S02]  /*40f0*/  IMAD.MOV.U32 R6, RZ, RZ, R9 ;  /* 0x000000ffff067224 */ /* 0x000fe400078e0009 */
[----:B------:R-:W0:Y:S01]  /*4100*/  SHFL.DOWN PT, R3, R0, 0x4, R11 ;  /* 0x0880000000037989 */ /* 0x000e2200000e000b */
[----:B------:R-:W-:-:S06]  /*4110*/  IMAD.MOV.U32 R7, RZ, RZ, R0 ;  /* 0x000000ffff077224 */ /* 0x000fcc00078e0000 */
[----:B0-----:R-:W-:Y:S01]  /*4120*/  DSETP.GEU.AND P0, PT, R6, R2, PT ;  /* 0x000000020600722a */ /* 0x001fe20003f0e000 */
[----:B------:R-:W-:-:S05]  /*4130*/  VIADD R6, R8, 0x8 ;  /* 0x0000000808067836 */ /* 0x000fca0000000000 */
        /* <DEDUP_REMOVED lines=15> */
[----:B------:R-:W-:Y:S02]  /*4230*/  IMAD.MOV.U32 R6, RZ, RZ, R9 ;  /* 0x000000ffff067224 */ /* 0x000fe400078e0009 */
[----:B------:R-:W-:Y:S01]  /*4240*/  IMAD.MOV.U32 R7, RZ, RZ, R0 ;  /* 0x000000ffff077224 */ /* 0x000fe200078e0000 */
[----:B------:R-:W0:Y:S05]  /*4250*/  SHFL.DOWN PT, R3, R0, 0x10, R11 ;  /* 0x0a00000000037989 */ /* 0x000e2a00000e000b */
[----:B0-----:R-:W-:Y:S01]  /*4260*/  DSETP.GEU.AND P1, PT, R6, R2, PT ;  /* 0x000000020600722a */ /* 0x001fe20003f2e000 */
[----:B------:R-:W-:-:S02]  /*4270*/  @!P0 MOV R7, 0x400 ;  /* 0x0000040000078802 */ /* 0x000fc40000000f00 */
[----:B------:R-:W-:Y:S02]  /*4280*/  @!P0 SHF.R.U32.HI R6, RZ, 0x2, R5 ;  /* 0x00000002ff068819 */ /* 0x000fe40000011605 */
[----:B-1----:R-:W-:Y:S02]  /*4290*/  @!P0 LEA R7, R10, R7, 0x18 ;  /* 0x000000070a078211 */ /* 0x002fe400078ec0ff */
[----:B------:R-:W-:Y:S02]  /*42a0*/  @!P0 LOP3.LUT R6, R6, 0xf8, RZ, 0xc0, !PT ;  /* 0x000000f806068812 */ /* 0x000fe400078ec0ff */
[----:B------:R-:W-:Y:S02]  /*42b0*/  @!P2 FSEL R9, R2, R9, !P1 ;  /* 0x000000090209a208 */ /* 0x000fe40004800000 */
[----:B------:R-:W-:Y:S01]  /*42c0*/  @!P2 FSEL R0, R3, R0, !P1 ;  /* 0x000000000300a208 */ /* 0x000fe20004800000 */
[----:B------:R-:W-:Y:S02]  /*42d0*/  @!P0 IMAD.IADD R3, R6, 0x1, R7 ;  /* 0x0000000106038824 */ /* 0x000fe400078e0207 */
[----:B------:R-:W-:-:S02]  /*42e0*/  IMAD.MOV.U32 R6, RZ, RZ, R9 ;  /* 0x000000ffff067224 */ /* 0x000fc400078e0009 */
[----:B------:R-:W-:-:S05]  /*42f0*/  IMAD.MOV.U32 R7, RZ, RZ, R0 ;  /* 0x000000ffff077224 */ /* 0x000fca00078e0000 */
[----:B------:R1:W-:Y:S01]  /*4300*/  @!P0 STS.64 [R3+0x8], R6 ;  /* 0x0000080603008388 */ /* 0x0003e20000000a00 */
[----:B------:R-:W-:Y:S01]  /*4310*/  BAR.SYNC.DEFER_BLOCKING 0x0 ;  /* 0x0000000000007b1d */ /* 0x000fe20000010000 */
[----:B------:R-:W-:-:S13]  /*4320*/  ISETP.NE.AND P0, PT, R5, RZ, PT ;  /* 0x000000ff0500720c */ /* 0x000fda0003f05270 */
[----:B-1----:R-:W-:Y:S05]  /*4330*/  @P0 BRA `(.L_x_17) ;  /* 0x0000001800340947 */ /* 0x002fea0003800000 */
[----:B------:R-:W0:Y:S01]  /*4340*/  S2UR UR5, SR_CgaCtaId ;  /* 0x00000000000579c3 */ /* 0x000e220000008800 */
[----:B------:R-:W-:Y:S01]  /*4350*/  UMOV UR4, 0x400 ;  /* 0x0000040000047882 */ /* 0x000fe20000000000 */
[C---:B------:R-:W-:Y:S02]  /*4360*/  ISETP.GT.AND P3, PT, R4.reuse, 0x20, PT ;  /* 0x000000200400780c */ /* 0x040fe40003f64270 */
        /* <DEDUP_REMOVED lines=10> */
[----:B------:R-:W-:Y:S01]  /*4410*/  ISETP.GT.AND P1, PT, R4, 0x60, PT ;  /* 0x000000600400780c */ /* 0x000fe20003f24270 */
[----:B------:R-:W-:Y:S02]  /*4420*/  IMAD.MOV.U32 R2, RZ, RZ, R6 ;  /* 0x000000ffff027224 */ /* 0x000fe400078e0006 */
        /* <DEDUP_REMOVED lines=29> */
.L_x_30:
[----:B------:R-:W0:Y:S01]  /*4600*/  S2R R41, SR_TID.X ;  /* 0x0000000000297919 */ /* 0x000e220000002100 */
[----:B------:R-:W0:Y:S02]  /*4610*/  LDC.64 R6, c[0x0][0x380] ;  /* 0x0000e000ff067b82 */ /* 0x000e240000000a00 */
[----:B0-----:R-:W-:-:S05]  /*4620*/  IMAD.WIDE.U32 R6, R41, 0x8, R6 ;  /* 0x0000000829067825 */ /* 0x001fca00078e0006 */
[----:B------:R-:W2:Y:S04]  /*4630*/  LDG.E.64.CONSTANT R20, desc[UR6][R6.64] ;  /* 0x0000000606147981 */ /* 0x000ea8000c1e9b00 */
[----:B------:R-:W2:Y:S04]  /*4640*/  LDG.E.64.CONSTANT R2, desc[UR6][R6.64+0x800] ;  /* 0x0008000606027981 */ /* 0x000ea8000c1e9b00 */
[----:B------:R-:W3:Y:S04]  /*4650*/  LDG.E.64.CONSTANT R8, desc[UR6][R6.64+0x1000] ;  /* 0x0010000606087981 */ /* 0x000ee8000c1e9b00 */
[----:B------:R-:W4:Y:S04]  /*4660*/  LDG.E.64.CONSTANT R10, desc[UR6][R6.64+0x1800] ;  /* 0x00180006060a7981 */ /* 0x000f28000c1e9b00 */
[----:B------:R-:W5:Y:S04]  /*4670*/  LDG.E.64.CONSTANT R12, desc[UR6][R6.64+0x2000] ;  /* 0x00200006060c7981 */ /* 0x000f68000c1e9b00 */
[----:B------:R-:W5:Y:S04]  /*4680*/  LDG.E.64.CONSTANT R14, desc[UR6][R6.64+0x2800] ;  /* 0x00280006060e7981 */ /* 0x000f68000c1e9b00 */
[----:B------:R-:W5:Y:S04]  /*4690*/  LDG.E.64.CONSTANT R16, desc[UR6][R6.64+0x3000] ;  /* 0x0030000606107981 */ /* 0x000f68000c1e9b00 */
[----:B------:R-:W5:Y:S01]  /*46a0*/  LDG.E.64.CONSTANT R18, desc[UR6][R6.64+0x3800] ;  /* 0x0038000606127981 */ /* 0x000f62000c1e9b00 */
[----:B------:R-:W-:Y:S01]  /*46b0*/  ISETP.GE.U32.AND P1, PT, R4, 0x1000, PT ;  /* 0x000010000400780c */ /* 0x000fe20003f26070 */
[----:B------:R-:W-:Y:S01]  /*46c0*/  IMAD.MOV.U32 R45, RZ, RZ, 0x800 ;  /* 0x00000800ff2d7424 */ /* 0x000fe200078e00ff */
[----:B--2---:R-:W-:-:S06]  /*46d0*/  DSETP.GEU.AND P0, PT, R20, R2, PT ;  /* 0x000000021400722a */ /* 0x004fcc0003f0e000 */
        /* <DEDUP_REMOVED lines=21> */
[----:B------:R-:W0:Y:S01]  /*4830*/  LDC R24, c[0x0][0x390] ;  /* 0x0000e400ff187b82 */ /* 0x000e220000000800 */
[----:B------:R-:W-:Y:S02]  /*4840*/  VIADD R0, R4, 0xfffff800 ;  /* 0xfffff80004007836 */ /* 0x000fe40000000000 */
[----:B------:R-:W-:-:S07]  /*4850*/  IMAD.MOV.U32 R45, RZ, RZ, 0x800 ;  /* 0x00000800ff2d7424 */ /* 0x000fce00078e00ff */
.L_x_46:
[----:B------:R-:W-:-:S05]  /*4860*/  IMAD.WIDE R4, R45, 0x8, R6 ;  /* 0x000000082d047825 */ /* 0x000fca00078e0206 */
[----:B------:R-:W2:Y:S04]  /*4870*/  LDG.E.64.CONSTANT R10, desc[UR6][R4.64] ;  /* 0x00000006040a7981 */ /* 0x000ea8000c1e9b00 */
[----:B------:R-:W3:Y:S04]  /*4880*/  LDG.E.64.CONSTANT R12, desc[UR6][R4.64+0x800] ;  /* 0x00080006040c7981 */ /* 0x000ee8000c1e9b00 */
[----:B------:R-:W4:Y:S04]  /*4890*/  LDG.E.64.CONSTANT R14, desc[UR6][R4.64+0x1000] ;  /* 0x00100006040e7981 */ /* 0x000f28000c1e9b00 */
[----:B------:R-:W5:Y:S04]  /*48a0*/  LDG.E.64.CONSTANT R16, desc[UR6][R4.64+0x1800] ;  /* 0x0018000604107981 */ /* 0x000f68000c1e9b00 */
[----:B------:R-:W5:Y:S04]  /*48b0*/  LDG.E.64.CONSTANT R18, desc[UR6][R4.64+0x2000] ;  /* 0x0020000604127981 */ /* 0x000f68000c1e9b00 */
[----:B------:R-:W5:Y:S04]  /*48c0*/  LDG.E.64.CONSTANT R20, desc[UR6][R4.64+0x2800] ;  /* 0x0028000604147981 */ /* 0x000f68000c1e9b00 */
[----:B------:R-:W5:Y:S04]  /*48d0*/  LDG.E.64.CONSTANT R22, desc[UR6][R4.64+0x3000] ;  /* 0x0030000604167981 */ /* 0x000f68000c1e9b00 */
[----:B------:R0:W5:Y:S02]  /*48e0*/  LDG.E.64.CONSTANT R8, desc[UR6][R4.64+0x3800] ;  /* 0x0038000604087981 */ /* 0x000164000c1e9b00 */
[----:B0-----:R-:W-:-:S04]  /*48f0*/  IMAD.MOV.U32 R4, RZ, RZ, R24 ;  /* 0x000000ffff047224 */ /* 0x001fc800078e0018 */
[----:B------:R-:W-:-:S05]  /*4900*/  IMAD.IADD R5, R4, 0x1, -R45 ;  /* 0x0000000104057824 */ /* 0x000fca00078e0a2d */
[----:B------:R-:W-:Y:S01]  /*4910*/  ISETP.GE.AND P1, PT, R5, 0x800, PT ;  /* 0x000008000500780c */ /* 0x000fe20003f26270 */
        /* <DEDUP_REMOVED lines=25> */
[----:B------:R-:W-:-:S05]  /*4ab0*/  VIADD R45, R45, 0x800 ;  /* 0x000008002d2d7836 */ /* 0x000fca0000000000 */
[----:B------:R-:W-:-:S13]  /*4ac0*/  ISETP.GT.AND P0, PT, R45, R0, PT ;  /* 0x000000002d00720c */ /* 0x000fda0003f04270 */
[----:B------:R-:W-:Y:S05]  /*4ad0*/  @!P0 BRA `(.L_x_46) ;  /* 0xfffffffc00608947 */ /* 0x000fea000383ffff */
.L_x_44:
[----:B------:R-:W-:-:S13]  /*4ae0*/  ISETP.GE.AND P0, PT, R45, R4, PT ;  /* 0x000000042d00720c */ /* 0x000fda0003f06270 */
[----:B------:R-:W-:Y:S05]  /*4af0*/  @P0 BRA `(.L_x_45) ;  /* 0x0000000800fc0947 */ /* 0x000fea0003800000 */
[----:B------:R-:W-:Y:S01]  /*4b00*/  IMAD.IADD R0, R4, 0x1, -R45 ;  /* 0x0000000104007824 */ /* 0x000fe200078e0a2d */
[----:B------:R-:W-:Y:S04]  /*4b10*/  BSSY.RECONVERGENT B1, `(.L_x_45) ;  /* 0x00000bd000017945 */ /* 0x000fe80003800200 */
[----:B------:R-:W-:-:S13]  /*4b20*/  ISETP.GE.AND P0, PT, R41, R0, PT ;  /* 0x000000002900720c */ /* 0x000fda0003f06270 */
[----:B------:R-:W-:Y:S05]  /*4b30*/  @P0 BRA `(.L_x_47) ;  /* 0x0000000800e80947 */ /* 0x000fea0003800000 */
[----:B------:R-:W-:Y:S01]  /*4b40*/  LOP3.LUT R5, RZ, R41, RZ, 0x33, !PT ;  /* 0x00000029ff057212 */ /* 0x000fe200078e33ff */
[----:B------:R-:W-:Y:S01]  /*4b50*/  BSSY.RECONVERGENT B2, `(.L_x_48) ;  /* 0x0000017000027945 */ /* 0x000fe20003800200 */
[----:B------:R-:W-:Y:S02]  /*4b60*/  IMAD.MOV.U32 R43, RZ, RZ, R41 ;  /* 0x000000ffff2b7224 */ /* 0x000fe400078e0029 */
[----:B------:R-:W-:-:S04]  /*4b70*/  IADD3 R4, PT, PT, -R45, R4, R5 ;  /* 0x000000042d047210 */ /* 0x000fc80007ffe105 */
[C---:B------:R-:W-:Y:S02]  /*4b80*/  LOP3.LUT R5, R4.reuse, 0x300, RZ, 0xc0, !PT ;  /* 0x0000030004057812 */ /* 0x040fe400078ec0ff */
[----:B------:R-:W-:Y:S02]  /*4b90*/  ISETP.GE.U32.AND P2, PT, R4, 0x300, PT ;  /* 0x000003000400780c */ /* 0x000fe40003f46070 */
[----:B------:R-:W-:-:S13]  /*4ba0*/  ISETP.NE.AND P0, PT, R5, 0x300, PT ;  /* 0x000003000500780c */ /* 0x000fda0003f05270 */
[----:B------:R-:W-:Y:S05]  /*4bb0*/  @!P0 BRA `(.L_x_49) ;  /* 0x0000000000408947 */ /* 0x000fea0003800000 */
[----:B------:R-:W0:Y:S01]  /*4bc0*/  LDC.64 R6, c[0x0][0x380] ;  /* 0x0000e000ff067b82 */ /* 0x000e220000000a00 */
[----:B------:R-:W-:Y:S01]  /*4bd0*/  LEA.HI R4, R4, 0x1, RZ, 0x18 ;  /* 0x0000000104047811 */ /* 0x000fe200078fc0ff */
[----:B------:R-:W-:Y:S02]  /*4be0*/  IMAD.IADD R9, R41, 0x1, R45 ;  /* 0x0000000129097824 */ /* 0x000fe400078e022d */
[----:B------:R-:W-:Y:S01]  /*4bf0*/  IMAD.MOV.U32 R43, RZ, RZ, R41 ;  /* 0x000000ffff2b7224 */ /* 0x000fe200078e0029 */
[----:B------:R-:W-:-:S05]  /*4c00*/  LOP3.LUT R4, R4, 0x3, RZ, 0xc0, !PT ;  /* 0x0000000304047812 */ /* 0x000fca00078ec0ff */
[----:B------:R-:W-:-:S07]  /*4c10*/  IMAD.MOV R8, RZ, RZ, -R4 ;  /* 0x000000ffff087224 */ /* 0x000fce00078e0a04 */
.L_x_50:
[----:B0-----:R-:W-:-:S06]  /*4c20*/  IMAD.WIDE.U32 R4, R9, 0x8, R6 ;  /* 0x0000000809047825 */ /* 0x001fcc00078e0006 */
        /* <DEDUP_REMOVED lines=9> */
.L_x_49:
[----:B------:R-:W-:Y:S05]  /*4cc0*/  BSYNC.RECONVERGENT B2 ;  /* 0x0000000000027941 */ /* 0x000fea0003800200 */
.L_x_48:
[----:B------:R-:W-:Y:S05]  /*4cd0*/  @!P2 BRA `(.L_x_47) ;  /* 0x000000080080a947 */ /* 0x000fea0003800000 */
[----:B------:R-:W0:Y:S01]  /*4ce0*/  LDCU.64 UR4, c[0x0][0x380] ;  /* 0x00007000ff0477ac */ /* 0x000e220008000a00 */
[----:B------:R-:W-:Y:S01]  /*4cf0*/  IMAD.IADD R7, R0, 0x1, -R43 ;  /* 0x0000000100077824 */ /* 0x000fe200078e0a2b */
[C---:B------:R-:W-:Y:S01]  /*4d00*/  IADD3 R5, P0, PT, R43.reuse, R45, RZ ;  /* 0x0000002d2b057210 */ /* 0x040fe20007f1e0ff */
[----:B------:R-:W-:Y:S01]  /*4d10*/  BSSY.RECONVERGENT B2, `(.L_x_51) ;  /* 0x000005a000027945 */ /* 0x000fe20003800200 */
[----:B------:R-:W-:Y:S02]  /*4d20*/  IMAD.IADD R45, R43, 0x1, R45 ;  /* 0x000000012b2d7824 */ /* 0x000fe400078e022d */
        /* <DEDUP_REMOVED lines=8> */
[----:B------:R-:W0:Y:S01]  /*4db0*/  LDC.64 R6, c[0x0][0x380] ;  /* 0x0000e000ff067b82 */ /* 0x000e220000000a00 */
[----:B------:R-:W-:Y:S01]  /*4dc0*/  PLOP3.LUT P0, PT, PT, PT, PT, 0x8, 0x80 ;  /* 0x000000000080781c */ /* 0x000fe20003f0e170 */
[----:B------:R-:W-:-:S12]  /*4dd0*/  VIADD R40, R0, 0xfffff400 ;  /* 0xfffff40000287836 */ /* 0x000fd80000000000 */
.L_x_53:
[C---:B0-----:R-:W-:Y:S01]  /*4de0*/  IMAD.WIDE.U32 R38, R45.reuse, 0x8, R6 ;  /* 0x000000082d267825 */ /* 0x041fe200078e0006 */
        /* <DEDUP_REMOVED lines=76> */
.L_x_52:
[----:B------:R-:W-:Y:S05]  /*52b0*/  BSYNC.RECONVERGENT B2 ;  /* 0x0000000000027941 */ /* 0x000fea0003800200 */
.L_x_51:
[----:B------:R-:W-:Y:S01]  /*52c0*/  IMAD.IADD R6, R0, 0x1, -R43 ;  /* 0x0000000100067824 */ /* 0x000fe200078e0a2b */
[----:B------:R-:W-:Y:S04]  /*52d0*/  BSSY.RECONVERGENT B2, `(.L_x_54) ;  /* 0x000002c000027945 */ /* 0x000fe80003800200 */
[----:B------:R-:W-:-:S13]  /*52e0*/  ISETP.GT.AND P1, PT, R6, 0x400, PT ;  /* 0x000004000600780c */ /* 0x000fda0003f24270 */
[----:B------:R-:W-:Y:S05]  /*52f0*/  @!P1 BRA `(.L_x_55) ;  /* 0x0000000000a49947 */ /* 0x000fea0003800000 */
[----:B------:R-:W0:Y:S01]  /*5300*/  LDC.64 R16, c[0x0][0x380] ;  /* 0x0000e000ff107b82 */ /* 0x000e220000000a00 */
[----:B------:R-:W2:Y:S04]  /*5310*/  LDG.E.64.CONSTANT R10, desc[UR6][R4.64+-0x800] ;  /* 0xfff80006040a7981 */ /* 0x000ea8000c1e9b00 */
[----:B------:R-:W3:Y:S01]  /*5320*/  LDG.E.64.CONSTANT R12, desc[UR6][R4.64] ;  /* 0x00000006040c7981 */ /* 0x000ee2000c1e9b00 */
[----:B------:R-:W-:-:S03]  /*5330*/  VIADD R7, R45, 0x400 ;  /* 0x000004002d077836 */ /* 0x000fc60000000000 */
[----:B------:R-:W4:Y:S04]  /*5340*/  LDG.E.64.CONSTANT R14, desc[UR6][R4.64+0x800] ;  /* 0x00080006040e7981 */ /* 0x000f28000c1e9b00 */
[----:B------:R-:W5:Y:S04]  /*5350*/  LDG.E.64.CONSTANT R18, desc[UR6][R4.64+0x1800] ;  /* 0x0018000604127981 */ /* 0x000f68000c1e9b00 */
[----:B------:R-:W5:Y:S01]  /*5360*/  LDG.E.64.CONSTANT R20, desc[UR6][R4.64+0x2000] ;  /* 0x0020000604147981 */ /* 0x000f62000c1e9b00 */
[----:B0-----:R-:W-:-:S06]  /*5370*/  IMAD.WIDE.U32 R8, R45, 0x8, R16 ;  /* 0x000000082d087825 */ /* 0x001fcc00078e0010 */
[----:B------:R-:W2:Y:S01]  /*5380*/  LDG.E.64.CONSTANT R8, desc[UR6][R8.64] ;  /* 0x0000000608087981 */ /* 0x000ea2000c1e9b00 */
[----:B------:R-:W-:-:S03]  /*5390*/  IMAD.WIDE.U32 R16, R7, 0x8, R16 ;  /* 0x0000000807107825 */ /* 0x000fc600078e0010 */
[----:B------:R0:W5:Y:S04]  /*53a0*/  LDG.E.64.CONSTANT R6, desc[UR6][R4.64+0x2800] ;  /* 0x0028000604067981 */ /* 0x000168000c1e9b00 */
[----:B------:R-:W5:Y:S01]  /*53b0*/  LDG.E.64.CONSTANT R16, desc[UR6][R16.64] ;  /* 0x0000000610107981 */ /* 0x000f62000c1e9b00 */
[----:B------:R-:W-:Y:S01]  /*53c0*/  VIADD R43, R43, 0x800 ;  /* 0x000008002b2b7836 */ /* 0x000fe20000000000 */
[----:B0-----:R-:W-:Y:S01]  /*53d0*/  IADD3 R4, P2, PT, R4, 0x4000, RZ ;  /* 0x0000400004047810 */ /* 0x001fe20007f5e0ff */
[----:B------:R-:W-:-:S04]  /*53e0*/  VIADD R45, R45, 0x800 ;  /* 0x000008002d2d7836 */ /* 0x000fc80000000000 */
[----:B------:R-:W-:Y:S01]  /*53f0*/  IMAD.X R5, RZ, RZ, R5, P2 ;  /* 0x000000ffff057224 */ /* 0x000fe200010e0605 */
        /* <DEDUP_REMOVED lines=25> */
.L_x_55:
[----:B------:R-:W-:Y:S05]  /*5590*/  BSYNC.RECONVERGENT B2 ;  /* 0x0000000000027941 */ /* 0x000fea0003800200 */
.L_x_54:
[----:B------:R-:W-:-:S13]  /*55a0*/  ISETP.LT.OR P0, PT, R43, R0, P0 ;  /* 0x000000002b00720c */ /* 0x000fda0000701670 */
[----:B------:R-:W-:Y:S05]  /*55b0*/  @!P0 BRA `(.L_x_47) ;  /* 0x0000000000488947 */ /* 0x000fea0003800000 */
[----:B------:R-:W0:Y:S01]  /*55c0*/  LDC.64 R6, c[0x0][0x380] ;  /* 0x0000e000ff067b82 */ /* 0x000e220000000a00 */
[----:B------:R-:W2:Y:S04]  /*55d0*/  LDG.E.64.CONSTANT R8, desc[UR6][R4.64+-0x800] ;  /* 0xfff8000604087981 */ /* 0x000ea8000c1e9b00 */
[----:B------:R-:W3:Y:S04]  /*55e0*/  LDG.E.64.CONSTANT R10, desc[UR6][R4.64] ;  /* 0x00000006040a7981 */ /* 0x000ee8000c1e9b00 */
[----:B------:R-:W4:Y:S01]  /*55f0*/  LDG.E.64.CONSTANT R12, desc[UR6][R4.64+0x800] ;  /* 0x00080006040c7981 */ /* 0x000f22000c1e9b00 */
[----:B0-----:R-:W-:-:S06]  /*5600*/  IMAD.WIDE.U32 R6, R45, 0x8, R6 ;  /* 0x000000082d067825 */ /* 0x001fcc00078e0006 */
[----:B------:R-:W5:Y:S02]  /*5610*/  LDG.E.64.CONSTANT R6, desc[UR6][R6.64] ;  /* 0x0000000606067981 */ /* 0x000f64000c1e9b00 */
[----:B-----5:R-:W-:-:S06]  /*5620*/  DSETP.GEU.AND P0, PT, R2, R6, PT ;  /* 0x000000060200722a */ /* 0x020fcc0003f0e000 */
        /* <DEDUP_REMOVED lines=10> */
[----:B------:R-:W-:-:S07]  /*56d0*/  FSEL R3, R13, R3, !P0 ;  /* 0x000000030d037208 */ /* 0x000fce0004000000 */
.L_x_47:
[----:B------:R-:W-:Y:S05]  /*56e0*/  BSYNC.RECONVERGENT B1 ;  /* 0x0000000000017941 */ /* 0x000fea0003800200 */
.L_x_45:
        /* <DEDUP_REMOVED lines=54> */
[----:B------:R-:W1:Y:S01]  /*5a50*/  S2UR UR5, SR_CgaCtaId ;  /* 0x00000000000579c3 */ /* 0x000e620000008800 */
[----:B------:R-:W-:Y:S02]  /*5a60*/  UMOV UR4, 0x400 ;  /* 0x0000040000047882 */ /* 0x000fe40000000000 */
[----:B-1----:R-:W-:-:S09]  /*5a70*/  ULEA UR4, UR5, UR4, 0x18 ;  /* 0x0000000405047291 */ /* 0x002fd2000f8ec0ff */
[----:B0-----:R-:W0:Y:S04]  /*5a80*/  LDS.128 R8, [UR4+0x10] ;  /* 0x00001004ff087984 */ /* 0x001e280008000c00 */
        /* <DEDUP_REMOVED lines=23> */
[----:B------:R-:W-:-:S07]  /*5c00*/  FSEL R7, R3, R5, !P1 ;  /* 0x0000000503077208 */ /* 0x000fce0004800000 */
.L_x_17:
[----:B------:R-:W-:Y:S05]  /*5c10*/  BSYNC.RECONVERGENT B0 ;  /* 0x0000000000007941 */ /* 0x000fea0003800200 */
.L_x_1:
[----:B------:R-:W-:Y:S05]  /*5c20*/  @P0 EXIT ;  /* 0x000000000000094d */ /* 0x000fea0003800000 */
[----:B------:R-:W4:Y:S01]  /*5c30*/  LDCU.64 UR8, c[0x0][0x398] ;  /* 0x00007300ff0877ac */ /* 0x000f220008000a00 */
[----:B---3--:R-:W3:Y:S01]  /*5c40*/  LDC.64 R4, c[0x0][0x388] ;  /* 0x0000e200ff047b82 */ /* 0x008ee20000000a00 */
[----:B------:R-:W0:Y:S01]  /*5c50*/  LDCU.64 UR4, c[0x0][0x398] ;  /* 0x00007300ff0477ac */ /* 0x000e220008000a00 */
[----:B----4-:R-:W-:-:S06]  /*5c60*/  DSETP.GT.AND P0, PT, R6, UR8, PT ;  /* 0x0000000806007e2a */ /* 0x010fcc000bf04000 */
[----:B012---:R-:W-:Y:S02]  /*5c70*/  FSEL R2, R6, UR4, P0 ;  /* 0x0000000406027c08 */ /* 0x007fe40008000000 */
[----:B------:R-:W-:-:S05]  /*5c80*/  FSEL R3, R7, UR5, P0 ;  /* 0x0000000507037c08 */ /* 0x000fca0008000000 */
[----:B---3--:R-:W-:Y:S01]  /*5c90*/  STG.E.64 desc[UR6][R4.64], R2 ;  /* 0x0000000204007986 */ /* 0x008fe2000c101b06 */
[----:B------:R-:W-:Y:S05]  /*5ca0*/  EXIT ;  /* 0x000000000000794d */ /* 0x000fea0003800000 */
.L_x_56:
[----:B------:R-:W-:-:S00]  /*5cb0*/  BRA `(.L_x_56) ;  /* 0xfffffffc00fc7947 */ /* 0x000fc0000383ffff */
[----:B------:R-:W-:-:S00]  /*5cc0*/  NOP ;  /* 0x0000000000007918 */ /* 0x000fc00000000000 */
        /* <DEDUP_REMOVED lines=11> */
.L_x_149:


//--------------------- .text._ZN3cub18CUB_300001_SM_10006detail6reduce18DeviceReduceKernelINS2_10policy_hubIdjN4cuda3__47maximumIvEEE10Policy1000EPdjS8_dNS5_3std3__410__identityEEEvT0_PT3_T1_NS0_13GridEvenShareISI_EET2_T4_ --------------------------
	.section	.text._ZN3cub18CUB_300001_SM_10006detail6reduce18DeviceReduceKernelINS2_10policy_hubIdjN4cuda3__47maximumIvEEE10Policy1000EPdjS8_dNS5_3std3__410__identityEEEvT0_PT3_T1_NS0_13GridEvenShareISI_EET2_T4_,"ax",@progbits
	.align	128
        .global         _ZN3cub18CUB_300001_SM_10006detail6reduce18DeviceReduceKernelINS2_10policy_hubIdjN4cuda3__47maximumIvEEE10Policy1000EPdjS8_dNS5_3std3__410__identityEEEvT0_PT3_T1_NS0_13GridEvenShareISI_EET2_T4_
        .type           _ZN3cub18CUB_300001_SM_10006detail6reduce18DeviceReduceKernelINS2_10policy_hubIdjN4cuda3__47maximumIvEEE10Policy1000EPdjS8_dNS5_3std3__410__identityEEEvT0_PT3_T1_NS0_13GridEvenShareISI_EET2_T4_,@function
        .size           _ZN3cub18CUB_300001_SM_10006detail6reduce18DeviceReduceKernelINS2_10policy_hubIdjN4cuda3__47maximumIvEEE10Policy1000EPdjS8_dNS5_3std3__410__identityEEEvT0_PT3_T1_NS0_13GridEvenShareISI_EET2_T4_,(.L_x_150 - _ZN3cub18CUB_300001_SM_10006detail6reduce18DeviceReduceKernelINS2_10policy_hubIdjN4cuda3__47maximumIvEEE10Policy1000EPdjS8_dNS5_3std3__410__identityEEEvT0_PT3_T1_NS0_13GridEvenShareISI_EET2_T4_)
        .other          _ZN3cub18CUB_300001_SM_10006detail6reduce18DeviceReduceKernelINS2_10policy_hubIdjN4cuda3__47maximumIvEEE10Policy1000EPdjS8_dNS5_3std3__410__identityEEEvT0_PT3_T1_NS0_13GridEvenShareISI_EET2_T4_,@"STO_CUDA_ENTRY STV_DEFAULT"
_ZN3cub18CUB_300001_SM_10006detail6reduce18DeviceReduceKernelINS2_10policy_hubIdjN4cuda3__47maximumIvEEE10Policy1000EPdjS8_dNS5_3std3__410__identityEEEvT0_PT3_T1_NS0_13GridEvenShareISI_EET2_T4_:
.text._ZN3cub18CUB_300001_SM_10006detail6reduce18DeviceReduceKernelINS2_10policy_hubIdjN4cuda3__47maximumIvEEE10Policy1000EPdjS8_dNS5_3std3__410__identityEEEvT0_PT3_T1_NS0_13GridEvenShareISI_EET2_T4_:
[----:B------:R-:W-:Y:S01]  /*0000*/  LDC R1, c[0x0][0x37c] ;  /* 0x0000df00ff017b82 */ /* 0x000fe20000000800 */
[----:B------:R-:W0:Y:S07]  /*0010*/  LDCU UR4, c[0x0][0x380] ;  /* 0x00007000ff0477ac */ /* 0x000e2e0008000800 */
[----:B------:R-:W1:Y:S01]  /*0020*/  S2UR UR16, SR_CTAID.X ;  /* 0x00000000001079c3 */ /* 0x000e620000002500 */
[----:B------:R-:W-:Y:S01]  /*0030*/  BSSY.RECONVERGENT B0, `(.L_x_57) ;  /* 0x00003fa000007945 */ /* 0x000fe20003800200 */
[----:B------:R-:W2:Y:S01]  /*0040*/  LDCU UR5, c[0x0][0x3ac] ;  /* 0x00007580ff0577ac */ /* 0x000ea20008000800 */
[----:B------:R-:W3:Y:S01]  /*0050*/  LDCU.64 UR10, c[0x0][0x358] ;  /* 0x00006b00ff0a77ac */ /* 0x000ee20008000a00 */
[----:B0-----:R-:W-:-:S02]  /*0060*/  ULOP3.LUT UP0, URZ, UR4, 0x1f, URZ, 0xc0, !UPT ;  /* 0x0000001f04ff7892 */ /* 0x001fc4000f80c0ff */
[----:B--2---:R-:W-:-:S07]  /*0070*/  USHF.L.U32 UR5, UR5, 0xb, URZ ;  /* 0x0000000b05057899 */ /* 0x004fce00080006ff */
[----:B---3--:R-:W-:Y:S05]  /*0080*/  BRA.U UP0, `(.L_x_58) ;  /* 0x0000001d00dc7547 */ /* 0x008fea000b800000 */
[----:B------:R-:W1:Y:S02]  /*0090*/  LDCU UR8, c[0x0][0x3a8] ;  /* 0x00007500ff0877ac */ /* 0x000e640008000800 */
[----:B-1----:R-:W-:-:S04]  /*00a0*/  UIMAD UR12, UR16, -0x800, UR8 ;  /* 0xfffff800100c78a4 */ /* 0x002fc8000f8e0208 */
[----:B------:R-:W-:-:S09]  /*00b0*/  UISETP.GT.U32.AND UP0, UPT, UR12, 0x7ff, UPT ;  /* 0x000007ff0c00788c */ /* 0x000fd2000bf04070 */
[----:B------:R-:W-:Y:S05]  /*00c0*/  BRA.U UP0, `(.L_x_59) ;  /* 0x0000001100407547 */ /* 0x000fea000b800000 */
[----:B------:R-:W0:Y:S01]  /*00d0*/  S2R R0, SR_TID.X ;  /* 0x0000000000007919 */ /* 0x000e220000002100 */
[----:B------:R-:W-:Y:S01]  /*00e0*/  BSSY.RECONVERGENT B1, `(.L_x_60) ;  /* 0x000000b000017945 */ /* 0x000fe20003800200 */
[----:B------:R-:W-:Y:S02]  /*00f0*/  CS2R R2, SRZ ;  /* 0x0000000000027805 */ /* 0x000fe4000001ff00 */
[----:B0-----:R-:W-:Y:S01]  /*0100*/  ISETP.GE.U32.AND P0, PT, R0, UR12, PT ;  /* 0x0000000c00007c0c */ /* 0x001fe2000bf06070 */
[----:B------:R-:W-:-:S12]  /*0110*/  IMAD.MOV.U32 R8, RZ, RZ, R0 ;  /* 0x000000ffff087224 */ /* 0x000fd800078e0000 */
[----:B------:R-:W-:Y:S05]  /*0120*/  @P0 BRA `(.L_x_61) ;  /* 0x0000000000180947 */ /* 0x000fea0003800000 */
[----:B------:R-:W0:Y:S01]  /*0130*/  LDC.64 R2, c[0x0][0x380] ;  /* 0x0000e000ff027b82 */ /* 0x000e220000000a00 */
[----:B------:R-:W-:-:S04]  /*0140*/  IMAD.U32 R5, RZ, RZ, UR16 ;  /* 0x00000010ff057e24 */ /* 0x000fc8000f8e00ff */
[----:B------:R-:W-:-:S04]  /*0150*/  IMAD R5, R5, 0x800, R0 ;  /* 0x0000080005057824 */ /* 0x000fc800078e0200 */
[----:B0-----:R-:W-:-:S06]  /*0160*/  IMAD.WIDE.U32 R2, R5, 0x8, R2 ;  /* 0x0000000805027825 */ /* 0x001fcc00078e0002 */
[----:B------:R-:W5:Y:S01]  /*0170*/  LDG.E.64.CONSTANT R2, desc[UR10][R2.64] ;  /* 0x0000000a02027981 */ /* 0x000f62000c1e9b00 */
[----:B------:R-:W-:-:S07]  /*0180*/  VIADD R8, R0, 0x100 ;  /* 0x0000010000087836 */ /* 0x000fce0000000000 */
.L_x_61:
[----:B------:R-:W-:Y:S05]  /*0190*/  BSYNC.RECONVERGENT B1 ;  /* 0x0000000000017941 */ /* 0x000fea0003800200 */
.L_x_60:
[----:B------:R-:W-:Y:S01]  /*01a0*/  ISETP.GE.U32.AND P0, PT, R8, UR12, PT ;  /* 0x0000000c08007c0c */ /* 0x000fe2000bf06070 */
[----:B------:R-:W-:-:S12]  /*01b0*/  BSSY.RECONVERGENT B1, `(.L_x_62) ;  /* 0x000003d000017945 */ /* 0x000fd80003800200 */
[----:B------:R-:W-:Y:S05]  /*01c0*/  @P0 BRA `(.L_x_63) ;  /* 0x0000000000ec0947 */ /* 0x000fea0003800000 */
[----:B------:R-:W-:Y:S01]  /*01d0*/  LOP3.LUT R4, RZ, R8, RZ, 0x33, !PT ;  /* 0x00000008ff047212 */ /* 0x000fe200078e33ff */
[----:B------:R-:W-:Y:S01]  /*01e0*/  IMAD.U32 R6, RZ, RZ, UR16 ;  /* 0x00000010ff067e24 */ /* 0x000fe2000f8e00ff */
[----:B------:R-:W-:Y:S03]  /*01f0*/  BSSY.RECONVERGENT B2, `(.L_x_64) ;  /* 0x0000017000027945 */ /* 0x000fe60003800200 */
[----:B------:R-:W-:-:S04]  /*0200*/  VIADD R5, R4, UR8 ;  /* 0x0000000804057c36 */ /* 0x000fc80008000000 */
[----:B------:R-:W-:Y:S01]  /*0210*/  IMAD R4, R6, -0x800, R5 ;  /* 0xfffff80006047824 */ /* 0x000fe200078e0205 */
[----:B------:R-:W-:-:S04]  /*0220*/  LOP3.LUT R6, R5, 0x300, RZ, 0xc0, !PT ;  /* 0x0000030005067812 */ /* 0x000fc800078ec0ff */
[----:B------:R-:W-:Y:S02]  /*0230*/  ISETP.NE.AND P0, PT, R6, 0x300, PT ;  /* 0x000003000600780c */ /* 0x000fe40003f05270 */
[----:B------:R-:W-:-:S11]  /*0240*/  ISETP.GE.U32.AND P2, PT, R4, 0x300, PT ;  /* 0x000003000400780c */ /* 0x000fd60003f46070 */
[----:B------:R-:W-:Y:S05]  /*0250*/  @!P0 BRA `(.L_x_65) ;  /* 0x0000000000408947 */ /* 0x000fea0003800000 */
[----:B------:R-:W0:Y:S01]  /*0260*/  LDC.64 R6, c[0x0][0x380] ;  /* 0x0000e000ff067b82 */ /* 0x000e220000000a00 */
[----:B------:R-:W-:Y:S01]  /*0270*/  LEA.HI R4, R5, 0x1, RZ, 0x18 ;  /* 0x0000000105047811 */ /* 0x000fe200078fc0ff */
[----:B------:R-:W-:-:S03]  /*0280*/  IMAD.U32 R9, RZ, RZ, UR16 ;  /* 0x00000010ff097e24 */ /* 0x000fc6000f8e00ff */
[----:B------:R-:W-:Y:S01]  /*0290*/  LOP3.LUT R4, R4, 0x3, RZ, 0xc0, !PT ;  /* 0x0000000304047812 */ /* 0x000fe200078ec0ff */
[----:B------:R-:W-:-:S04]  /*02a0*/  IMAD R9, R9, 0x800, R8 ;  /* 0x0000080009097824 */ /* 0x000fc800078e0208 */
[----:B------:R-:W-:-:S07]  /*02b0*/  IMAD.MOV R10, RZ, RZ, -R4 ;  /* 0x000000ffff0a7224 */ /* 0x000fce00078e0a04 */
.L_x_66:
[----:B0-----:R-:W-:-:S06]  /*02c0*/  IMAD.WIDE.U32 R4, R9, 0x8, R6 ;  /* 0x0000000809047825 */ /* 0x001fcc00078e0006 */
[----:B------:R-:W2:Y:S01]  /*02d0*/  LDG.E.64.CONSTANT R4, desc[UR10][R4.64] ;  /* 0x0000000a04047981 */ /* 0x000ea2000c1e9b00 */
[----:B------:R-:W-:Y:S02]  /*02e0*/  VIADD R10, R10, 0x1 ;  /* 0x000000010a0a7836 */ /* 0x000fe40000000000 */
[----:B------:R-:W-:Y:S02]  /*02f0*/  VIADD R8, R8, 0x100 ;  /* 0x0000010008087836 */ /* 0x000fe40000000000 */
[----:B------:R-:W-:Y:S01]  /*0300*/  VIADD R9, R9, 0x100 ;  /* 0x0000010009097836 */ /* 0x000fe20000000000 */
[----:B------:R-:W-:Y:S01]  /*0310*/  ISETP.NE.AND P1, PT, R10, RZ, PT ;  /* 0x000000ff0a00720c */ /* 0x000fe20003f25270 */
[----:B--2--5:R-:W-:-:S06]  /*0320*/  DSETP.GEU.AND P0, PT, R2, R4, PT ;  /* 0x000000040200722a */ /* 0x024fcc0003f0e000 */
[----:B------:R-:W-:Y:S02]  /*0330*/  FSEL R2, R4, R2, !P0 ;  /* 0x0000000204027208 */ /* 0x000fe40004000000 */
[----:B------:R-:W-:-:S04]  /*0340*/  FSEL R3, R5, R3, !P0 ;  /* 0x0000000305037208 */ /* 0x000fc80004000000 */
[----:B------:R-:W-:Y:S05]  /*0350*/  @P1 BRA `(.L_x_66) ;  /* 0xfffffffc00d81947 */ /* 0x000fea000383ffff */
.L_x_65:
[----:B------:R-:W-:Y:S05]  /*0360*/  BSYNC.RECONVERGENT B2 ;  /* 0x0000000000027941 */ /* 0x000fea0003800200 */
.L_x_64:
[----:B------:R-:W-:Y:S05]  /*0370*/  @!P2 BRA `(.L_x_63) ;  /* 0x000000000080a947 */ /* 0x000fea0003800000 */
[----:B------:R-:W0:Y:S01]  /*0380*/  LDC.64 R4, c[0x0][0x380] ;  /* 0x0000e000ff047b82 */ /* 0x000e220000000a00 */
[----:B------:R-:W-:Y:S02]  /*0390*/  IMAD.U32 R7, RZ, RZ, UR16 ;  /* 0x00000010ff077e24 */ /* 0x000fe4000f8e00ff */
[----:B------:R-:W-:Y:S02]  /*03a0*/  VIADD R6, R8, 0x200 ;  /* 0x0000020008067836 */ /* 0x000fe40000000000 */
[----:B------:R-:W-:-:S07]  /*03b0*/  IMAD R7, R7, 0x800, R8 ;  /* 0x0000080007077824 */ /* 0x000fce00078e0208 */
.L_x_67:
[----:B0-----:R-:W-:-:S04]  /*03c0*/  IMAD.WIDE.U32 R8, R7, 0x8, R4 ;  /* 0x0000000807087825 */ /* 0x001fc800078e0004 */
[----:B------:R-:W-:Y:S02]  /*03d0*/  VIADD R11, R7, 0x100 ;  /* 0x00000100070b7836 */ /* 0x000fe40000000000 */
[----:B------:R-:W2:Y:S02]  /*03e0*/  LDG.E.64.CONSTANT R8, desc[UR10][R8.64] ;  /* 0x0000000a08087981 */ /* 0x000ea4000c1e9b00 */
[----:B------:R-:W-:-:S04]  /*03f0*/  IMAD.WIDE.U32 R10, R11, 0x8, R4 ;  /* 0x000000080b0a7825 */ /* 0x000fc800078e0004 */
[----:B------:R-:W-:Y:S02]  /*0400*/  VIADD R13, R7, 0x200 ;  /* 0x00000200070d7836 */ /* 0x000fe40000000000 */
[----:B------:R-:W3:Y:S02]  /*0410*/  LDG.E.64.CONSTANT R10, desc[UR10][R10.64] ;  /* 0x0000000a0a0a7981 */ /* 0x000ee4000c1e9b00 */
[----:B------:R-:W-:-:S04]  /*0420*/  IMAD.WIDE.U32 R12, R13, 0x8, R4 ;  /* 0x000000080d0c7825 */ /* 0x000fc800078e0004 */
[----:B------:R-:W-:Y:S02]  /*0430*/  VIADD R15, R7, 0x300 ;  /* 0x00000300070f7836 */ /* 0x000fe40000000000 */
[----:B------:R-:W4:Y:S02]  /*0440*/  LDG.E.64.CONSTANT R12, desc[UR10][R12.64] ;  /* 0x0000000a0c0c7981 */ /* 0x000f24000c1e9b00 */
[----:B------:R-:W-:-:S06]  /*0450*/  IMAD.WIDE.U32 R14, R15, 0x8, R4 ;  /* 0x000000080f0e7825 */ /* 0x000fcc00078e0004 */
[----:B------:R-:W4:Y:S01]  /*0460*/  LDG.E.64.CONSTANT R14, desc[UR10][R14.64] ;  /* 0x0000000a0e0e7981 */ /* 0x000f22000c1e9b00 */
[----:B------:R-:W-:Y:S01]  /*0470*/  VIADD R7, R7, 0x400 ;  /* 0x0000040007077836 */ /* 0x000fe20000000000 */
[----:B--2--5:R-:W-:-:S06]  /*0480*/  DSETP.GEU.AND P0, PT, R2, R8, PT ;  /* 0x000000080200722a */ /* 0x024fcc0003f0e000 */
[----:B------:R-:W-:Y:S01]  /*0490*/  FSEL R2, R8, R2, !P0 ;  /* 0x0000000208027208 */ /* 0x000fe20004000000 */
[C---:B------:R-:W-:Y:S01]  /*04a0*/  VIADD R8, R6.reuse, 0x200 ;  /* 0x0000020006087836 */ /* 0x040fe20000000000 */
[----:B------:R-:W-:Y:S01]  /*04b0*/  FSEL R3, R9, R3, !P0 ;  /* 0x0000000309037208 */ /* 0x000fe20004000000 */
[----:B------:R-:W-:-:S03]  /*04c0*/  VIADD R6, R6, 0x400 ;  /* 0x0000040006067836 */ /* 0x000fc60000000000 */
[----:B------:R-:W-:Y:S02]  /*04d0*/  ISETP.GE.AND P1, PT, R8, UR12, PT ;  /* 0x0000000c08007c0c */ /* 0x000fe4000bf26270 */
        /* <DEDUP_REMOVED lines=8> */
[----:B------:R-:W-:Y:S01]  /*0560*/  FSEL R3, R15, R3, !P0 ;  /* 0x000000030f037208 */ /* 0x000fe20004000000 */
[----:B------:R-:W-:Y:S06]  /*0570*/  @!P1 BRA `(.L_x_67) ;  /* 0xfffffffc00909947 */ /* 0x000fec000383ffff */
.L_x_63:
[----:B------:R-:W-:Y:S05]  /*0580*/  BSYNC.RECONVERGENT B1 ;  /* 0x0000000000017941 */ /* 0x000fea0003800200 */
.L_x_62:
[----:B------:R-:W-:-:S09]  /*0590*/  UISETP.GE.U32.AND UP0, UPT, UR12, 0x100, UPT ;  /* 0x000001000c00788c */ /* 0x000fd2000bf06070 */
[----:B------:R-:W-:Y:S05]  /*05a0*/  BRA.U !UP0, `(.L_x_68) ;  /* 0x00000005082c7547 */ /* 0x000fea000b800000 */
        /* <DEDUP_REMOVED lines=11> */
[----:B------:R-:W-:Y:S04]  /*0660*/  SHFL.DOWN PT, R6, R4, 0x2, 0x1f ;  /* 0x08401f0004067f89 */ /* 0x000fe800000e0000 */
[----:B------:R-:W0:Y:S01]  /*0670*/  SHFL.DOWN PT, R7, R5, 0x2, 0x1f ;  /* 0x08401f0005077f89 */ /* 0x000e2200000e0000 */
[----:B------:R-:W1:Y:S01]  /*0680*/  @!P2 S2R R8, SR_CgaCtaId ;  /* 0x000000000008a919 */ /* 0x000e620000008800 */
[----:B0-----:R-:W-:-:S06]  /*0690*/  DSETP.GEU.AND P1, PT, R4, R6, PT ;  /* 0x000000060400722a */ /* 0x001fcc0003f2e000 */
[----:B------:R-:W-:Y:S02]  /*06a0*/  @!P0 FSEL R4, R6, R4, !P1 ;  /* 0x0000000406048208 */ /* 0x000fe40004800000 */
[----:B------:R-:W-:Y:S02]  /*06b0*/  @!P0 FSEL R5, R7, R5, !P1 ;  /* 0x0000000507058208 */ /* 0x000fe40004800000 */
[----:B------:R-:W-:Y:S01]  /*06c0*/  ISETP.GT.AND P0, PT, R9, 0x1b, PT ;  /* 0x0000001b0900780c */ /* 0x000fe20003f04270 */
[----:B------:R-:W-:Y:S01]  /*06d0*/  SHFL.DOWN PT, R2, R4, 0x4, 0x1f ;  /* 0x08801f0004027f89 */ /* 0x000fe200000e0000 */
[----:B------:R-:W-:Y:S02]  /*06e0*/  @!P2 MOV R7, 0x400 ;  /* 0x000004000007a802 */ /* 0x000fe40000000f00 */
[----:B------:R-:W-:Y:S01]  /*06f0*/  @!P2 SHF.R.U32.HI R6, RZ, 0x2, R0 ;  /* 0x00000002ff06a819 */ /* 0x000fe20000011600 */
[----:B------:R-:W0:Y:S01]  /*0700*/  SHFL.DOWN PT, R3, R5, 0x4, 0x1f ;  /* 0x08801f0005037f89 */ /* 0x000e2200000e0000 */
[----:B-1----:R-:W-:-:S02]  /*0710*/  @!P2 LEA R11, R8, R7, 0x18 ;  /* 0x00000007080ba211 */ /* 0x002fc400078ec0ff */
[----:B------:R-:W-:-:S05]  /*0720*/  @!P2 LOP3.LUT R8, R6, 0xf8, RZ, 0xc0, !PT ;  /* 0x000000f80608a812 */ /* 0x000fca00078ec0ff */
        /* <DEDUP_REMOVED lines=26> */
[----:B-1----:R-:W1:Y:S04]  /*08d0*/  LDS.128 R4, [UR4+0x20] ;  /* 0x00002004ff047984 */ /* 0x002e680008000c00 */
[----:B------:R-:W2:Y:S01]  /*08e0*/  LDS.128 R8, [UR4+0x30] ;  /* 0x00003004ff087984 */ /* 0x000ea20008000c00 */
        /* <DEDUP_REMOVED lines=8> */
[----:B------:R-:W-:Y:S02]  /*0970*/  FSEL R5, R5, R3, !P1 ;  /* 0x0000000305057208 */ /* 0x000fe40004800000 */
[----:B------:R-:W0:Y:S04]  /*0980*/  LDS.64 R2, [UR4+0x40] ;  /* 0x00004004ff027984 */ /* 0x000e280008000a00 */
[----:B------:R-:W-:-:S06]  /*0990*/  DSETP.GEU.AND P1, PT, R4, R6, PT ;  /* 0x000000060400722a */ /* 0x000fcc0003f2e000 */
[----:B------:R-:W-:Y:S02]  /*09a0*/  FSEL R4, R6, R4, !P1 ;  /* 0x0000000406047208 */ /* 0x000fe40004800000 */
[----:B------:R-:W-:-:S06]  /*09b0*/  FSEL R5, R7, R5, !P1 ;  /* 0x0000000507057208 */ /* 0x000fcc0004800000 */
[----:B--2---:R-:W-:-:S06]  /*09c0*/  DSETP.GEU.AND P1, PT, R4, R8, PT ;  /* 0x000000080400722a */ /* 0x004fcc0003f2e000 */
[----:B------:R-:W-:Y:S02]  /*09d0*/  FSEL R4, R8, R4, !P1 ;  /* 0x0000000408047208 */ /* 0x000fe40004800000 */
[----:B------:R-:W-:-:S06]  /*09e0*/  FSEL R5, R9, R5, !P1 ;  /* 0x0000000509057208 */ /* 0x000fcc0004800000 */
[----:B------:R-:W-:-:S06]  /*09f0*/  DSETP.GEU.AND P1, PT, R4, R10, PT ;  /* 0x0000000a0400722a */ /* 0x000fcc0003f2e000 */
[----:B------:R-:W-:Y:S02]  /*0a00*/  FSEL R4, R10, R4, !P1 ;  /* 0x000000040a047208 */ /* 0x000fe40004800000 */
[----:B------:R-:W-:-:S06]  /*0a10*/  FSEL R5, R11, R5, !P1 ;  /* 0x000000050b057208 */ /* 0x000fcc0004800000 */
[----:B0-----:R-:W-:-:S06]  /*0a20*/  DSETP.GEU.AND P1, PT, R4, R2, PT ;  /* 0x000000020400722a */ /* 0x001fcc0003f2e000 */
[----:B------:R-:W-:Y:S02]  /*0a30*/  FSEL R2, R2, R4, !P1 ;  /* 0x0000000402027208 */ /* 0x000fe40004800000 */
[----:B------:R-:W-:Y:S01]  /*0a40*/  FSEL R3, R3, R5, !P1 ;  /* 0x0000000503037208 */ /* 0x000fe20004800000 */
[----:B------:R-:W-:Y:S06]  /*0a50*/  BRA `(.L_x_69) ;  /* 0x00000034005c7947 */ /* 0x000fec0003800000 */
.L_x_68:
[----:B------:R-:W-:Y:S01]  /*0a60*/  LOP3.LUT R4, R0, 0x3e0, RZ, 0xc0, !PT ;  /* 0x000003e000047812 */ /* 0x000fe200078ec0ff */
[----:B------:R-:W0:Y:S04]  /*0a70*/  S2R R10, SR_LANEID ;  /* 0x00000000000a7919 */ /* 0x000e280000000000 */
[----:B------:R-:W-:Y:S01]  /*0a80*/  VIADD R5, R4, 0x20 ;  /* 0x0000002004057836 */ /* 0x000fe20000000000 */
[----:B------:R-:W-:-:S04]  /*0a90*/  LOP3.LUT R4, RZ, R4, RZ, 0x33, !PT ;  /* 0x00000004ff047212 */ /* 0x000fc800078e33ff */
[----:B------:R-:W-:Y:S01]  /*0aa0*/  ISETP.GT.U32.AND P0, PT, R5, UR12, PT ;  /* 0x0000000c05007c0c */ /* 0x000fe2000bf04070 */
[----:B------:R-:W-:-:S05]  /*0ab0*/  VIADD R4, R4, UR12 ;  /* 0x0000000c04047c36 */ /* 0x000fca0008000000 */
[----:B------:R-:W-:-:S05]  /*0ac0*/  SEL R5, R4, 0x1f, P0 ;  /* 0x0000001f04057807 */ /* 0x000fca0000000000 */
[----:B-----5:R-:W-:Y:S04]  /*0ad0*/  SHFL.DOWN PT, R6, R2, 0x1, R5 ;  /* 0x0820000002067989 */ /* 0x020fe800000e0005 */
[----:B------:R-:W1:Y:S01]  /*0ae0*/  SHFL.DOWN PT, R7, R3, 0x1, R5 ;  /* 0x0820000003077989 */ /* 0x000e6200000e0005 */
[----:B0-----:R-:W-:Y:S01]  /*0af0*/  ISETP.GE.AND P0, PT, R10, R5, PT ;  /* 0x000000050a00720c */ /* 0x001fe20003f06270 */
[----:B-1----:R-:W-:-:S06]  /*0b00*/  DSETP.GEU.AND P1, PT, R2, R6, PT ;  /* 0x000000060200722a */ /* 0x002fcc0003f2e000 */
[-C--:B------:R-:W-:Y:S01]  /*0b10*/  FSEL R9, R6, R2.reuse, !P1 ;  /* 0x0000000206097208 */ /* 0x080fe20004800000 */
[----:B------:R-:W-:Y:S01]  /*0b20*/  VIADD R6, R10, 0x2 ;  /* 0x000000020a067836 */ /* 0x000fe20000000000 */
[-C--:B------:R-:W-:Y:S02]  /*0b30*/  FSEL R7, R7, R3.reuse, !P1 ;  /* 0x0000000307077208 */ /* 0x080fe40004800000 */
[----:B------:R-:W-:Y:S02]  /*0b40*/  FSEL R4, R9, R2, !P0 ;  /* 0x0000000209047208 */ /* 0x000fe40004000000 */
[----:B------:R-:W-:Y:S02]  /*0b50*/  FSEL R7, R7, R3, !P0 ;  /* 0x0000000307077208 */ /* 0x000fe40004000000 */
[----:B------:R-:W-:Y:S01]  /*0b60*/  ISETP.GT.AND P0, PT, R6, R5, PT ;  /* 0x000000050600720c */ /* 0x000fe20003f04270 */
[----:B------:R-:W-:Y:S01]  /*0b70*/  SHFL.DOWN PT, R8, R4, 0x2, R5 ;  /* 0x0840000004087989 */ /* 0x000fe200000e0005 */
[----:B------:R-:W-:-:S03]  /*0b80*/  IMAD.MOV.U32 R6, RZ, RZ, R4 ;  /* 0x000000ffff067224 */ /* 0x000fc600078e0004 */
[----:B------:R-:W0:Y:S03]  /*0b90*/  SHFL.DOWN PT, R9, R7, 0x2, R5 ;  /* 0x0840000007097989 */ /* 0x000e2600000e0005 */
[----:B0-----:R-:W-:Y:S01]  /*0ba0*/  DSETP.GEU.AND P1, PT, R6, R8, PT ;  /* 0x000000080600722a */ /* 0x001fe20003f2e000 */
[----:B------:R-:W-:-:S05]  /*0bb0*/  VIADD R6, R10, 0x4 ;  /* 0x000000040a067836 */ /* 0x000fca0000000000 */
[----:B------:R-:W-:Y:S02]  /*0bc0*/  @!P0 FSEL R4, R8, R4, !P1 ;  /* 0x0000000408048208 */ /* 0x000fe40004800000 */
[----:B------:R-:W-:Y:S02]  /*0bd0*/  @!P0 FSEL R7, R9, R7, !P1 ;  /* 0x0000000709078208 */ /* 0x000fe40004800000 */
        /* <DEDUP_REMOVED lines=10> */
[----:B------:R-:W-:Y:S01]  /*0c80*/  IMAD.MOV.U32 R6, RZ, RZ, R4 ;  /* 0x000000ffff067224 */ /* 0x000fe200078e0004 */
[C---:B------:R-:W-:Y:S02]  /*0c90*/  ISETP.NE.AND P0, PT, R10.reuse, RZ, PT ;  /* 0x000000ff0a00720c */ /* 0x040fe40003f05270 */
[----:B------:R-:W0:Y:S11]  /*0ca0*/  SHFL.DOWN PT, R3, R7, 0x8, R5 ;  /* 0x0900000007037989 */ /* 0x000e3600000e0005 */
[----:B------:R-:W1:Y:S01]  /*0cb0*/  @!P0 S2R R9, SR_CgaCtaId ;  /* 0x0000000000098919 */ /* 0x000e620000008800 */
[----:B------:R-:W-:Y:S01]  /*0cc0*/  @!P0 MOV R8, 0x400 ;  /* 0x0000040000088802 */ /* 0x000fe20000000f00 */
[----:B0-----:R-:W-:Y:S01]  /*0cd0*/  DSETP.GEU.AND P2, PT, R6, R2, PT ;  /* 0x000000020600722a */ /* 0x001fe20003f4e000 */
[----:B------:R-:W-:-:S05]  /*0ce0*/  VIADD R6, R10, 0x10 ;  /* 0x000000100a067836 */ /* 0x000fca0000000000 */
[----:B------:R-:W-:Y:S02]  /*0cf0*/  @!P1 FSEL R4, R2, R4, !P2 ;  /* 0x0000000402049208 */ /* 0x000fe40005000000 */
[----:B------:R-:W-:Y:S02]  /*0d00*/  @!P1 FSEL R7, R3, R7, !P2 ;  /* 0x0000000703079208 */ /* 0x000fe40005000000 */
[----:B------:R-:W-:Y:S01]  /*0d10*/  ISETP.GT.AND P1, PT, R6, R5, PT ;  /* 0x000000050600720c */ /* 0x000fe20003f24270 */
[----:B------:R-:W-:Y:S01]  /*0d20*/  SHFL.DOWN PT, R2, R4, 0x10, R5 ;  /* 0x0a00000004027989 */ /* 0x000fe200000e0005 */
[----:B------:R-:W-:-:S03]  /*0d30*/  @!P0 SHF.R.U32.HI R6, RZ, 0x2, R0 ;  /* 0x00000002ff068819 */ /* 0x000fc60000011600 */
[----:B------:R0:W2:Y:S01]  /*0d40*/  SHFL.DOWN PT, R3, R7, 0x10, R5 ;  /* 0x0a00000007037989 */ /* 0x0000a200000e0005 */
[----:B------:R-:W-:Y:S02]  /*0d50*/  @!P0 LOP3.LUT R6, R6, 0xf8, RZ, 0xc0, !PT ;  /* 0x000000f806068812 */ /* 0x000fe400078ec0ff */
[----:B-1----:R-:W-:-:S05]  /*0d60*/  @!P0 LEA R9, R9, R8, 0x18 ;  /* 0x0000000809098211 */ /* 0x002fca00078ec0ff */
[----:B------:R-:W-:Y:S02]  /*0d70*/  @!P0 IMAD.IADD R9, R6, 0x1, R9 ;  /* 0x0000000106098824 */ /* 0x000fe400078e0209 */
[----:B0-----:R-:W-:-:S06]  /*0d80*/  IMAD.MOV.U32 R5, RZ, RZ, R7 ;  /* 0x000000ffff057224 */ /* 0x001fcc00078e0007 */
[----:B--2---:R-:W-:-:S06]  /*0d90*/  DSETP.GEU.AND P2, PT, R4, R2, PT ;  /* 0x000000020400722a */ /* 0x004fcc0003f4e000 */
[----:B------:R-:W-:Y:S02]  /*0da0*/  @!P1 FSEL R4, R2, R4, !P2 ;  /* 0x0000000402049208 */ /* 0x000fe40005000000 */
[----:B------:R-:W-:-:S03]  /*0db0*/  @!P1 FSEL R7, R3, R7, !P2 ;  /* 0x0000000703079208 */ /* 0x000fc60005000000 */
[----:B------:R-:W-:Y:S02]  /*0dc0*/  IMAD.MOV.U32 R2, RZ, RZ, R4 ;  /* 0x000000ffff027224 */ /* 0x000fe400078e0004 */
[----:B------:R-:W-:-:S05]  /*0dd0*/  IMAD.MOV.U32 R3, RZ, RZ, R7 ;  /* 0x000000ffff037224 */ /* 0x000fca00078e0007 */
[----:B------:R1:W-:Y:S01]  /*0de0*/  @!P0 STS.64 [R9+0x8], R2 ;  /* 0x0000080209008388 */ /* 0x0003e20000000a00 */
[----:B------:R-:W-:Y:S01]  /*0df0*/  BAR.SYNC.DEFER_BLOCKING 0x0 ;  /* 0x0000000000007b1d */ /* 0x000fe20000010000 */
[----:B------:R-:W-:-:S13]  /*0e00*/  ISETP.NE.AND P0, PT, R0, RZ, PT ;  /* 0x000000ff0000720c */ /* 0x000fda0003f05270 */
[----:B-1----:R-:W-:Y:S05]  /*0e10*/  @P0 BRA `(.L_x_69) ;  /* 0x00000030006c0947 */ /* 0x002fea0003800000 */
[----:B------:R-:W0:Y:S01]  /*0e20*/  S2UR UR5, SR_CgaCtaId ;  /* 0x00000000000579c3 */ /* 0x000e220000008800 */
[----:B------:R-:W-:Y:S01]  /*0e30*/  UMOV UR4, 0x400 ;  /* 0x0000040000047882 */ /* 0x000fe20000000000 */
[----:B------:R-:W-:Y:S02]  /*0e40*/  UISETP.GT.U32.AND UP0, UPT, UR12, 0x20, UPT ;  /* 0x000000200c00788c */ /* 0x000fe4000bf04070 */
[----:B------:R-:W-:-:S04]  /*0e50*/  UISETP.GT.U32.AND UP1, UPT, UR12, 0x40, UPT ;  /* 0x000000400c00788c */ /* 0x000fc8000bf24070 */
[----:B------:R-:W-:Y:S01]  /*0e60*/  PLOP3.LUT P3, PT, PT, PT, UP0, 0x80, 0x8 ;  /* 0x000000000008781c */ /* 0x000fe20003f6f008 */
[----:B------:R-:W-:Y:S01]  /*0e70*/  UISETP.GT.U32.AND UP0, UPT, UR12, 0x60, UPT ;  /* 0x000000600c00788c */ /* 0x000fe2000bf04070 */
[----:B------:R-:W-:Y:S01]  /*0e80*/  PLOP3.LUT P2, PT, PT, PT, UP1, 0x80, 0x8 ;  /* 0x000000000008781c */ /* 0x000fe20003f4f018 */
[----:B0-----:R-:W-:-:S09]  /*0e90*/  ULEA UR4, UR5, UR4, 0x18 ;  /* 0x0000000405047291 */ /* 0x001fd2000f8ec0ff */
[----:B------:R-:W0:Y:S04]  /*0ea0*/  LDS.128 R12, [UR4+0x10] ;  /* 0x00001004ff0c7984 */ /* 0x000e280008000c00 */
[----:B------:R-:W1:Y:S01]  /*0eb0*/  LDS.128 R4, [UR4+0x20] ;  /* 0x00002004ff047984 */ /* 0x000e620008000c00 */
[----:B0-----:R-:W-:-:S06]  /*0ec0*/  DSETP.GEU.AND P1, PT, R2, R12, PT ;  /* 0x0000000c0200722a */ /* 0x001fcc0003f2e000 */
[-C--:B------:R-:W-:Y:S02]  /*0ed0*/  FSEL R9, R12, R2.reuse, !P1 ;  /* 0x000000020c097208 */ /* 0x080fe40004800000 */
[-C--:B------:R-:W-:Y:S02]  /*0ee0*/  FSEL R11, R13, R3.reuse, !P1 ;  /* 0x000000030d0b7208 */ /* 0x080fe40004800000 */
[----:B------:R-:W-:Y:S02]  /*0ef0*/  FSEL R13, R9, R2, P3 ;  /* 0x00000002090d7208 */ /* 0x000fe40001800000 */
[----:B------:R-:W-:Y:S02]  /*0f00*/  FSEL R0, R11, R3, P3 ;  /* 0x000000030b007208 */ /* 0x000fe40001800000 */
[----:B------:R-:W-:Y:S01]  /*0f10*/  PLOP3.LUT P1, PT, PT, PT, UP0, 0x80, 0x8 ;  /* 0x000000000008781c */ /* 0x000fe20003f2f008 */
[----:B------:R-:W-:Y:S01]  /*0f20*/  IMAD.MOV.U32 R2, RZ, RZ, R13 ;  /* 0x000000ffff027224 */ /* 0x000fe200078e000d */
[----:B------:R-:W0:Y:S01]  /*0f30*/  LDS.128 R8, [UR4+0x30] ;  /* 0x00003004ff087984 */ /* 0x000e220008000c00 */
[----:B------:R-:W-:Y:S01]  /*0f40*/  IMAD.MOV.U32 R3, RZ, RZ, R0 ;  /* 0x000000ffff037224 */ /* 0x000fe200078e0000 */
[----:B------:R-:W-:-:S05]  /*0f50*/  UISETP.GT.U32.AND UP0, UPT, UR12, 0x80, UPT ;  /* 0x000000800c00788c */ /* 0x000fca000bf04070 */
[----:B------:R-:W-:-:S06]  /*0f60*/  DSETP.GEU.AND P3, PT, R2, R14, PT ;  /* 0x0000000e0200722a */ /* 0x000fcc0003f6e000 */
[----:B------:R-:W-:Y:S02]  /*0f70*/  @P2 FSEL R13, R14, R13, !P3 ;  /* 0x0000000d0e0d2208 */ /* 0x000fe40005800000 */
[----:B------:R-:W-:Y:S02]  /*0f80*/  @P2 FSEL R0, R15, R0, !P3 ;  /* 0x000000000f002208 */ /* 0x000fe40005800000 */
[----:B------:R-:W-:Y:S01]  /*0f90*/  PLOP3.LUT P2, PT, PT, PT, UP0, 0x80, 0x8 ;  /* 0x000000000008781c */ /* 0x000fe20003f4f008 */
[----:B------:R-:W-:Y:S01]  /*0fa0*/  IMAD.MOV.U32 R2, RZ, RZ, R13 ;  /* 0x000000ffff027224 */ /* 0x000fe200078e000d */
[----:B------:R-:W-:Y:S01]  /*0fb0*/  UISETP.GT.U32.AND UP0, UPT, UR12, 0xa0, UPT ;  /* 0x000000a00c00788c */ /* 0x000fe2000bf04070 */
[----:B------:R-:W-:-:S06]  /*0fc0*/  IMAD.MOV.U32 R3, RZ, RZ, R0 ;  /* 0x000000ffff037224 */ /* 0x000fcc00078e0000 */
[----:B-1----:R-:W-:Y:S01]  /*0fd0*/  DSETP.GEU.AND P3, PT, R2, R4, PT ;  /* 0x000000040200722a */ /* 0x002fe20003f6e000 */
[----:B------:R-:W1:Y:S05]  /*0fe0*/  LDS.64 R2, [UR4+0x40] ;  /* 0x00004004ff027984 */ /* 0x000e6a0008000a00 */
[----:B------:R-:W-:Y:S02]  /*0ff0*/  @P1 FSEL R13, R4, R13, !P3 ;  /* 0x0000000d040d1208 */ /* 0x000fe40005800000 */
[----:B------:R-:W-:Y:S02]  /*1000*/  @P1 FSEL R0, R5, R0, !P3 ;  /* 0x0000000005001208 */ /* 0x000fe40005800000 */
[----:B------:R-:W-:Y:S01]  /*1010*/  PLOP3.LUT P1, PT, PT, PT, UP0, 0x80, 0x8 ;  /* 0x000000000008781c */ /* 0x000fe20003f2f008 */
[----:B------:R-:W-:Y:S01]  /*1020*/  IMAD.MOV.U32 R4, RZ, RZ, R13 ;  /* 0x000000ffff047224 */ /* 0x000fe200078e000d */
[----:B------:R-:W-:Y:S01]  /*1030*/  UISETP.GT.U32.AND UP0, UPT, UR12, 0xc0, UPT ;  /* 0x000000c00c00788c */ /* 0x000fe2000bf04070 */
[----:B------:R-:W-:-:S06]  /*1040*/  IMAD.MOV.U32 R5, RZ, RZ, R0 ;  /* 0x000000ffff057224 */ /* 0x000fcc00078e0000 */
[----:B------:R-:W-:-:S06]  /*1050*/  DSETP.GEU.AND P3, PT, R4, R6, PT ;  /* 0x000000060400722a */ /* 0x000fcc0003f6e000 */
[----:B------:R-:W-:Y:S02]  /*1060*/  @P2 FSEL R13, R6, R13, !P3 ;  /* 0x0000000d060d2208 */ /* 0x000fe40005800000 */
[----:B------:R-:W-:Y:S02]  /*1070*/  @P2 FSEL R0, R7, R0, !P3 ;  /* 0x0000000007002208 */ /* 0x000fe40005800000 */
[----:B------:R-:W-:Y:S01]  /*1080*/  PLOP3.LUT P2, PT, PT, PT, UP0, 0x80, 0x8 ;  /* 0x000000000008781c */ /* 0x000fe20003f4f008 */
[----:B------:R-:W-:Y:S01]  /*1090*/  IMAD.MOV.U32 R4, RZ, RZ, R13 ;  /* 0x000000ffff047224 */ /* 0x000fe200078e000d */
[----:B------:R-:W-:Y:S01]  /*10a0*/  UISETP.GT.U32.AND UP0, UPT, UR12, 0xe0, UPT ;  /* 0x000000e00c00788c */ /* 0x000fe2000bf04070 */
[----:B------:R-:W-:-:S06]  /*10b0*/  IMAD.MOV.U32 R5, RZ, RZ, R0 ;  /* 0x000000ffff057224 */ /* 0x000fcc00078e0000 */
[----:B0-----:R-:W-:-:S06]  /*10c0*/  DSETP.GEU.AND P3, PT, R4, R8, PT ;  /* 0x000000080400722a */ /* 0x001fcc0003f6e000 */
[----:B------:R-:W-:Y:S02]  /*10d0*/  @P1 FSEL R13, R8, R13, !P3 ;  /* 0x0000000d080d1208 */ /* 0x000fe40005800000 */
[----:B------:R-:W-:Y:S02]  /*10e0*/  @P1 FSEL R0, R9, R0, !P3 ;  /* 0x0000000009001208 */ /* 0x000fe40005800000 */
[----:B------:R-:W-:Y:S01]  /*10f0*/  PLOP3.LUT P1, PT, PT, PT, UP0, 0x80, 0x8 ;  /* 0x000000000008781c */ /* 0x000fe20003f2f008 */
[----:B------:R-:W-:Y:S02]  /*1100*/  IMAD.MOV.U32 R4, RZ, RZ, R13 ;  /* 0x000000ffff047224 */ /* 0x000fe400078e000d */
[----:B------:R-:W-:-:S06]  /*1110*/  IMAD.MOV.U32 R5, RZ, RZ, R0 ;  /* 0x000000ffff057224 */ /* 0x000fcc00078e0000 */
[----:B------:R-:W-:-:S06]  /*1120*/  DSETP.GEU.AND P3, PT, R4, R10, PT ;  /* 0x0000000a0400722a */ /* 0x000fcc0003f6e000 */
[----:B------:R-:W-:Y:S02]  /*1130*/  @P2 FSEL R13, R10, R13, !P3 ;  /* 0x0000000d0a0d2208 */ /* 0x000fe40005800000 */
[----:B------:R-:W-:-:S03]  /*1140*/  @P2 FSEL R0, R11, R0, !P3 ;  /* 0x000000000b002208 */ /* 0x000fc60005800000 */
[----:B------:R-:W-:Y:S02]  /*1150*/  IMAD.MOV.U32 R4, RZ, RZ, R13 ;  /* 0x000000ffff047224 */ /* 0x000fe400078e000d */
[----:B------:R-:W-:-:S06]  /*1160*/  IMAD.MOV.U32 R5, RZ, RZ, R0 ;  /* 0x000000ffff057224 */ /* 0x000fcc00078e0000 */
[----:B-1----:R-:W-:-:S06]  /*1170*/  DSETP.GEU.AND P2, PT, R4, R2, PT ;  /* 0x000000020400722a */ /* 0x002fcc0003f4e000 */
[----:B------:R-:W-:Y:S02]  /*1180*/  @P1 FSEL R13, R2, R13, !P2 ;  /* 0x0000000d020d1208 */ /* 0x000fe40005000000 */
[----:B------:R-:W-:-:S03]  /*1190*/  @P1 FSEL R0, R3, R0, !P2 ;  /* 0x0000000003001208 */ /* 0x000fc60005000000 */
[----:B------:R-:W-:Y:S02]  /*11a0*/  IMAD.MOV.U32 R2, RZ, RZ, R13 ;  /* 0x000000ffff027224 */ /* 0x000fe400078e000d */
[----:B------:R-:W-:Y:S01]  /*11b0*/  IMAD.MOV.U32 R3, RZ, RZ, R0 ;  /* 0x000000ffff037224 */ /* 0x000fe200078e0000 */
[----:B------:R-:W-:Y:S06]  /*11c0*/  BRA `(.L_x_69) ;  /* 0x0000002c00807947 */ /* 0x000fec0003800000 */
.L_x_59:
[----:B------:R-:W0:Y:S01]  /*11d0*/  S2R R0, SR_TID.X ;  /* 0x0000000000007919 */ /* 0x000e220000002100 */
[----:B------:R-:W1:Y:S01]  /*11e0*/  LDC.64 R20, c[0x0][0x380] ;  /* 0x0000e000ff147b82 */ /* 0x000e620000000a00 */
[----:B------:R-:W-:Y:S02]  /*11f0*/  IMAD.U32 R3, RZ, RZ, UR16 ;  /* 0x00000010ff037e24 */ /* 0x000fe4000f8e00ff */
[----:B0-----:R-:W-:-:S04]  /*1200*/  IMAD.SHL.U32 R2, R0, 0x4, RZ ;  /* 0x0000000400027824 */ /* 0x001fc800078e00ff */
[----:B------:R-:W-:-:S04]  /*1210*/  IMAD R3, R3, 0x800, R2 ;  /* 0x0000080003037824 */ /* 0x000fc800078e0202 */
[----:B-1----:R-:W-:-:S05]  /*1220*/  IMAD.WIDE.U32 R20, R3, 0x8, R20 ;  /* 0x0000000803147825 */ /* 0x002fca00078e0014 */
[----:B------:R-:W2:Y:S04]  /*1230*/  LDG.E.128.CONSTANT R4, desc[UR10][R20.64] ;  /* 0x0000000a14047981 */ /* 0x000ea8000c1e9d00 */
[----:B------:R-:W3:Y:S04]  /*1240*/  LDG.E.128.CONSTANT R8, desc[UR10][R20.64+0x10] ;  /* 0x0000100a14087981 */ /* 0x000ee8000c1e9d00 */
[----:B------:R-:W4:Y:S04]  /*1250*/  LDG.E.128.CONSTANT R12, desc[UR10][R20.64+0x2000] ;  /* 0x0020000a140c7981 */ /* 0x000f28000c1e9d00 */
[----:B------:R-:W5:Y:S01]  /*1260*/  LDG.E.128.CONSTANT R16, desc[UR10][R20.64+0x2010] ;  /* 0x0020100a14107981 */ /* 0x000f62000c1e9d00 */
[----:B------:R-:W-:Y:S01]  /*1270*/  UISETP.GE.U32.AND UP0, UPT, UR12, UR5, UPT ;  /* 0x000000050c00728c */ /* 0x000fe2000bf06070 */
        /* <DEDUP_REMOVED lines=21> */
[----:B------:R-:W-:Y:S06]  /*13d0*/  BRA.U !UP0, `(.L_x_70) ;  /* 0x0000000508dc7547 */ /* 0x000fec000b800000 */
[----:B------:R-:W-:Y:S02]  /*13e0*/  ULEA UR6, UR16, UR5, 0xb ;  /* 0x0000000510067291 */ /* 0x000fe4000f8e58ff */
[----:B------:R-:W-:Y:S01]  /*13f0*/  UIADD3 UR14, UPT, UPT, UR8, -0x800, URZ ;  /* 0xfffff800080e7890 */ /* 0x000fe2000fffe0ff */
[----:B------:R-:W0:Y:S03]  /*1400*/  LDCU UR9, c[0x0][0x3a8] ;  /* 0x00007500ff0977ac */ /* 0x000e260008000800 */
[----:B------:R-:W-:Y:S01]  /*1410*/  VIADD R3, R0, UR6 ;  /* 0x0000000600037c36 */ /* 0x000fe20008000000 */
[----:B------:R-:W-:Y:S01]  /*1420*/  UISETP.GT.U32.AND UP0, UPT, UR6, UR14, UPT ;  /* 0x0000000e0600728c */ /* 0x000fe2000bf04070 */
[----:B------:R-:W1:Y:S01]  /*1430*/  LDCU.64 UR18, c[0x0][0x380] ;  /* 0x00007000ff1277ac */ /* 0x000e620008000a00 */
[----:B------:R-:W-:Y:S01]  /*1440*/  UIADD3 UR13, UPT, UPT, UR6, 0x100, URZ ;  /* 0x00000100060d7890 */ /* 0x000fe2000fffe0ff */
[----:B------:R-:W-:Y:S01]  /*1450*/  UMOV UR4, URZ ;  /* 0x000000ff00047c82 */ /* 0x000fe20008000000 */
[----:B------:R-:W-:-:S05]  /*1460*/  UMOV UR7, UR6 ;  /* 0x0000000600077c82 */ /* 0x000fca0008000000 */
[----:B------:R-:W-:Y:S05]  /*1470*/  BRA.U UP0, `(.L_x_71) ;  /* 0x0000000100a87547 */ /* 0x000fea000b800000 */
.L_x_72:
[----:B------:R-:W-:-:S05]  /*1480*/  IADD3 R4, P0, PT, R2, UR7, RZ ;  /* 0x0000000702047c10 */ /* 0x000fca000ff1e0ff */
[----:B------:R-:W-:Y:S01]  /*1490*/  IMAD.X R5, RZ, RZ, RZ, P0 ;  /* 0x000000ffff057224 */ /* 0x000fe200000e06ff */
[----:B-1----:R-:W-:-:S04]  /*14a0*/  LEA R22, P0, R4, UR18, 0x3 ;  /* 0x0000001204167c11 */ /* 0x002fc8000f8018ff */
[----:B------:R-:W-:-:S05]  /*14b0*/  LEA.HI.X R23, R4, UR19, R5, 0x3, P0 ;  /* 0x0000001304177c11 */ /* 0x000fca00080f1c05 */
[----:B------:R-:W2:Y:S04]  /*14c0*/  LDG.E.128.CONSTANT R4, desc[UR10][R22.64] ;  /* 0x0000000a16047981 */ /* 0x000ea8000c1e9d00 */
[----:B------:R-:W3:Y:S04]  /*14d0*/  LDG.E.128.CONSTANT R8, desc[UR10][R22.64+0x10] ;  /* 0x0000100a16087981 */ /* 0x000ee8000c1e9d00 */
[----:B------:R-:W4:Y:S04]  /*14e0*/  LDG.E.128.CONSTANT R12, desc[UR10][R22.64+0x2000] ;  /* 0x0020000a160c7981 */ /* 0x000f28000c1e9d00 */
[----:B------:R-:W5:Y:S01]  /*14f0*/  LDG.E.128.CONSTANT R16, desc[UR10][R22.64+0x2010] ;  /* 0x0020100a16107981 */ /* 0x000f62000c1e9d00 */
[----:B0-----:R-:W-:-:S02]  /*1500*/  UMOV UR8, UR9 ;  /* 0x0000000900087c82 */ /* 0x001fc40008000000 */
[----:B------:R-:W-:-:S04]  /*1510*/  UIADD3 UR15, UPT, UPT, -UR7, UR8, URZ ;  /* 0x00000008070f7290 */ /* 0x000fc8000fffe1ff */
[----:B------:R-:W-:Y:S01]  /*1520*/  UISETP.GE.U32.AND UP0, UPT, UR15, UR5, UPT ;  /* 0x000000050f00728c */ /* 0x000fe2000bf06070 */
        /* <DEDUP_REMOVED lines=25> */
[----:B------:R-:W-:Y:S02]  /*16c0*/  UIADD3 UR7, UPT, UPT, UR5, UR7, URZ ;  /* 0x0000000705077290 */ /* 0x000fe4000fffe0ff */
[----:B------:R-:W-:Y:S01]  /*16d0*/  VIADD R3, R3, UR5 ;  /* 0x0000000503037c36 */ /* 0x000fe20008000000 */
[----:B------:R-:W-:Y:S02]  /*16e0*/  UIADD3 UR4, UPT, UPT, UR4, 0x1, URZ ;  /* 0x0000000104047890 */ /* 0x000fe4000fffe0ff */
[----:B------:R-:W-:Y:S02]  /*16f0*/  UISETP.GT.U32.AND UP0, UPT, UR7, UR14, UPT ;  /* 0x0000000e0700728c */ /* 0x000fe4000bf04070 */
[----:B------:R-:W-:-:S07]  /*1700*/  UIADD3 UR13, UPT, UPT, UR5, UR13, URZ ;  /* 0x0000000d050d7290 */ /* 0x000fce000fffe0ff */
[----:B------:R-:W-:Y:S05]  /*1710*/  BRA.U !UP0, `(.L_x_72) ;  /* 0xfffffffd08587547 */ /* 0x000fea000b83ffff */
.L_x_71:
[----:B------:R-:W-:-:S09]  /*1720*/  UISETP.GE.U32.AND UP0, UPT, UR7, UR8, UPT ;  /* 0x000000080700728c */ /* 0x000fd2000bf06070 */
[----:B------:R-:W-:Y:S05]  /*1730*/  BRA.U UP0, `(.L_x_70) ;  /* 0x0000000500047547 */ /* 0x000fea000b800000 */
[----:B------:R-:W-:Y:S01]  /*1740*/  UIADD3 UR5, UPT, UPT, -UR7, UR8, URZ ;  /* 0x0000000807057290 */ /* 0x000fe2000fffe1ff */
[----:B------:R-:W-:Y:S05]  /*1750*/  BSSY.RECONVERGENT B1, `(.L_x_70) ;  /* 0x000003f000017945 */ /* 0x000fea0003800200 */
[----:B------:R-:W-:-:S13]  /*1760*/  ISETP.GE.AND P0, PT, R0, UR5, PT ;  /* 0x0000000500007c0c */ /* 0x000fda000bf06270 */
[----:B------:R-:W-:Y:S05]  /*1770*/  @P0 BRA `(.L_x_73) ;  /* 0x0000000000f00947 */ /* 0x000fea0003800000 */
[----:B------:R-:W2:Y:S01]  /*1780*/  LDC R5, c[0x0][0x3ac] ;  /* 0x0000eb00ff057b82 */ /* 0x000ea20000000800 */
[----:B------:R-:W-:Y:S01]  /*1790*/  LOP3.LUT R2, RZ, R0, RZ, 0x33, !PT ;  /* 0x00000000ff027212 */ /* 0x000fe200078e33ff */
[----:B------:R-:W-:Y:S01]  /*17a0*/  BSSY.RECONVERGENT B2, `(.L_x_74) ;  /* 0x0000019000027945 */ /* 0x000fe20003800200 */
[----:B------:R-:W-:-:S03]  /*17b0*/  IMAD.MOV.U32 R8, RZ, RZ, R0 ;  /* 0x000000ffff087224 */ /* 0x000fc600078e0000 */
[----:B------:R-:W-:-:S04]  /*17c0*/  VIADD R2, R2, UR8 ;  /* 0x0000000802027c36 */ /* 0x000fc80008000000 */
[C---:B------:R-:W-:Y:S01]  /*17d0*/  VIADD R4, R2.reuse, -UR6 ;  /* 0x8000000602047c36 */ /* 0x040fe20008000000 */
[C---:B------:R-:W-:Y:S02]  /*17e0*/  LOP3.LUT R6, R2.reuse, 0x300, RZ, 0xc0, !PT ;  /* 0x0000030002067812 */ /* 0x040fe400078ec0ff */
[----:B------:R-:W-:Y:S02]  /*17f0*/  LEA.HI R2, R2, 0x1, RZ, 0x18 ;  /* 0x0000000102027811 */ /* 0x000fe400078fc0ff */
[----:B------:R-:W-:Y:S01]  /*1800*/  ISETP.NE.AND P0, PT, R6, 0x300, PT ;  /* 0x000003000600780c */ /* 0x000fe20003f05270 */
[----:B--2---:R-:W-:-:S04]  /*1810*/  IMAD R5, R5, UR4, RZ ;  /* 0x0000000405057c24 */ /* 0x004fc8000f8e02ff */
[----:B------:R-:W-:-:S05]  /*1820*/  IMAD R4, R5, -0x800, R4 ;  /* 0xfffff80005047824 */ /* 0x000fca00078e0204 */
[----:B------:R-:W-:-:S03]  /*1830*/  ISETP.GE.U32.AND P2, PT, R4, 0x300, PT ;  /* 0x000003000400780c */ /* 0x000fc60003f46070 */
[----:B------:R-:W-:Y:S10]  /*1840*/  @!P0 BRA `(.L_x_75) ;  /* 0x0000000000388947 */ /* 0x000ff40003800000 */
[----:B------:R-:W2:Y:S01]  /*1850*/  LDC.64 R6, c[0x0][0x380] ;  /* 0x0000e000ff067b82 */ /* 0x000ea20000000a00 */
[----:B------:R-:W-:Y:S01]  /*1860*/  LOP3.LUT R2, R2, 0x3, RZ, 0xc0, !PT ;  /* 0x0000000302027812 */ /* 0x000fe200078ec0ff */
[----:B------:R-:W-:-:S04]  /*1870*/  IMAD.MOV.U32 R8, RZ, RZ, R0 ;  /* 0x000000ffff087224 */ /* 0x000fc800078e0000 */
[----:B------:R-:W-:-:S07]  /*1880*/  IMAD.MOV R2, RZ, RZ, -R2 ;  /* 0x000000ffff027224 */ /* 0x000fce00078e0a02 */
.L_x_76:
[----:B--2---:R-:W-:-:S06]  /*1890*/  IMAD.WIDE.U32 R4, R3, 0x8, R6 ;  /* 0x0000000803047825 */ /* 0x004fcc00078e0006 */
        /* <DEDUP_REMOVED lines=9> */
.L_x_75:
[----:B01----:R-:W-:Y:S05]  /*1930*/  BSYNC.RECONVERGENT B2 ;  /* 0x0000000000027941 */ /* 0x003fea0003800200 */
.L_x_74:
[----:B------:R-:W-:Y:S05]  /*1940*/  @!P2 BRA `(.L_x_73) ;  /* 0x00000000007ca947 */ /* 0x000fea0003800000 */
[----:B------:R-:W0:Y:S01]  /*1950*/  LDC.64 R2, c[0x0][0x380] ;  /* 0x0000e000ff027b82 */ /* 0x000e220000000a00 */
[C---:B------:R-:W-:Y:S02]  /*1960*/  VIADD R4, R8.reuse, 0x200 ;  /* 0x0000020008047836 */ /* 0x040fe40000000000 */
[----:B------:R-:W-:-:S07]  /*1970*/  VIADD R5, R8, UR13 ;  /* 0x0000000d08057c36 */ /* 0x000fce0008000000 */
.L_x_77:
[----:B------:R-:W-:-:S04]  /*1980*/  VIADD R7, R5, 0xffffff00 ;  /* 0xffffff0005077836 */ /* 0x000fc80000000000 */
[----:B0-----:R-:W-:-:S06]  /*1990*/  IMAD.WIDE.U32 R6, R7, 0x8, R2 ;  /* 0x0000000807067825 */ /* 0x001fcc00078e0002 */
[----:B------:R-:W2:Y:S01]  /*19a0*/  LDG.E.64.CONSTANT R6, desc[UR10][R6.64] ;  /* 0x0000000a06067981 */ /* 0x000ea2000c1e9b00 */
[----:B------:R-:W-:-:S04]  /*19b0*/  IMAD.WIDE.U32 R8, R5, 0x8, R2 ;  /* 0x0000000805087825 */ /* 0x000fc800078e0002 */
[----:B------:R-:W-:Y:S02]  /*19c0*/  VIADD R11, R5, 0x100 ;  /* 0x00000100050b7836 */ /* 0x000fe40000000000 */
[----:B------:R-:W3:Y:S02]  /*19d0*/  LDG.E.64.CONSTANT R8, desc[UR10][R8.64] ;  /* 0x0000000a08087981 */ /* 0x000ee4000c1e9b00 */
[----:B------:R-:W-:-:S04]  /*19e0*/  IMAD.WIDE.U32 R10, R11, 0x8, R2 ;  /* 0x000000080b0a7825 */ /* 0x000fc800078e0002 */
[----:B------:R-:W-:Y:S02]  /*19f0*/  VIADD R13, R5, 0x200 ;  /* 0x00000200050d7836 */ /* 0x000fe40000000000 */
[----:B------:R-:W4:Y:S02]  /*1a00*/  LDG.E.64.CONSTANT R10, desc[UR10][R10.64] ;  /* 0x0000000a0a0a7981 */ /* 0x000f24000c1e9b00 */
[----:B------:R-:W-:-:S06]  /*1a10*/  IMAD.WIDE.U32 R12, R13, 0x8, R2 ;  /* 0x000000080d0c7825 */ /* 0x000fcc00078e0002 */
[----:B------:R-:W5:Y:S01]  /*1a20*/  LDG.E.64.CONSTANT R12, desc[UR10][R12.64] ;  /* 0x0000000a0c0c7981 */ /* 0x000f62000c1e9b00 */
[----:B------:R-:W-:Y:S01]  /*1a30*/  VIADD R5, R5, 0x400 ;  /* 0x0000040005057836 */ /* 0x000fe20000000000 */
[----:B--2---:R-:W-:-:S06]  /*1a40*/  DSETP.GEU.AND P0, PT, R20, R6, PT ;  /* 0x000000061400722a */ /* 0x004fcc0003f0e000 */
[----:B------:R-:W-:Y:S02]  /*1a50*/  FSEL R14, R6, R20, !P0 ;  /* 0x00000014060e7208 */ /* 0x000fe40004000000 */
[----:B------:R-:W-:-:S06]  /*1a60*/  FSEL R15, R7, R21, !P0 ;  /* 0x00000015070f7208 */ /* 0x000fcc0004000000 */
[----:B---3--:R-:W-:-:S06]  /*1a70*/  DSETP.GEU.AND P0, PT, R14, R8, PT ;  /* 0x000000080e00722a */ /* 0x008fcc0003f0e000 */
[----:B------:R-:W-:Y:S01]  /*1a80*/  FSEL R6, R8, R14, !P0 ;  /* 0x0000000e08067208 */ /* 0x000fe20004000000 */
[C---:B------:R-:W-:Y:S01]  /*1a90*/  VIADD R8, R4.reuse, 0x200 ;  /* 0x0000020004087836 */ /* 0x040fe20000000000 */
[----:B------:R-:W-:Y:S01]  /*1aa0*/  FSEL R7, R9, R15, !P0 ;  /* 0x0000000f09077208 */ /* 0x000fe20004000000 */
[----:B------:R-:W-:-:S05]  /*1ab0*/  VIADD R4, R4, 0x400 ;  /* 0x0000040004047836 */ /* 0x000fca0000000000 */
[----:B----4-:R-:W-:-:S06]  /*1ac0*/  DSETP.GEU.AND P0, PT, R6, R10, PT ;  /* 0x0000000a0600722a */ /* 0x010fcc0003f0e000 */
[----:B------:R-:W-:Y:S02]  /*1ad0*/  FSEL R6, R10, R6, !P0 ;  /* 0x000000060a067208 */ /* 0x000fe40004000000 */
[----:B------:R-:W-:-:S06]  /*1ae0*/  FSEL R7, R11, R7, !P0 ;  /* 0x000000070b077208 */ /* 0x000fcc0004000000 */
[----:B-----5:R-:W-:-:S06]  /*1af0*/  DSETP.GEU.AND P0, PT, R6, R12, PT ;  /* 0x0000000c0600722a */ /* 0x020fcc0003f0e000 */
[----:B------:R-:W-:Y:S02]  /*1b00*/  FSEL R20, R12, R6, !P0 ;  /* 0x000000060c147208 */ /* 0x000fe40004000000 */
[----:B------:R-:W-:Y:S02]  /*1b10*/  FSEL R21, R13, R7, !P0 ;  /* 0x000000070d157208 */ /* 0x000fe40004000000 */
[----:B------:R-:W-:-:S13]  /*1b20*/  ISETP.GE.AND P0, PT, R8, UR5, PT ;  /* 0x0000000508007c0c */ /* 0x000fda000bf06270 */
[----:B------:R-:W-:Y:S05]  /*1b30*/  @!P0 BRA `(.L_x_77) ;  /* 0xfffffffc00908947 */ /* 0x000fea000383ffff */
.L_x_73:
[----:B01----:R-:W-:Y:S05]  /*1b40*/  BSYNC.RECONVERGENT B1 ;  /* 0x0000000000017941 */ /* 0x003fea0003800200 */
.L_x_70:
[----:B------:R-:W2:Y:S01]  /*1b50*/  S2R R7, SR_LANEID ;  /* 0x0000000000077919 */ /* 0x000ea20000000000 */
[----:B------:R-:W-:Y:S04]  /*1b60*/  SHFL.DOWN PT, R2, R20, 0x1, 0x1f ;  /* 0x08201f0014027f89 */ /* 0x000fe800000e0000 */
[----:B------:R-:W3:Y:S02]  /*1b70*/  SHFL.DOWN PT, R3, R21, 0x1, 0x1f ;  /* 0x08201f0015037f89 */ /* 0x000ee400000e0000 */
[----:B---3--:R-:W-:Y:S01]  /*1b80*/  DSETP.GEU.AND P0, PT, R20, R2, PT ;  /* 0x000000021400722a */ /* 0x008fe20003f0e000 */
[C---:B--2---:R-:W-:Y:S02]  /*1b90*/  ISETP.GT.AND P1, PT, R7.reuse, 0x1e, PT ;  /* 0x0000001e0700780c */ /* 0x044fe40003f24270 */
        /* <DEDUP_REMOVED lines=9> */
[----:B------:R-:W2:Y:S03]  /*1c30*/  SHFL.DOWN PT, R5, R3, 0x2, 0x1f ;  /* 0x08401f0003057f89 */ /* 0x000ea600000e0000 */
[----:B------:R-:W-:Y:S01]  /*1c40*/  @!P2 LOP3.LUT R6, R6, 0xf8, RZ, 0xc0, !PT ;  /* 0x000000f80606a812 */ /* 0x000fe200078ec0ff */
[----:B------:R-:W3:Y:S01]  /*1c50*/  @!P2 S2R R9, SR_CgaCtaId ;  /* 0x000000000009a919 */ /* 0x000ee20000008800 */
[----:B--2---:R-:W-:-:S06]  /*1c60*/  DSETP.GEU.AND P0, PT, R2, R4, PT ;  /* 0x000000040200722a */ /* 0x004fcc0003f0e000 */
[----:B------:R-:W-:Y:S02]  /*1c70*/  @!P1 FSEL R2, R4, R2, !P0 ;  /* 0x0000000204029208 */ /* 0x000fe40004000000 */
[----:B------:R-:W-:Y:S02]  /*1c80*/  @!P1 FSEL R3, R5, R3, !P0 ;  /* 0x0000000305039208 */ /* 0x000fe40004000000 */
[----:B------:R-:W-:Y:S01]  /*1c90*/  ISETP.GT.AND P1, PT, R7, 0x1b, PT ;  /* 0x0000001b0700780c */ /* 0x000fe20003f24270 */
[----:B------:R-:W-:Y:S01]  /*1ca0*/  SHFL.DOWN PT, R4, R2, 0x4, 0x1f ;  /* 0x08801f0002047f89 */ /* 0x000fe200000e0000 */
[----:B---3--:R-:W-:-:S03]  /*1cb0*/  @!P2 LEA R9, R9, R8, 0x18 ;  /* 0x000000080909a211 */ /* 0x008fc600078ec0ff */
[----:B------:R-:W2:Y:S02]  /*1cc0*/  SHFL.DOWN PT, R5, R3, 0x4, 0x1f ;  /* 0x08801f0003057f89 */ /* 0x000ea400000e0000 */
[----:B------:R-:W-:Y:S01]  /*1cd0*/  @!P2 IMAD.IADD R9, R6, 0x1, R9 ;  /* 0x000000010609a824 */ /* 0x000fe200078e0209 */
[----:B--2---:R-:W-:-:S06]  /*1ce0*/  DSETP.GEU.AND P0, PT, R2, R4, PT ;  /* 0x000000040200722a */ /* 0x004fcc0003f0e000 */
[----:B------:R-:W-:Y:S02]  /*1cf0*/  @!P1 FSEL R2, R4, R2, !P0 ;  /* 0x0000000204029208 */ /* 0x000fe40004000000 */
[----:B------:R-:W-:Y:S02]  /*1d00*/  @!P1 FSEL R3, R5, R3, !P0 ;  /* 0x0000000305039208 */ /* 0x000fe40004000000 */
[----:B------:R-:W-:Y:S01]  /*1d10*/  ISETP.GT.AND P1, PT, R7, 0x17, PT ;  /* 0x000000170700780c */ /* 0x000fe20003f24270 */
[----:B------:R-:W-:Y:S04]  /*1d20*/  SHFL.DOWN PT, R4, R2, 0x8, 0x1f ;  /* 0x09001f0002047f89 */ /* 0x000fe800000e0000 */
[----:B------:R-:W2:Y:S02]  /*1d30*/  SHFL.DOWN PT, R5, R3, 0x8, 0x1f ;  /* 0x09001f0003057f89 */ /* 0x000ea400000e0000 */
[----:B--2---:R-:W-:-:S06]  /*1d40*/  DSETP.GEU.AND P0, PT, R2, R4, PT ;  /* 0x000000040200722a */ /* 0x004fcc0003f0e000 */
[----:B------:R-:W-:Y:S02]  /*1d50*/  @!P1 FSEL R2, R4, R2, !P0 ;  /* 0x0000000204029208 */ /* 0x000fe40004000000 */
[----:B------:R-:W-:Y:S02]  /*1d60*/  @!P1 FSEL R3, R5, R3, !P0 ;  /* 0x0000000305039208 */ /* 0x000fe40004000000 */
[----:B------:R-:W-:Y:S01]  /*1d70*/  ISETP.GT.AND P1, PT, R7, 0xf, PT ;  /* 0x0000000f0700780c */ /* 0x000fe20003f24270 */
[----:B------:R-:W-:Y:S04]  /*1d80*/  SHFL.DOWN PT, R4, R2, 0x10, 0x1f ;  /* 0x0a001f0002047f89 */ /* 0x000fe800000e0000 */
[----:B------:R-:W2:Y:S02]  /*1d90*/  SHFL.DOWN PT, R5, R3, 0x10, 0x1f ;  /* 0x0a001f0003057f89 */ /* 0x000ea400000e0000 */
[----:B--2---:R-:W-:-:S06]  /*1da0*/  DSETP.GEU.AND P0, PT, R2, R4, PT ;  /* 0x000000040200722a */ /* 0x004fcc0003f0e000 */
        /* <DEDUP_REMOVED lines=8> */
[----:B------:R-:W3:Y:S01]  /*1e30*/  S2UR UR5, SR_CgaCtaId ;  /* 0x00000000000579c3 */ /* 0x000ee20000008800 */
[----:B------:R-:W-:Y:S02]  /*1e40*/  UMOV UR4, 0x400 ;  /* 0x0000040000047882 */ /* 0x000fe40000000000 */
[----:B---3--:R-:W-:-:S09]  /*1e50*/  ULEA UR4, UR5, UR4, 0x18 ;  /* 0x0000000405047291 */ /* 0x008fd2000f8ec0ff */
[----:B------:R-:W3:Y:S04]  /*1e60*/  LDS.128 R12, [UR4+0x10] ;  /* 0x00001004ff0c7984 */ /* 0x000ee80008000c00 */
[----:B--2---:R-:W2:Y:S04]  /*1e70*/  LDS.128 R4, [UR4+0x20] ;  /* 0x00002004ff047984 */ /* 0x004ea80008000c00 */
[----:B------:R-:W4:Y:S01]  /*1e80*/  LDS.128 R8, [UR4+0x30] ;  /* 0x00003004ff087984 */ /* 0x000f220008000c00 */
[----:B---3--:R-:W-:-:S06]  /*1e90*/  DSETP.GEU.AND P1, PT, R2, R12, PT ;  /* 0x0000000c0200722a */ /* 0x008fcc0003f2e000 */
[----:B------:R-:W-:Y:S02]  /*1ea0*/  FSEL R2, R12, R2, !P1 ;  /* 0x000000020c027208 */ /* 0x000fe40004800000 */
[----:B------:R-:W-:-:S06]  /*1eb0*/  FSEL R3, R13, R3, !P1 ;  /* 0x000000030d037208 */ /* 0x000fcc0004800000 */
[----:B------:R-:W-:-:S06]  /*1ec0*/  DSETP.GEU.AND P1, PT, R2, R14, PT ;  /* 0x0000000e0200722a */ /* 0x000fcc0003f2e000 */
[----:B------:R-:W-:Y:S02]  /*1ed0*/  FSEL R2, R14, R2, !P1 ;  /* 0x000000020e027208 */ /* 0x000fe40004800000 */
[----:B------:R-:W-:-:S06]  /*1ee0*/  FSEL R3, R15, R3, !P1 ;  /* 0x000000030f037208 */ /* 0x000fcc0004800000 */
[----:B--2---:R-:W-:-:S06]  /*1ef0*/  DSETP.GEU.AND P1, PT, R2, R4, PT ;  /* 0x000000040200722a */ /* 0x004fcc0003f2e000 */
[----:B------:R-:W-:Y:S02]  /*1f00*/  FSEL R4, R4, R2, !P1 ;  /* 0x0000000204047208 */ /* 0x000fe40004800000 */
[----:B------:R-:W-:Y:S02]  /*1f10*/  FSEL R5, R5, R3, !P1 ;  /* 0x0000000305057208 */ /* 0x000fe40004800000 */
[----:B------:R-:W2:Y:S04]  /*1f20*/  LDS.64 R2, [UR4+0x40] ;  /* 0x00004004ff027984 */ /* 0x000ea80008000a00 */
        /* <DEDUP_REMOVED lines=9> */
[----:B--2---:R-:W-:-:S06]  /*1fc0*/  DSETP.GEU.AND P1, PT, R4, R2, PT ;  /* 0x000000020400722a */ /* 0x004fcc0003f2e000 */
[----:B------:R-:W-:Y:S02]  /*1fd0*/  FSEL R2, R2, R4, !P1 ;  /* 0x0000000402027208 */ /* 0x000fe40004800000 */
[----:B------:R-:W-:Y:S01]  /*1fe0*/  FSEL R3, R3, R5, !P1 ;  /* 0x0000000503037208 */ /* 0x000fe20004800000 */
[----:B------:R-:W-:Y:S06]  /*1ff0*/  BRA `(.L_x_69) ;  /* 0x0000001c00f47947 */ /* 0x000fec0003800000 */
.L_x_58:
        /* <DEDUP_REMOVED lines=16> */
.L_x_80:
[----:B------:R-:W-:Y:S05]  /*2100*/  BSYNC.RECONVERGENT B1 ;  /* 0x0000000000017941 */ /* 0x000fea0003800200 */
.L_x_79:
        /* <DEDUP_REMOVED lines=18> */
.L_x_85:
        /* <DEDUP_REMOVED lines=10> */
.L_x_84:
[----:B------:R-:W-:Y:S05]  /*22d0*/  BSYNC.RECONVERGENT B2 ;  /* 0x0000000000027941 */ /* 0x000fea0003800200 */
.L_x_83:
[----:B------:R-:W-:Y:S05]  /*22e0*/  @!P2 BRA `(.L_x_82) ;  /* 0x000000000080a947 */ /* 0x000fea0003800000 */
[----:B------:R-:W0:Y:S01]  /*22f0*/  LDC.64 R4, c[0x0][0x380] ;  /* 0x0000e000ff047b82 */ /* 0x000e220000000a00 */
[----:B------:R-:W-:Y:S02]  /*2300*/  IMAD.U32 R7, RZ, RZ, UR16 ;  /* 0x00000010ff077e24 */ /* 0x000fe4000f8e00ff */
[----:B------:R-:W-:Y:S02]  /*2310*/  VIADD R6, R8, 0x200 ;  /* 0x0000020008067836 */ /* 0x000fe40000000000 */
[----:B------:R-:W-:-:S07]  /*2320*/  IMAD R7, R7, 0x800, R8 ;  /* 0x0000080007077824 */ /* 0x000fce00078e0208 */
.L_x_86:
        /* <DEDUP_REMOVED lines=28> */
.L_x_82:
[----:B------:R-:W-:Y:S05]  /*24f0*/  BSYNC.RECONVERGENT B1 ;  /* 0x0000000000017941 */ /* 0x000fea0003800200 */
.L_x_81:
        /* <DEDUP_REMOVED lines=45> */
[----:B------:R-:W-:-:S03]  /*27d0*/  FSEL R5, R5, R3, P1 ;  /* 0x0000000305057208 */ /* 0x000fc60000800000 */
[----:B0-----:R-:W-:Y:S02]  /*27e0*/  IMAD.MOV.U32 R2, RZ, RZ, R4 ;  /* 0x000000ffff027224 */ /* 0x001fe400078e0004 */
[----:B------:R-:W-:Y:S01]  /*27f0*/  IMAD.MOV.U32 R3, RZ, RZ, R5 ;  /* 0x000000ffff037224 */ /* 0x000fe200078e0005 */
[----:B------:R-:W-:Y:S06]  /*2800*/  BAR.SYNC.DEFER_BLOCKING 0x0 ;  /* 0x0000000000007b1d */ /* 0x000fec0000010000 */
[----:B------:R-:W-:Y:S05]  /*2810*/  @P0 BRA `(.L_x_69) ;  /* 0x0000001400ec0947 */ /* 0x000fea0003800000 */
[----:B------:R-:W0:Y:S01]  /*2820*/  S2UR UR5, SR_CgaCtaId ;  /* 0x00000000000579c3 */ /* 0x000e220000008800 */
[----:B------:R-:W-:Y:S02]  /*2830*/  UMOV UR4, 0x400 ;  /* 0x0000040000047882 */ /* 0x000fe40000000000 */
[----:B0-----:R-:W-:-:S09]  /*2840*/  ULEA UR4, UR5, UR4, 0x18 ;  /* 0x0000000405047291 */ /* 0x001fd2000f8ec0ff */
[----:B------:R-:W0:Y:S04]  /*2850*/  LDS.128 R12, [UR4+0x10] ;  /* 0x00001004ff0c7984 */ /* 0x000e280008000c00 */
[----:B------:R-:W1:Y:S04]  /*2860*/  LDS.128 R4, [UR4+0x20] ;  /* 0x00002004ff047984 */ /* 0x000e680008000c00 */
        /* <DEDUP_REMOVED lines=24> */
.L_x_87:
        /* <DEDUP_REMOVED lines=36> */
[----:B------:R-:W-:Y:S01]  /*2c30*/  VIADD R10, R10, 0x10 ;  /* 0x000000100a0a7836 */ /* 0x000fe20000000000 */
[----:B------:R-:W0:Y:S11]  /*2c40*/  SHFL.DOWN PT, R3, R7, 0x8, R5 ;  /* 0x0900000007037989 */ /* 0x000e3600000e0005 */
[----:B------:R-:W1:Y:S01]  /*2c50*/  @!P0 S2R R9, SR_CgaCtaId ;  /* 0x0000000000098919 */ /* 0x000e620000008800 */
[----:B------:R-:W-:Y:S01]  /*2c60*/  @!P0 MOV R8, 0x400 ;  /* 0x0000040000088802 */ /* 0x000fe20000000f00 */
[----:B0-----:R-:W-:Y:S01]  /*2c70*/  DSETP.GEU.AND P1, PT, R6, R2, PT ;  /* 0x000000020600722a */ /* 0x001fe20003f2e000 */
[----:B------:R-:W-:-:S05]  /*2c80*/  @!P0 SHF.R.U32.HI R6, RZ, 0x2, R0 ;  /* 0x00000002ff068819 */ /* 0x000fca0000011600 */
[----:B------:R-:W-:Y:S02]  /*2c90*/  @!P2 FSEL R4, R2, R4, !P1 ;  /* 0x000000040204a208 */ /* 0x000fe40004800000 */
[----:B------:R-:W-:Y:S02]  /*2ca0*/  @!P2 FSEL R7, R3, R7, !P1 ;  /* 0x000000070307a208 */ /* 0x000fe40004800000 */
[----:B------:R-:W-:Y:S01]  /*2cb0*/  ISETP.GT.AND P2, PT, R10, R5, PT ;  /* 0x000000050a00720c */ /* 0x000fe20003f44270 */
[----:B------:R-:W-:Y:S01]  /*2cc0*/  SHFL.DOWN PT, R2, R4, 0x10, R5 ;  /* 0x0a00000004027989 */ /* 0x000fe200000e0005 */
[----:B------:R-:W-:-:S03]  /*2cd0*/  @!P0 LOP3.LUT R6, R6, 0xf8, RZ, 0xc0, !PT ;  /* 0x000000f806068812 */ /* 0x000fc600078ec0ff */
[----:B------:R0:W2:Y:S01]  /*2ce0*/  SHFL.DOWN PT, R3, R7, 0x10, R5 ;  /* 0x0a00000007037989 */ /* 0x0000a200000e0005 */
        /* <DEDUP_REMOVED lines=11> */
[----:B0-----:R-:W-:Y:S05]  /*2da0*/  @P0 BRA `(.L_x_69) ;  /* 0x0000001000880947 */ /* 0x001fea0003800000 */
        /* <DEDUP_REMOVED lines=59> */
.L_x_78:
[----:B------:R-:W0:Y:S01]  /*3160*/  S2R R0, SR_TID.X ;  /* 0x0000000000007919 */ /* 0x000e220000002100 */
[----:B------:R-:W1:Y:S01]  /*3170*/  LDCU.64 UR8, c[0x0][0x380] ;  /* 0x00007000ff0877ac */ /* 0x000e620008000a00 */
[----:B------:R-:W-:Y:S02]  /*3180*/  IMAD.U32 R19, RZ, RZ, UR16 ;  /* 0x00000010ff137e24 */ /* 0x000fe4000f8e00ff */
[----:B-1----:R-:W-:Y:S02]  /*3190*/  IMAD.U32 R2, RZ, RZ, UR8 ;  /* 0x00000008ff027e24 */ /* 0x002fe4000f8e00ff */
[----:B------:R-:W-:Y:S02]  /*31a0*/  IMAD.U32 R3, RZ, RZ, UR9 ;  /* 0x00000009ff037e24 */ /* 0x000fe4000f8e00ff */
[----:B0-----:R-:W-:-:S04]  /*31b0*/  IMAD R19, R19, 0x800, R0 ;  /* 0x0000080013137824 */ /* 0x001fc800078e0200 */
[----:B------:R-:W-:-:S05]  /*31c0*/  IMAD.WIDE.U32 R18, R19, 0x8, R2 ;  /* 0x0000000813127825 */ /* 0x000fca00078e0002 */
        /* <DEDUP_REMOVED lines=8> */
[----:B------:R-:W-:Y:S01]  /*3250*/  UISETP.GE.U32.AND UP0, UPT, UR13, UR5, UPT ;  /* 0x000000050d00728c */ /* 0x000fe2000bf06070 */
        /* <DEDUP_REMOVED lines=21> */
[----:B------:R-:W-:Y:S06]  /*33b0*/  BRA.U !UP0, `(.L_x_88) ;  /* 0x0000000508dc7547 */ /* 0x000fec000b800000 */
[----:B------:R-:W-:Y:S02]  /*33c0*/  ULEA UR8, UR16, UR5, 0xb ;  /* 0x0000000510087291 */ /* 0x000fe4000f8e58ff */
[----:B------:R-:W-:Y:S02]  /*33d0*/  UIADD3 UR14, UPT, UPT, UR7, -0x800, URZ ;  /* 0xfffff800070e7890 */ /* 0x000fe4000fffe0ff */
[----:B------:R-:W-:Y:S02]  /*33e0*/  UIADD3 UR9, UPT, UPT, UR8, 0x100, URZ ;  /* 0x0000010008097890 */ /* 0x000fe4000fffe0ff */
[----:B------:R-:W-:Y:S02]  /*33f0*/  UISETP.GT.U32.AND UP0, UPT, UR8, UR14, UPT ;  /* 0x0000000e0800728c */ /* 0x000fe4000bf04070 */
[----:B------:R-:W-:Y:S01]  /*3400*/  VIADD R7, R0, UR8 ;  /* 0x0000000800077c36 */ /* 0x000fe20008000000 */
[----:B------:R-:W-:Y:S01]  /*3410*/  UMOV UR4, URZ ;  /* 0x000000ff00047c82 */ /* 0x000fe20008000000 */
[----:B------:R-:W-:-:S05]  /*3420*/  UMOV UR6, UR8 ;  /* 0x0000000800067c82 */ /* 0x000fca0008000000 */
[----:B------:R-:W-:Y:S05]  /*3430*/  BRA.U UP0, `(.L_x_89) ;  /* 0x0000000100b87547 */ /* 0x000fea000b800000 */
[----:B------:R-:W0:Y:S01]  /*3440*/  LDC.64 R2, c[0x0][0x380] ;  /* 0x0000e000ff027b82 */ /* 0x000e220000000a00 */
[----:B------:R-:W1:Y:S01]  /*3450*/  LDCU UR7, c[0x0][0x3a8] ;  /* 0x00007500ff0777ac */ /* 0x000e620008000800 */
[----:B------:R-:W-:Y:S01]  /*3460*/  NOP ;  /* 0x0000000000007918 */ /* 0x000fe20000000000 */
.L_x_90:
[----:B------:R-:W-:-:S04]  /*3470*/  VIADD R23, R0, UR6 ;  /* 0x0000000600177c36 */ /* 0x000fc80008000000 */
[----:B0-----:R-:W-:-:S05]  /*3480*/  IMAD.WIDE.U32 R22, R23, 0x8, R2 ;  /* 0x0000000817167825 */ /* 0x001fca00078e0002 */
[----:B------:R-:W2:Y:S04]  /*3490*/  LDG.E.64.CONSTANT R24, desc[UR10][R22.64] ;  /* 0x0000000a16187981 */ /* 0x000ea8000c1e9b00 */
[----:B------:R-:W3:Y:S04]  /*34a0*/  LDG.E.64.CONSTANT R18, desc[UR10][R22.64+0x800] ;  /* 0x0008000a16127981 */ /* 0x000ee8000c1e9b00 */
[----:B------:R-:W4:Y:S04]  /*34b0*/  LDG.E.64.CONSTANT R16, desc[UR10][R22.64+0x1000] ;  /* 0x0010000a16107981 */ /* 0x000f28000c1e9b00 */
[----:B------:R-:W5:Y:S04]  /*34c0*/  LDG.E.64.CONSTANT R14, desc[UR10][R22.64+0x1800] ;  /* 0x0018000a160e7981 */ /* 0x000f68000c1e9b00 */
[----:B------:R-:W5:Y:S04]  /*34d0*/  LDG.E.64.CONSTANT R12, desc[UR10][R22.64+0x2000] ;  /* 0x0020000a160c7981 */ /* 0x000f68000c1e9b00 */
[----:B------:R-:W5:Y:S04]  /*34e0*/  LDG.E.64.CONSTANT R10, desc[UR10][R22.64+0x2800] ;  /* 0x0028000a160a7981 */ /* 0x000f68000c1e9b00 */
[----:B------:R-:W5:Y:S04]  /*34f0*/  LDG.E.64.CONSTANT R8, desc[UR10][R22.64+0x3000] ;  /* 0x0030000a16087981 */ /* 0x000f68000c1e9b00 */
[----:B------:R-:W5:Y:S01]  /*3500*/  LDG.E.64.CONSTANT R20, desc[UR10][R22.64+0x3800] ;  /* 0x0038000a16147981 */ /* 0x000f62000c1e9b00 */
[----:B-1----:R-:W-:-:S04]  /*3510*/  UIADD3 UR12, UPT, UPT, -UR6, UR7, URZ ;  /* 0x00000007060c7290 */ /* 0x002fc8000fffe1ff */
        /* <DEDUP_REMOVED lines=32> */
.L_x_89:
[----:B------:R-:W-:-:S09]  /*3720*/  UISETP.GE.U32.AND UP0, UPT, UR6, UR7, UPT ;  /* 0x000000070600728c */ /* 0x000fd2000bf06070 */
[----:B------:R-:W-:Y:S05]  /*3730*/  BRA.U UP0, `(.L_x_88) ;  /* 0x0000000100fc7547 */ /* 0x000fea000b800000 */
[----:B------:R-:W-:Y:S01]  /*3740*/  UIADD3 UR5, UPT, UPT, -UR6, UR7, URZ ;  /* 0x0000000706057290 */ /* 0x000fe2000fffe1ff */
[----:B------:R-:W-:Y:S05]  /*3750*/  BSSY.RECONVERGENT B1, `(.L_x_88) ;  /* 0x000003d000017945 */ /* 0x000fea0003800200 */
[----:B------:R-:W-:-:S13]  /*3760*/  ISETP.GE.AND P0, PT, R0, UR5, PT ;  /* 0x0000000500007c0c */ /* 0x000fda000bf06270 */
[----:B------:R-:W-:Y:S05]  /*3770*/  @P0 BRA `(.L_x_91) ;  /* 0x0000000000e80947 */ /* 0x000fea0003800000 */
[----:B------:R-:W0:Y:S01]  /*3780*/  LDC R10, c[0x0][0x3ac] ;  /* 0x0000eb00ff0a7b82 */ /* 0x000e220000000800 */
[----:B------:R-:W-:Y:S01]  /*3790*/  LOP3.LUT R6, RZ, R0, RZ, 0x33, !PT ;  /* 0x00000000ff067212 */ /* 0x000fe200078e33ff */
[----:B------:R-:W-:Y:S04]  /*37a0*/  BSSY.RECONVERGENT B2, `(.L_x_92) ;  /* 0x0000018000027945 */ /* 0x000fe80003800200 */
[----:B------:R-:W-:-:S04]  /*37b0*/  VIADD R8, R6, UR7 ;  /* 0x0000000706087c36 */ /* 0x000fc80008000000 */
[----:B------:R-:W-:Y:S02]  /*37c0*/  VIADD R9, R8, -UR8 ;  /* 0x8000000808097c36 */ /* 0x000fe40008000000 */
[----:B0-----:R-:W-:Y:S01]  /*37d0*/  IMAD R6, R10, UR4, RZ ;  /* 0x000000040a067c24 */ /* 0x001fe2000f8e02ff */
[C---:B------:R-:W-:Y:S02]  /*37e0*/  LOP3.LUT R10, R8.reuse, 0x300, RZ, 0xc0, !PT ;  /* 0x00000300080a7812 */ /* 0x040fe400078ec0ff */
[----:B------:R-:W-:Y:S01]  /*37f0*/  LEA.HI R8, R8, 0x1, RZ, 0x18 ;  /* 0x0000000108087811 */ /* 0x000fe200078fc0ff */
[----:B------:R-:W-:Y:S01]  /*3800*/  IMAD R6, R6, -0x800, R9 ;  /* 0xfffff80006067824 */ /* 0x000fe200078e0209 */
[----:B------:R-:W-:Y:S01]  /*3810*/  ISETP.NE.AND P0, PT, R10, 0x300, PT ;  /* 0x000003000a00780c */ /* 0x000fe20003f05270 */
[----:B------:R-:W-:-:S03]  /*3820*/  IMAD.MOV.U32 R10, RZ, RZ, R0 ;  /* 0x000000ffff0a7224 */ /* 0x000fc600078e0000 */
[----:B------:R-:W-:-:S09]  /*3830*/  ISETP.GE.U32.AND P2, PT, R6, 0x300, PT ;  /* 0x000003000600780c */ /* 0x000fd20003f46070 */
[----:B------:R-:W-:Y:S05]  /*3840*/  @!P0 BRA `(.L_x_93) ;  /* 0x0000000000348947 */ /* 0x000fea0003800000 */
[----:B------:R-:W-:Y:S01]  /*3850*/  LOP3.LUT R8, R8, 0x3, RZ, 0xc0, !PT ;  /* 0x0000000308087812 */ /* 0x000fe200078ec0ff */
[----:B------:R-:W-:-:S04]  /*3860*/  IMAD.MOV.U32 R10, RZ, RZ, R0 ;  /* 0x000000ffff0a7224 */ /* 0x000fc800078e0000 */
[----:B------:R-:W-:-:S07]  /*3870*/  IMAD.MOV R6, RZ, RZ, -R8 ;  /* 0x000000ffff067224 */ /* 0x000fce00078e0a08 */
.L_x_94:
        /* <DEDUP_REMOVED lines=10> */
.L_x_93:
[----:B------:R-:W-:Y:S05]  /*3920*/  BSYNC.RECONVERGENT B2 ;  /* 0x0000000000027941 */ /* 0x000fea0003800200 */
.L_x_92:
[----:B------:R-:W-:Y:S05]  /*3930*/  @!P2 BRA `(.L_x_91) ;  /* 0x000000000078a947 */ /* 0x000fea0003800000 */
[C---:B------:R-:W-:Y:S02]  /*3940*/  VIADD R6, R10.reuse, 0x200 ;  /* 0x000002000a067836 */ /* 0x040fe40000000000 */
[----:B------:R-:W-:-:S07]  /*3950*/  VIADD R7, R10, UR9 ;  /* 0x000000090a077c36 */ /* 0x000fce0008000000 */
.L_x_95:
[----:B------:R-:W-:-:S04]  /*3960*/  VIADD R9, R7, 0xffffff00 ;  /* 0xffffff0007097836 */ /* 0x000fc80000000000 */
[----:B------:R-:W-:-:S06]  /*3970*/  IMAD.WIDE.U32 R8, R9, 0x8, R2 ;  /* 0x0000000809087825 */ /* 0x000fcc00078e0002 */
        /* <DEDUP_REMOVED lines=11> */
[----:B------:R-:W-:Y:S01]  /*3a30*/  FSEL R4, R8, R4, !P0 ;  /* 0x0000000408047208 */ /* 0x000fe20004000000 */
[C---:B------:R-:W-:Y:S01]  /*3a40*/  VIADD R8, R6.reuse, 0x200 ;  /* 0x0000020006087836 */ /* 0x040fe20000000000 */
[----:B------:R-:W-:Y:S01]  /*3a50*/  FSEL R5, R9, R5, !P0 ;  /* 0x0000000509057208 */ /* 0x000fe20004000000 */
[----:B------:R-:W-:-:S05]  /*3a60*/  VIADD R6, R6, 0x400 ;  /* 0x0000040006067836 */ /* 0x000fca0000000000 */
        /* <DEDUP_REMOVED lines=11> */
.L_x_91:
[----:B------:R-:W-:Y:S05]  /*3b20*/  BSYNC.RECONVERGENT B1 ;  /* 0x0000000000017941 */ /* 0x000fea0003800200 */
.L_x_88:
        /* <DEDUP_REMOVED lines=49> */
[----:B------:R-:W1:Y:S04]  /*3e40*/  LDS.128 R12, [UR4+0x10] ;  /* 0x00001004ff0c7984 */ /* 0x000e680008000c00 */
[----:B0-----:R-:W0:Y:S04]  /*3e50*/  LDS.128 R4, [UR4+0x20] ;  /* 0x00002004ff047984 */ /* 0x001e280008000c00 */
[----:B------:R-:W2:Y:S01]  /*3e60*/  LDS.128 R8, [UR4+0x30] ;  /* 0x00003004ff087984 */ /* 0x000ea20008000c00 */
[----:B-1----:R-:W-:-:S06]  /*3e70*/  DSETP.GEU.AND P1, PT, R2, R12, PT ;  /* 0x0000000c0200722a */ /* 0x002fcc0003f2e000 */
[----:B------:R-:W-:Y:S02]  /*3e80*/  FSEL R2, R12, R2, !P1 ;  /* 0x000000020c027208 */ /* 0x000fe40004800000 */
[----:B------:R-:W-:-:S06]  /*3e90*/  FSEL R3, R13, R3, !P1 ;  /* 0x000000030d037208 */ /* 0x000fcc0004800000 */
[----:B------:R-:W-:-:S06]  /*3ea0*/  DSETP.GEU.AND P1, PT, R2, R14, PT ;  /* 0x0000000e0200722a */ /* 0x000fcc0003f2e000 */
[----:B------:R-:W-:Y:S02]  /*3eb0*/  FSEL R2, R14, R2, !P1 ;  /* 0x000000020e027208 */ /* 0x000fe40004800000 */
[----:B------:R-:W-:-:S06]  /*3ec0*/  FSEL R3, R15, R3, !P1 ;  /* 0x000000030f037208 */ /* 0x000fcc0004800000 */
[----:B0-----:R-:W-:-:S06]  /*3ed0*/  DSETP.GEU.AND P1, PT, R2, R4, PT ;  /* 0x000000040200722a */ /* 0x001fcc0003f2e000 */
        /* <DEDUP_REMOVED lines=14> */
[----:B------:R-:W-:-:S07]  /*3fc0*/  FSEL R3, R3, R5, !P1 ;  /* 0x0000000503037208 */ /* 0x000fce0004800000 */
.L_x_69:
[----:B01----:R-:W-:Y:S05]  /*3fd0*/  BSYNC.RECONVERGENT B0 ;  /* 0x0000000000007941 */ /* 0x003fea0003800200 */
.L_x_57:
[----:B------:R-:W-:Y:S05]  /*3fe0*/  @P0 EXIT ;  /* 0x000000000000094d */ /* 0x000fea0003800000 */
[----:B------:R-:W0:Y:S02]  /*3ff0*/  LDCU.64 UR4, c[0x0][0x388] ;  /* 0x00007100ff0477ac */ /* 0x000e240008000a00 */
[----:B0-----:R-:W-:-:S06]  /*4000*/  UIMAD.WIDE.U32 UR4, UR16, 0x8, UR4 ;  /* 0x00000008100478a5 */ /* 0x001fcc000f8e0004 */
[----:B--2---:R-:W-:Y:S02]  /*4010*/  IMAD.U32 R4, RZ, RZ, UR4 ;  /* 0x00000004ff047e24 */ /* 0x004fe4000f8e00ff */
[----:B------:R-:W-:-:S05]  /*4020*/  IMAD.U32 R5, RZ, RZ, UR5 ;  /* 0x00000005ff057e24 */ /* 0x000fca000f8e00ff */
[----:B------:R-:W-:Y:S01]  /*4030*/  STG.E.64 desc[UR10][R4.64], R2 ;  /* 0x0000000204007986 */ /* 0x000fe2000c101b0a */
[----:B------:R-:W-:Y:S05]  /*4040*/  EXIT ;  /* 0x000000000000794d */ /* 0x000fea0003800000 */
.L_x_96:
        /* <DEDUP_REMOVED lines=11> */
.L_x_150:


//--------------------- .text._ZN3cub18CUB_300001_SM_10006detail6reduce28DeviceReduceSingleTileKernelINS2_10policy_hubIdjN4cuda3__47maximumIvEEE10Policy1000EPdSB_jS8_ddNS5_3std3__410__identityEEEvT0_T1_T2_T3_T4_T6_ --------------------------
	.section	.text._ZN3cub18CUB_300001_SM_10006detail6reduce28DeviceReduceSingleTileKernelINS2_10policy_hubIdjN4cuda3__47maximumIvEEE10Policy1000EPdSB_jS8_ddNS5_3std3__410__identityEEEvT0_T1_T2_T3_T4_T6_,"ax",@progbits
	.align	128
        .global         _ZN3cub18CUB_300001_SM_10006detail6reduce28DeviceReduceSingleTileKernelINS2_10policy_hubIdjN4cuda3__47maximumIvEEE10Policy1000EPdSB_jS8_ddNS5_3std3__410__identityEEEvT0_T1_T2_T3_T4_T6_
        .type           _ZN3cub18CUB_300001_SM_10006detail6reduce28DeviceReduceSingleTileKernelINS2_10policy_hubIdjN4cuda3__47maximumIvEEE10Policy1000EPdSB_jS8_ddNS5_3std3__410__identityEEEvT0_T1_T2_T3_T4_T6_,@function
        .size           _ZN3cub18CUB_300001_SM_10006detail6reduce28DeviceReduceSingleTileKernelINS2_10policy_hubIdjN4cuda3__47maximumIvEEE10Policy1000EPdSB_jS8_ddNS5_3std3__410__identityEEEvT0_T1_T2_T3_T4_T6_,(.L_x_151 - _ZN3cub18CUB_300001_SM_10006detail6reduce28DeviceReduceSingleTileKernelINS2_10policy_hubIdjN4cuda3__47maximumIvEEE10Policy1000EPdSB_jS8_ddNS5_3std3__410__identityEEEvT0_T1_T2_T3_T4_T6_)
        .other          _ZN3cub18CUB_300001_SM_10006detail6reduce28DeviceReduceSingleTileKernelINS2_10policy_hubIdjN4cuda3__47maximumIvEEE10Policy1000EPdSB_jS8_ddNS5_3std3__410__identityEEEvT0_T1_T2_T3_T4_T6_,@"STO_CUDA_ENTRY STV_DEFAULT"
_ZN3cub18CUB_300001_SM_10006detail6reduce28DeviceReduceSingleTileKernelINS2_10policy_hubIdjN4cuda3__47maximumIvEEE10Policy1000EPdSB_jS8_ddNS5_3std3__410__identityEEEvT0_T1_T2_T3_T4_T6_:
.text._ZN3cub18CUB_300001_SM_10006detail6reduce28DeviceReduceSingleTileKernelINS2_10policy_hubIdjN4cuda3__47maximumIvEEE10Policy1000EPdSB_jS8_ddNS5_3std3__410__identityEEEvT0_T1_T2_T3_T4_T6_:
        /* <DEDUP_REMOVED lines=13> */
.L_x_97:
[----:B------:R-:W0:Y:S01]  /*00d0*/  LDCU UR4, c[0x0][0x380] ;  /* 0x00007000ff0477ac */ /* 0x000e220008000800 */
[----:B------:R-:W-:Y:S01]  /*00e0*/  BSSY.RECONVERGENT B0, `(.L_x_98) ;  /* 0x00004ae000007945 */ /* 0x000fe20003800200 */
[----:B0-----:R-:W-:-:S09]  /*00f0*/  ULOP3.LUT UP0, URZ, UR4, 0x1f, URZ, 0xc0, !UPT ;  /* 0x0000001f04ff7892 */ /* 0x001fd2000f80c0ff */
[----:B------:R-:W-:Y:S05]  /*0100*/  BRA.U UP0, `(.L_x_99) ;  /* 0x0000002500447547 */ /* 0x000fea000b800000 */
[----:B------:R-:W-:-:S13]  /*0110*/  ISETP.GT.U32.AND P0, PT, R0, 0x7ff, PT ;  /* 0x000007ff0000780c */ /* 0x000fda0003f04070 */
[----:B------:R-:W-:Y:S05]  /*0120*/  @P0 BRA `(.L_x_100) ;  /* 0x0000001400f80947 */ /* 0x000fea0003800000 */
[----:B------:R-:W0:Y:S01]  /*0130*/  S2R R3, SR_TID.X ;  /* 0x0000000000037919 */ /* 0x000e220000002100 */
[----:B------:R-:W-:Y:S01]  /*0140*/  BSSY.RECONVERGENT B1, `(.L_x_101) ;  /* 0x0000009000017945 */ /* 0x000fe20003800200 */
[----:B------:R-:W-:Y:S02]  /*0150*/  CS2R R4, SRZ ;  /* 0x0000000000047805 */ /* 0x000fe4000001ff00 */
[----:B0-----:R-:W-:Y:S01]  /*0160*/  ISETP.GE.U32.AND P0, PT, R3, R0, PT ;  /* 0x000000000300720c */ /* 0x001fe20003f06070 */
[----:B------:R-:W-:-:S12]  /*0170*/  IMAD.MOV.U32 R9, RZ, RZ, R3 ;  /* 0x000000ffff097224 */ /* 0x000fd800078e0003 */
[----:B------:R-:W-:Y:S05]  /*0180*/  @P0 BRA `(.L_x_102) ;  /* 0x0000000000100947 */ /* 0x000fea0003800000 */
[----:B------:R-:W0:Y:S02]  /*0190*/  LDC.64 R4, c[0x0][0x380] ;  /* 0x0000e000ff047b82 */ /* 0x000e240000000a00 */
[----:B0-----:R-:W-:-:S06]  /*01a0*/  IMAD.WIDE.U32 R4, R3, 0x8, R4 ;  /* 0x0000000803047825 */ /* 0x001fcc00078e0004 */
[----:B------:R-:W5:Y:S01]  /*01b0*/  LDG.E.64.CONSTANT R4, desc[UR6][R4.64] ;  /* 0x0000000604047981 */ /* 0x000f62000c1e9b00 */
[----:B------:R-:W-:-:S07]  /*01c0*/  VIADD R9, R3, 0x100 ;  /* 0x0000010003097836 */ /* 0x000fce0000000000 */
.L_x_102:
[----:B------:R-:W-:Y:S05]  /*01d0*/  BSYNC.RECONVERGENT B1 ;  /* 0x0000000000017941 */ /* 0x000fea0003800200 */
.L_x_101:
[----:B------:R-:W-:Y:S01]  /*01e0*/  ISETP.GE.U32.AND P0, PT, R9, R0, PT ;  /* 0x000000000900720c */ /* 0x000fe20003f06070 */
        /* <DEDUP_REMOVED lines=16> */
.L_x_107:
        /* <DEDUP_REMOVED lines=12> */
.L_x_106:
[----:B------:R-:W-:Y:S05]  /*03b0*/  BSYNC.RECONVERGENT B2 ;  /* 0x0000000000027941 */ /* 0x000fea0003800200 */
.L_x_105:
[----:B------:R-:W-:Y:S05]  /*03c0*/  @!P0 BRA `(.L_x_104) ;  /* 0x0000000800288947 */ /* 0x000fea0003800000 */
[----:B------:R-:W0:Y:S01]  /*03d0*/  LDC.64 R6, c[0x0][0x380] ;  /* 0x0000e000ff067b82 */ /* 0x000e220000000a00 */
[----:B------:R-:W-:Y:S01]  /*03e0*/  IMAD.IADD R2, R0, 0x1, -R9 ;  /* 0x0000000100027824 */ /* 0x000fe200078e0a09 */
[----:B------:R-:W-:Y:S01]  /*03f0*/  BSSY.RECONVERGENT B2, `(.L_x_108) ;  /* 0x000004c000027945 */ /* 0x000fe20003800200 */
[----:B------:R-:W-:-:S03]  /*0400*/  PLOP3.LUT P0, PT, PT, PT, PT, 0x80, 0x8 ;  /* 0x000000000008781c */ /* 0x000fc60003f0f070 */
[----:B------:R-:W-:Y:S01]  /*0410*/  ISETP.GT.AND P1, PT, R2, 0xc00, PT ;  /* 0x00000c000200780c */ /* 0x000fe20003f24270 */
[----:B0-----:R-:W-:-:S12]  /*0420*/  IMAD.WIDE.U32 R6, R9, 0x8, R6 ;  /* 0x0000000809067825 */ /* 0x001fd800078e0006 */
[----:B------:R-:W-:Y:S05]  /*0430*/  @!P1 BRA `(.L_x_109) ;  /* 0x00000004001c9947 */ /* 0x000fea0003800000 */
[----:B------:R-:W-:Y:S01]  /*0440*/  PLOP3.LUT P0, PT, PT, PT, PT, 0x8, 0x80 ;  /* 0x000000000080781c */ /* 0x000fe20003f0e170 */
[----:B------:R-:W-:-:S12]  /*0450*/  VIADD R2, R0, 0xfffff400 ;  /* 0xfffff40000027836 */ /* 0x000fd80000000000 */
.L_x_110:
[----:B------:R-:W2:Y:S04]  /*0460*/  LDG.E.64.CONSTANT R40, desc[UR6][R6.64] ;  /* 0x0000000606287981 */ /* 0x000ea8000c1e9b00 */
[----:B------:R-:W3:Y:S04]  /*0470*/  LDG.E.64.CONSTANT R38, desc[UR6][R6.64+0x800] ;  /* 0x0008000606267981 */ /* 0x000ee8000c1e9b00 */
[----:B------:R-:W4:Y:S04]  /*0480*/  LDG.E.64.CONSTANT R36, desc[UR6][R6.64+0x1000] ;  /* 0x0010000606247981 */ /* 0x000f28000c1e9b00 */
        /* <DEDUP_REMOVED lines=12> */
[----:B------:R0:W4:Y:S01]  /*0550*/  LDG.E.64.CONSTANT R10, desc[UR6][R6.64+0x7800] ;  /* 0x00780006060a7981 */ /* 0x000122000c1e9b00 */
[----:B------:R-:W-:-:S05]  /*0560*/  VIADD R9, R9, 0x1000 ;  /* 0x0000100009097836 */ /* 0x000fca0000000000 */
[----:B------:R-:W-:Y:S02]  /*0570*/  ISETP.GE.AND P2, PT, R9, R2, PT ;  /* 0x000000020900720c */ /* 0x000fe40003f46270 */
[----:B0-----:R-:W-:-:S05]  /*0580*/  IADD3 R6, P3, PT, R6, 0x8000, RZ ;  /* 0x0000800006067810 */ /* 0x001fca0007f7e0ff */
[----:B------:R-:W-:Y:S01]  /*0590*/  IMAD.X R7, RZ, RZ, R7, P3 ;  /* 0x000000ffff077224 */ /* 0x000fe200018e0607 */
        /* <DEDUP_REMOVED lines=49> */
.L_x_109:
[----:B------:R-:W-:Y:S05]  /*08b0*/  BSYNC.RECONVERGENT B2 ;  /* 0x0000000000027941 */ /* 0x000fea0003800200 */
.L_x_108:
[----:B------:R-:W-:Y:S01]  /*08c0*/  IMAD.IADD R2, R0, 0x1, -R9 ;  /* 0x0000000100027824 */ /* 0x000fe200078e0a09 */
[----:B------:R-:W-:Y:S04]  /*08d0*/  BSSY.RECONVERGENT B2, `(.L_x_111) ;  /* 0x0000027000027945 */ /* 0x000fe80003800200 */
[----:B------:R-:W-:-:S13]  /*08e0*/  ISETP.GT.AND P1, PT, R2, 0x400, PT ;  /* 0x000004000200780c */ /* 0x000fda0003f24270 */
[----:B------:R-:W-:Y:S05]  /*08f0*/  @!P1 BRA `(.L_x_112) ;  /* 0x0000000000909947 */ /* 0x000fea0003800000 */
[----:B------:R-:W2:Y:S04]  /*0900*/  LDG.E.64.CONSTANT R12, desc[UR6][R6.64] ;  /* 0x00000006060c7981 */ /* 0x000ea8000c1e9b00 */
[----:B------:R-:W3:Y:S04]  /*0910*/  LDG.E.64.CONSTANT R14, desc[UR6][R6.64+0x800] ;  /* 0x00080006060e7981 */ /* 0x000ee8000c1e9b00 */
[----:B------:R-:W4:Y:S04]  /*0920*/  LDG.E.64.CONSTANT R16, desc[UR6][R6.64+0x1000] ;  /* 0x0010000606107981 */ /* 0x000f28000c1e9b00 */
[----:B------:R-:W4:Y:S04]  /*0930*/  LDG.E.64.CONSTANT R18, desc[UR6][R6.64+0x1800] ;  /* 0x0018000606127981 */ /* 0x000f28000c1e9b00 */
[----:B------:R-:W4:Y:S04]  /*0940*/  LDG.E.64.CONSTANT R20, desc[UR6][R6.64+0x2000] ;  /* 0x0020000606147981 */ /* 0x000f28000c1e9b00 */
[----:B------:R-:W4:Y:S04]  /*0950*/  LDG.E.64.CONSTANT R22, desc[UR6][R6.64+0x2800] ;  /* 0x0028000606167981 */ /* 0x000f28000c1e9b00 */
[----:B------:R-:W4:Y:S04]  /*0960*/  LDG.E.64.CONSTANT R24, desc[UR6][R6.64+0x3000] ;  /* 0x0030000606187981 */ /* 0x000f28000c1e9b00 */
[----:B------:R0:W4:Y:S01]  /*0970*/  LDG.E.64.CONSTANT R10, desc[UR6][R6.64+0x3800] ;  /* 0x00380006060a7981 */ /* 0x000122000c1e9b00 */
[----:B------:R-:W-:Y:S01]  /*0980*/  VIADD R9, R9, 0x800 ;  /* 0x0000080009097836 */ /* 0x000fe20000000000 */
        /* <DEDUP_REMOVED lines=27> */
.L_x_112:
[----:B------:R-:W-:Y:S05]  /*0b40*/  BSYNC.RECONVERGENT B2 ;  /* 0x0000000000027941 */ /* 0x000fea0003800200 */
.L_x_111:
[----:B------:R-:W-:-:S13]  /*0b50*/  ISETP.LT.OR P0, PT, R9, R0, P0 ;  /* 0x000000000900720c */ /* 0x000fda0000701670 */
[----:B------:R-:W-:Y:S05]  /*0b60*/  @!P0 BRA `(.L_x_104) ;  /* 0x0000000000408947 */ /* 0x000fea0003800000 */
        /* <DEDUP_REMOVED lines=16> */
.L_x_104:
[----:B------:R-:W-:Y:S05]  /*0c70*/  BSYNC.RECONVERGENT B1 ;  /* 0x0000000000017941 */ /* 0x000fea0003800200 */
.L_x_103:
[----:B------:R-:W-:-:S13]  /*0c80*/  ISETP.GE.U32.AND P0, PT, R0, 0x100, PT ;  /* 0x000001000000780c */ /* 0x000fda0003f06070 */
        /* <DEDUP_REMOVED lines=58> */
[----:B-1----:R-:W0:Y:S04]  /*1030*/  LDS.128 R8, [UR4+0x10] ;  /* 0x00001004ff087984 */ /* 0x002e280008000c00 */
        /* <DEDUP_REMOVED lines=25> */
.L_x_113:
[----:B------:R-:W-:Y:S01]  /*11d0*/  LOP3.LUT R2, R3, 0x3e0, RZ, 0xc0, !PT ;  /* 0x000003e003027812 */ /* 0x000fe200078ec0ff */
[----:B------:R-:W0:Y:S03]  /*11e0*/  S2R R10, SR_LANEID ;  /* 0x00000000000a7919 */ /* 0x000e260000000000 */
[----:B------:R-:W-:Y:S01]  /*11f0*/  LOP3.LUT R9, RZ, R2, RZ, 0x33, !PT ;  /* 0x00000002ff097212 */ /* 0x000fe200078e33ff */
[----:B------:R-:W-:-:S04]  /*1200*/  VIADD R7, R2, 0x20 ;  /* 0x0000002002077836 */ /* 0x000fc80000000000 */
[----:B------:R-:W-:Y:S01]  /*1210*/  IMAD.IADD R9, R9, 0x1, R0 ;  /* 0x0000000109097824 */ /* 0x000fe200078e0200 */
[----:B------:R-:W-:-:S04]  /*1220*/  ISETP.GT.U32.AND P0, PT, R7, R0, PT ;  /* 0x000000000700720c */ /* 0x000fc80003f04070 */
        /* <DEDUP_REMOVED lines=60> */
[----:B------:R-:W-:Y:S01]  /*15f0*/  ISETP.GT.U32.AND P2, PT, R0, 0x20, PT ;  /* 0x000000200000780c */ /* 0x000fe20003f44070 */
        /* <DEDUP_REMOVED lines=8> */
[C---:B------:R-:W-:Y:S01]  /*1680*/  ISETP.GT.U32.AND P1, PT, R0.reuse, 0x40, PT ;  /* 0x000000400000780c */ /* 0x040fe20003f24070 */
[----:B------:R-:W-:Y:S01]  /*1690*/  IMAD.MOV.U32 R2, RZ, RZ, R13 ;  /* 0x000000ffff027224 */ /* 0x000fe200078e000d */
[----:B------:R-:W-:Y:S01]  /*16a0*/  ISETP.GT.U32.AND P2, PT, R0, 0x60, PT ;  /* 0x000000600000780c */ /* 0x000fe20003f44070 */
[----:B------:R-:W-:Y:S01]  /*16b0*/  IMAD.MOV.U32 R3, RZ, RZ, R12 ;  /* 0x000000ffff037224 */ /* 0x000fe200078e000c */
[----:B------:R-:W0:Y:S05]  /*16c0*/  LDS.128 R4, [UR4+0x30] ;  /* 0x00003004ff047984 */ /* 0x000e2a0008000c00 */
[----:B------:R-:W-:-:S06]  /*16d0*/  DSETP.GEU.AND P3, PT, R2, R14, PT ;  /* 0x0000000e0200722a */ /* 0x000fcc0003f6e000 */
[----:B------:R-:W-:Y:S02]  /*16e0*/  @P1 FSEL R13, R14, R13, !P3 ;  /* 0x0000000d0e0d1208 */ /* 0x000fe40005800000 */
[----:B------:R-:W-:Y:S02]  /*16f0*/  @P1 FSEL R12, R15, R12, !P3 ;  /* 0x0000000c0f0c1208 */ /* 0x000fe40005800000 */
[----:B------:R-:W-:Y:S01]  /*1700*/  ISETP.GT.U32.AND P1, PT, R0, 0x80, PT ;  /* 0x000000800000780c */ /* 0x000fe20003f24070 */
[----:B------:R-:W-:Y:S02]  /*1710*/  IMAD.MOV.U32 R2, RZ, RZ, R13 ;  /* 0x000000ffff027224 */ /* 0x000fe400078e000d */
[----:B------:R-:W-:-:S06]  /*1720*/  IMAD.MOV.U32 R3, RZ, RZ, R12 ;  /* 0x000000ffff037224 */ /* 0x000fcc00078e000c */
[----:B-1----:R-:W-:Y:S01]  /*1730*/  DSETP.GEU.AND P3, PT, R2, R8, PT ;  /* 0x000000080200722a */ /* 0x002fe20003f6e000 */
[----:B------:R-:W1:Y:S05]  /*1740*/  LDS.64 R2, [UR4+0x40] ;  /* 0x00004004ff027984 */ /* 0x000e6a0008000a00 */
[----:B------:R-:W-:Y:S02]  /*1750*/  @P2 FSEL R13, R8, R13, !P3 ;  /* 0x0000000d080d2208 */ /* 0x000fe40005800000 */
[----:B------:R-:W-:Y:S02]  /*1760*/  @P2 FSEL R12, R9, R12, !P3 ;  /* 0x0000000c090c2208 */ /* 0x000fe40005800000 */
[----:B------:R-:W-:Y:S01]  /*1770*/  ISETP.GT.U32.AND P2, PT, R0, 0xa0, PT ;  /* 0x000000a00000780c */ /* 0x000fe20003f44070 */
[----:B------:R-:W-:-:S02]  /*1780*/  IMAD.MOV.U32 R8, RZ, RZ, R13 ;  /* 0x000000ffff087224 */ /* 0x000fc400078e000d */
[----:B------:R-:W-:-:S06]  /*1790*/  IMAD.MOV.U32 R9, RZ, RZ, R12 ;  /* 0x000000ffff097224 */ /* 0x000fcc00078e000c */
[----:B------:R-:W-:-:S06]  /*17a0*/  DSETP.GEU.AND P3, PT, R8, R10, PT ;  /* 0x0000000a0800722a */ /* 0x000fcc0003f6e000 */
[----:B------:R-:W-:Y:S02]  /*17b0*/  @P1 FSEL R13, R10, R13, !P3 ;  /* 0x0000000d0a0d1208 */ /* 0x000fe40005800000 */
[----:B------:R-:W-:Y:S02]  /*17c0*/  @P1 FSEL R12, R11, R12, !P3 ;  /* 0x0000000c0b0c1208 */ /* 0x000fe40005800000 */
[----:B------:R-:W-:Y:S01]  /*17d0*/  ISETP.GT.U32.AND P1, PT, R0, 0xc0, PT ;  /* 0x000000c00000780c */ /* 0x000fe20003f24070 */
[----:B------:R-:W-:Y:S02]  /*17e0*/  IMAD.MOV.U32 R8, RZ, RZ, R13 ;  /* 0x000000ffff087224 */ /* 0x000fe400078e000d */
[----:B------:R-:W-:-:S06]  /*17f0*/  IMAD.MOV.U32 R9, RZ, RZ, R12 ;  /* 0x000000ffff097224 */ /* 0x000fcc00078e000c */
[----:B0-----:R-:W-:-:S06]  /*1800*/  DSETP.GEU.AND P3, PT, R8, R4, PT ;  /* 0x000000040800722a */ /* 0x001fcc0003f6e000 */
[----:B------:R-:W-:Y:S02]  /*1810*/  @P2 FSEL R13, R4, R13, !P3 ;  /* 0x0000000d040d2208 */ /* 0x000fe40005800000 */
[----:B------:R-:W-:Y:S02]  /*1820*/  @P2 FSEL R12, R5, R12, !P3 ;  /* 0x0000000c050c2208 */ /* 0x000fe40005800000 */
[----:B------:R-:W-:Y:S01]  /*1830*/  ISETP.GT.U32.AND P2, PT, R0, 0xe0, PT ;  /* 0x000000e00000780c */ /* 0x000fe20003f44070 */
        /* <DEDUP_REMOVED lines=13> */
.L_x_100:
[----:B------:R-:W0:Y:S01]  /*1910*/  S2R R4, SR_TID.X ;  /* 0x0000000000047919 */ /* 0x000e220000002100 */
[----:B------:R-:W1:Y:S01]  /*1920*/  LDC.64 R2, c[0x0][0x380] ;  /* 0x0000e000ff027b82 */ /* 0x000e620000000a00 */
[----:B0-----:R-:W-:-:S04]  /*1930*/  IMAD.SHL.U32 R5, R4, 0x4, RZ ;  /* 0x0000000404057824 */ /* 0x001fc800078e00ff */
[----:B-1----:R-:W-:-:S05]  /*1940*/  IMAD.WIDE.U32 R2, R5, 0x8, R2 ;  /* 0x0000000805027825 */ /* 0x002fca00078e0002 */
[----:B------:R-:W2:Y:S04]  /*1950*/  LDG.E.128.CONSTANT R16, desc[UR6][R2.64] ;  /* 0x0000000602107981 */ /* 0x000ea8000c1e9d00 */
[----:B------:R-:W3:Y:S04]  /*1960*/  LDG.E.128.CONSTANT R20, desc[UR6][R2.64+0x10] ;  /* 0x0000100602147981 */ /* 0x000ee8000c1e9d00 */
[----:B------:R-:W4:Y:S04]  /*1970*/  LDG.E.128.CONSTANT R12, desc[UR6][R2.64+0x2000] ;  /* 0x00200006020c7981 */ /* 0x000f28000c1e9d00 */
[----:B------:R-:W5:Y:S01]  /*1980*/  LDG.E.128.CONSTANT R8, desc[UR6][R2.64+0x2010] ;  /* 0x0020100602087981 */ /* 0x000f62000c1e9d00 */
[----:B------:R-:W-:-:S02]  /*1990*/  VIADD R24, R0, 0xfffff800 ;  /* 0xfffff80000187836 */ /* 0x000fc40000000000 */
[----:B------:R-:W-:-:S03]  /*19a0*/  IMAD.MOV.U32 R5, RZ, RZ, 0x800 ;  /* 0x00000800ff057424 */ /* 0x000fc600078e00ff */
[----:B------:R-:W-:Y:S01]  /*19b0*/  ISETP.GE.U32.AND P1, PT, R24, 0x800, PT ;  /* 0x000008001800780c */ /* 0x000fe20003f26070 */
        /* <DEDUP_REMOVED lines=23> */
[----:B------:R-:W-:-:S07]  /*1b30*/  IMAD.MOV.U32 R5, RZ, RZ, 0x800 ;  /* 0x00000800ff057424 */ /* 0x000fce00078e00ff */
.L_x_117:
[----:B------:R-:W-:-:S05]  /*1b40*/  IMAD.WIDE.U32 R26, R5, 0x8, R2 ;  /* 0x00000008051a7825 */ /* 0x000fca00078e0002 */
[----:B------:R-:W2:Y:S04]  /*1b50*/  LDG.E.128.CONSTANT R20, desc[UR6][R26.64] ;  /* 0x000000061a147981 */ /* 0x000ea8000c1e9d00 */
[----:B------:R-:W3:Y:S04]  /*1b60*/  LDG.E.128.CONSTANT R16, desc[UR6][R26.64+0x10] ;  /* 0x000010061a107981 */ /* 0x000ee8000c1e9d00 */
[----:B------:R-:W4:Y:S04]  /*1b70*/  LDG.E.128.CONSTANT R12, desc[UR6][R26.64+0x2000] ;  /* 0x002000061a0c7981 */ /* 0x000f28000c1e9d00 */
[----:B------:R-:W5:Y:S01]  /*1b80*/  LDG.E.128.CONSTANT R8, desc[UR6][R26.64+0x2010] ;  /* 0x002010061a087981 */ /* 0x000f62000c1e9d00 */
        /* <DEDUP_REMOVED lines=20> */
[----:B0-----:R-:W-:Y:S01]  /*1cd0*/  IMAD.IADD R8, R0, 0x1, -R5 ;  /* 0x0000000100087824 */ /* 0x001fe200078e0a05 */
[----:B------:R-:W-:-:S04]  /*1ce0*/  FSEL R7, R9, R7, !P0 ;  /* 0x0000000709077208 */ /* 0x000fc80004000000 */
[----:B------:R-:W-:Y:S02]  /*1cf0*/  ISETP.GE.U32.AND P1, PT, R8, 0x800, PT ;  /* 0x000008000800780c */ /* 0x000fe40003f26070 */
[----:B------:R-:W-:-:S06]  /*1d00*/  DSETP.GEU.AND P0, PT, R6, R10, PT ;  /* 0x0000000a0600722a */ /* 0x000fcc0003f0e000 */
[----:B------:R-:W-:Y:S02]  /*1d10*/  FSEL R6, R10, R6, !P0 ;  /* 0x000000060a067208 */ /* 0x000fe40004000000 */
[----:B------:R-:W-:-:S03]  /*1d20*/  FSEL R7, R11, R7, !P0 ;  /* 0x000000070b077208 */ /* 0x000fc60004000000 */
[----:B------:R-:W-:Y:S05]  /*1d30*/  @!P1 BRA `(.L_x_116) ;  /* 0x00000004000c9947 */ /* 0x000fea0003800000 */
[----:B------:R-:W-:-:S05]  /*1d40*/  VIADD R5, R5, 0x800 ;  /* 0x0000080005057836 */ /* 0x000fca0000000000 */
[----:B------:R-:W-:-:S13]  /*1d50*/  ISETP.GT.U32.AND P0, PT, R5, R24, PT ;  /* 0x000000180500720c */ /* 0x000fda0003f04070 */
[----:B------:R-:W-:Y:S05]  /*1d60*/  @!P0 BRA `(.L_x_117) ;  /* 0xfffffffc00748947 */ /* 0x000fea000383ffff */
.L_x_115:
[----:B------:R-:W-:-:S13]  /*1d70*/  ISETP.GE.U32.AND P0, PT, R5, R0, PT ;  /* 0x000000000500720c */ /* 0x000fda0003f06070 */
[----:B------:R-:W-:Y:S05]  /*1d80*/  @P0 BRA `(.L_x_116) ;  /* 0x0000000000f80947 */ /* 0x000fea0003800000 */
[----:B------:R-:W-:Y:S01]  /*1d90*/  IMAD.IADD R3, R0, 0x1, -R5 ;  /* 0x0000000100037824 */ /* 0x000fe200078e0a05 */
[----:B------:R-:W-:Y:S04]  /*1da0*/  BSSY.RECONVERGENT B1, `(.L_x_116) ;  /* 0x000003c000017945 */ /* 0x000fe80003800200 */
[----:B------:R-:W-:-:S13]  /*1db0*/  ISETP.GE.AND P0, PT, R4, R3, PT ;  /* 0x000000030400720c */ /* 0x000fda0003f06270 */
[----:B------:R-:W-:Y:S05]  /*1dc0*/  @P0 BRA `(.L_x_118) ;  /* 0x0000000000e40947 */ /* 0x000fea0003800000 */
[----:B------:R-:W-:Y:S01]  /*1dd0*/  LOP3.LUT R2, RZ, R4, RZ, 0x33, !PT ;  /* 0x00000004ff027212 */ /* 0x000fe200078e33ff */
[----:B------:R-:W-:Y:S03]  /*1de0*/  BSSY.RECONVERGENT B2, `(.L_x_119) ;  /* 0x0000017000027945 */ /* 0x000fe60003800200 */
[----:B------:R-:W-:-:S04]  /*1df0*/  IADD3 R2, PT, PT, -R5, R0, R2 ;  /* 0x0000000005027210 */ /* 0x000fc80007ffe102 */
[C---:B------:R-:W-:Y:S02]  /*1e00*/  LOP3.LUT R0, R2.reuse, 0x300, RZ, 0xc0, !PT ;  /* 0x0000030002007812 */ /* 0x040fe400078ec0ff */
[----:B------:R-:W-:Y:S02]  /*1e10*/  ISETP.GE.U32.AND P2, PT, R2, 0x300, PT ;  /* 0x000003000200780c */ /* 0x000fe40003f46070 */
[----:B------:R-:W-:Y:S01]  /*1e20*/  ISETP.NE.AND P0, PT, R0, 0x300, PT ;  /* 0x000003000000780c */ /* 0x000fe20003f05270 */
[----:B------:R-:W-:-:S12]  /*1e30*/  IMAD.MOV.U32 R0, RZ, RZ, R4 ;  /* 0x000000ffff007224 */ /* 0x000fd800078e0004 */
[----:B------:R-:W-:Y:S05]  /*1e40*/  @!P0 BRA `(.L_x_120) ;  /* 0x0000000000408947 */ /* 0x000fea0003800000 */
[----:B------:R-:W0:Y:S01]  /*1e50*/  LDC.64 R10, c[0x0][0x380] ;  /* 0x0000e000ff0a7b82 */ /* 0x000e220000000a00 */
[----:B------:R-:W-:Y:S01]  /*1e60*/  LEA.HI R0, R2, 0x1, RZ, 0x18 ;  /* 0x0000000102007811 */ /* 0x000fe200078fc0ff */
[----:B------:R-:W-:-:S03]  /*1e70*/  IMAD.IADD R13, R4, 0x1, R5 ;  /* 0x00000001040d7824 */ /* 0x000fc600078e0205 */
[----:B------:R-:W-:Y:S01]  /*1e80*/  LOP3.LUT R2, R0, 0x3, RZ, 0xc0, !PT ;  /* 0x0000000300027812 */ /* 0x000fe200078ec0ff */
[----:B------:R-:W-:-:S04]  /*1e90*/  IMAD.MOV.U32 R0, RZ, RZ, R4 ;  /* 0x000000ffff007224 */ /* 0x000fc800078e0004 */
[----:B------:R-:W-:-:S07]  /*1ea0*/  IMAD.MOV R2, RZ, RZ, -R2 ;  /* 0x000000ffff027224 */ /* 0x000fce00078e0a02 */
.L_x_121:
        /* <DEDUP_REMOVED lines=10> */
.L_x_120:
[----:B------:R-:W-:Y:S05]  /*1f50*/  BSYNC.RECONVERGENT B2 ;  /* 0x0000000000027941 */ /* 0x000fea0003800200 */
.L_x_119:
[----:B------:R-:W-:Y:S05]  /*1f60*/  @!P2 BRA `(.L_x_118) ;  /* 0x00000000007ca947 */ /* 0x000fea0003800000 */
[----:B------:R-:W0:Y:S01]  /*1f70*/  LDC.64 R8, c[0x0][0x380] ;  /* 0x0000e000ff087b82 */ /* 0x000e220000000a00 */
[C---:B------:R-:W-:Y:S02]  /*1f80*/  IMAD.IADD R5, R0.reuse, 0x1, R5 ;  /* 0x0000000100057824 */ /* 0x040fe400078e0205 */
[----:B------:R-:W-:-:S07]  /*1f90*/  VIADD R0, R0, 0x200 ;  /* 0x0000020000007836 */ /* 0x000fce0000000000 */
.L_x_122:
        /* <DEDUP_REMOVED lines=11> */
[C---:B------:R-:W-:Y:S02]  /*2050*/  VIADD R2, R0.reuse, 0x200 ;  /* 0x0000020000027836 */ /* 0x040fe40000000000 */
[----:B------:R-:W-:Y:S02]  /*2060*/  VIADD R0, R0, 0x400 ;  /* 0x0000040000007836 */ /* 0x000fe40000000000 */
[----:B------:R-:W-:Y:S01]  /*2070*/  VIADD R5, R5, 0x400 ;  /* 0x0000040005057836 */ /* 0x000fe20000000000 */
[----:B------:R-:W-:Y:S01]  /*2080*/  ISETP.GE.AND P1, PT, R2, R3, PT ;  /* 0x000000030200720c */ /* 0x000fe20003f26270 */
        /* <DEDUP_REMOVED lines=11> */
[----:B------:R-:W-:Y:S01]  /*2140*/  FSEL R7, R17, R7, !P0 ;  /* 0x0000000711077208 */ /* 0x000fe20004000000 */
[----:B------:R-:W-:Y:S06]  /*2150*/  @!P1 BRA `(.L_x_122) ;  /* 0xfffffffc00909947 */ /* 0x000fec000383ffff */
.L_x_118:
[----:B------:R-:W-:Y:S05]  /*2160*/  BSYNC.RECONVERGENT B1 ;  /* 0x0000000000017941 */ /* 0x000fea0003800200 */
.L_x_116:
        /* <DEDUP_REMOVED lines=50> */
[----:B------:R-:W2:Y:S01]  /*2490*/  LDS.128 R12, [UR4+0x20] ;  /* 0x00002004ff0c7984 */ /* 0x000ea20008000c00 */
[----:B-1----:R-:W-:-:S06]  /*24a0*/  DSETP.GEU.AND P1, PT, R6, R8, PT ;  /* 0x000000080600722a */ /* 0x002fcc0003f2e000 */
[----:B0-----:R-:W-:Y:S02]  /*24b0*/  FSEL R2, R8, R6, !P1 ;  /* 0x0000000608027208 */ /* 0x001fe40004800000 */
[----:B------:R-:W-:Y:S02]  /*24c0*/  FSEL R3, R9, R7, !P1 ;  /* 0x0000000709037208 */ /* 0x000fe40004800000 */
[----:B------:R-:W0:Y:S04]  /*24d0*/  LDS.128 R4, [UR4+0x30] ;  /* 0x00003004ff047984 */ /* 0x000e280008000c00 */
[----:B------:R-:W-:-:S06]  /*24e0*/  DSETP.GEU.AND P1, PT, R2, R10, PT ;  /* 0x0000000a0200722a */ /* 0x000fcc0003f2e000 */
[----:B------:R-:W-:Y:S02]  /*24f0*/  FSEL R2, R10, R2, !P1 ;  /* 0x000000020a027208 */ /* 0x000fe40004800000 */
[----:B------:R-:W-:-:S06]  /*2500*/  FSEL R3, R11, R3, !P1 ;  /* 0x000000030b037208 */ /* 0x000fcc0004800000 */
[----:B--2---:R-:W-:-:S06]  /*2510*/  DSETP.GEU.AND P1, PT, R2, R12, PT ;  /* 0x0000000c0200722a */ /* 0x004fcc0003f2e000 */
        /* <DEDUP_REMOVED lines=16> */
.L_x_99:
        /* <DEDUP_REMOVED lines=12> */
.L_x_125:
[----:B------:R-:W-:Y:S05]  /*26e0*/  BSYNC.RECONVERGENT B1 ;  /* 0x0000000000017941 */ /* 0x000fea0003800200 */
.L_x_124:
        /* <DEDUP_REMOVED lines=17> */
.L_x_130:
        /* <DEDUP_REMOVED lines=12> */
.L_x_129:
[----:B------:R-:W-:Y:S05]  /*28c0*/  BSYNC.RECONVERGENT B2 ;  /* 0x0000000000027941 */ /* 0x000fea0003800200 */
.L_x_128:
        /* <DEDUP_REMOVED lines=10> */
.L_x_133:
        /* <DEDUP_REMOVED lines=69> */
.L_x_132:
[----:B------:R-:W-:Y:S05]  /*2dc0*/  BSYNC.RECONVERGENT B2 ;  /* 0x0000000000027941 */ /* 0x000fea0003800200 */
.L_x_131:
        /* <DEDUP_REMOVED lines=40> */
.L_x_135:
[----:B------:R-:W-:Y:S05]  /*3050*/  BSYNC.RECONVERGENT B2 ;  /* 0x0000000000027941 */ /* 0x000fea0003800200 */
.L_x_134:
        /* <DEDUP_REMOVED lines=18> */
.L_x_127:
[----:B------:R-:W-:Y:S05]  /*3180*/  BSYNC.RECONVERGENT B1 ;  /* 0x0000000000017941 */ /* 0x000fea0003800200 */
.L_x_126:
        /* <DEDUP_REMOVED lines=60> */
[----:B---3--:R-:W1:Y:S01]  /*3550*/  LDS.128 R12, [UR4+0x20] ;  /* 0x00002004ff0c7984 */ /* 0x008e620008000c00 */
        /* <DEDUP_REMOVED lines=24> */
.L_x_136:
        /* <DEDUP_REMOVED lines=63> */
[----:B----4-:R-:W-:Y:S05]  /*3ad0*/  @P0 BRA `(.L_x_114) ;  /* 0x0000001000380947 */ /* 0x010fea0003800000 */
[----:B------:R-:W0:Y:S01]  /*3ae0*/  S2UR UR5, SR_CgaCtaId ;  /* 0x00000000000579c3 */ /* 0x000e220000008800 */
[----:B------:R-:W-:Y:S01]  /*3af0*/  UMOV UR4, 0x400 ;  /* 0x0000040000047882 */ /* 0x000fe20000000000 */
[C---:B------:R-:W-:Y:S02]  /*3b00*/  ISETP.GT.U32.AND P3, PT, R0.reuse, 0x20, PT ;  /* 0x000000200000780c */ /* 0x040fe40003f64070 */
        /* <DEDUP_REMOVED lines=9> */
[----:B------:R-:W-:Y:S01]  /*3ba0*/  ISETP.GT.U32.AND P1, PT, R0, 0x60, PT ;  /* 0x000000600000780c */ /* 0x000fe20003f24070 */
[----:B------:R-:W-:Y:S01]  /*3bb0*/  IMAD.MOV.U32 R2, RZ, RZ, R13 ;  /* 0x000000ffff027224 */ /* 0x000fe200078e000d */
[----:B------:R-:W0:Y:S01]  /*3bc0*/  LDS.128 R4, [UR4+0x30] ;  /* 0x00003004ff047984 */ /* 0x000e220008000c00 */
[----:B------:R-:W-:-:S06]  /*3bd0*/  IMAD.MOV.U32 R3, RZ, RZ, R12 ;  /* 0x000000ffff037224 */ /* 0x000fcc00078e000c */
        /* <DEDUP_REMOVED lines=36> */
.L_x_123:
[----:B------:R-:W0:Y:S01]  /*3e20*/  S2R R7, SR_TID.X ;  /* 0x0000000000077919 */ /* 0x000e220000002100 */
[----:B------:R-:W1:Y:S02]  /*3e30*/  LDCU.64 UR4, c[0x0][0x380] ;  /* 0x00007000ff0477ac */ /* 0x000e640008000a00 */
[----:B-1----:R-:W-:Y:S02]  /*3e40*/  IMAD.U32 R2, RZ, RZ, UR4 ;  /* 0x00000004ff027e24 */ /* 0x002fe4000f8e00ff */
[----:B------:R-:W-:Y:S02]  /*3e50*/  IMAD.U32 R3, RZ, RZ, UR5 ;  /* 0x00000005ff037e24 */ /* 0x000fe4000f8e00ff */
        /* <DEDUP_REMOVED lines=9> */
[----:B------:R-:W-:-:S05]  /*3ef0*/  VIADD R6, R0, 0xfffff800 ;  /* 0xfffff80000067836 */ /* 0x000fca0000000000 */
[----:B------:R-:W-:Y:S01]  /*3f00*/  ISETP.GE.U32.AND P1, PT, R6, 0x800, PT ;  /* 0x000008000600780c */ /* 0x000fe20003f26070 */
[----:B--2---:R-:W-:-:S06]  /*3f10*/  DSETP.GEU.AND P0, PT, R22, R8, PT ;  /* 0x000000081600722a */ /* 0x004fcc0003f0e000 */
[----:B------:R-:W-:Y:S02]  /*3f20*/  FSEL R8, R8, R22, !P0 ;  /* 0x0000001608087208 */ /* 0x000fe40004000000 */
[----:B------:R-:W-:-:S06]  /*3f30*/  FSEL R9, R9, R23, !P0 ;  /* 0x0000001709097208 */ /* 0x000fcc0004000000 */
[----:B---3--:R-:W-:-:S06]  /*3f40*/  DSETP.GEU.AND P0, PT, R8, R10, PT ;  /* 0x0000000a0800722a */ /* 0x008fcc0003f0e000 */
[----:B------:R-:W-:Y:S02]  /*3f50*/  FSEL R8, R10, R8, !P0 ;  /* 0x000000080a087208 */ /* 0x000fe40004000000 */
[----:B------:R-:W-:Y:S01]  /*3f60*/  FSEL R9, R11, R9, !P0 ;  /* 0x000000090b097208 */ /* 0x000fe20004000000 */
[----:B------:R-:W-:-:S05]  /*3f70*/  IMAD.MOV.U32 R11, RZ, RZ, 0x800 ;  /* 0x00000800ff0b7424 */ /* 0x000fca00078e00ff */
        /* <DEDUP_REMOVED lines=18> */
[----:B------:R-:W1:Y:S02]  /*40a0*/  LDC.64 R2, c[0x0][0x380] ;  /* 0x0000e000ff027b82 */ /* 0x000e640000000a00 */
.L_x_139:
[----:B------:R-:W-:-:S04]  /*40b0*/  IMAD.IADD R17, R7, 0x1, R11 ;  /* 0x0000000107117824 */ /* 0x000fc800078e020b */
[----:B-1----:R-:W-:-:S06]  /*40c0*/  IMAD.WIDE.U32 R16, R17, 0x8, R2 ;  /* 0x0000000811107825 */ /* 0x002fcc00078e0002 */
[----:B------:R-:W2:Y:S01]  /*40d0*/  LDG.E.64.CONSTANT R16, desc[UR6][R16.64] ;  /* 0x0000000610107981 */ /* 0x000ea2000c1e9b00 */
[----:B------:R-:W-:-:S05]  /*40e0*/  IMAD.WIDE.U32 R18, R11, 0x8, R4 ;  /* 0x000000080b127825 */ /* 0x000fca00078e0004 */
[----:B------:R-:W3:Y:S04]  /*40f0*/  LDG.E.64.CONSTANT R20, desc[UR6][R18.64+0x800] ;  /* 0x0008000612147981 */ /* 0x000ee8000c1e9b00 */
[----:B------:R-:W4:Y:S04]  /*4100*/  LDG.E.64.CONSTANT R22, desc[UR6][R18.64+0x1000] ;  /* 0x0010000612167981 */ /* 0x000f28000c1e9b00 */
[----:B------:R-:W5:Y:S04]  /*4110*/  LDG.E.64.CONSTANT R24, desc[UR6][R18.64+0x1800] ;  /* 0x0018000612187981 */ /* 0x000f68000c1e9b00 */
[----:B------:R-:W5:Y:S04]  /*4120*/  LDG.E.64.CONSTANT R26, desc[UR6][R18.64+0x2000] ;  /* 0x00200006121a7981 */ /* 0x000f68000c1e9b00 */
[----:B------:R-:W5:Y:S04]  /*4130*/  LDG.E.64.CONSTANT R28, desc[UR6][R18.64+0x2800] ;  /* 0x00280006121c7981 */ /* 0x000f68000c1e9b00 */
[----:B------:R-:W5:Y:S04]  /*4140*/  LDG.E.64.CONSTANT R14, desc[UR6][R18.64+0x3000] ;  /* 0x00300006120e7981 */ /* 0x000f68000c1e9b00 */
[----:B------:R-:W5:Y:S01]  /*4150*/  LDG.E.64.CONSTANT R12, desc[UR6][R18.64+0x3800] ;  /* 0x00380006120c7981 */ /* 0x000f62000c1e9b00 */
[----:B0-----:R-:W-:-:S05]  /*4160*/  IMAD.IADD R10, R0, 0x1, -R11 ;  /* 0x00000001000a7824 */ /* 0x001fca00078e0a0b */
[----:B------:R-:W-:Y:S01]  /*4170*/  ISETP.GE.U32.AND P1, PT, R10, 0x800, PT ;  /* 0x000008000a00780c */ /* 0x000fe20003f26070 */
        /* <DEDUP_REMOVED lines=26> */
[----:B------:R-:W-:-:S13]  /*4320*/  ISETP.GT.U32.AND P0, PT, R11, R6, PT ;  /* 0x000000060b00720c */ /* 0x000fda0003f04070 */
[----:B------:R-:W-:Y:S05]  /*4330*/  @!P0 BRA `(.L_x_139) ;  /* 0xfffffffc005c8947 */ /* 0x000fea000383ffff */
.L_x_137:
        /* <DEDUP_REMOVED lines=14> */
[----:B------:R-:W-:Y:S01]  /*4420*/  LEA.HI R0, R5, 0x1, RZ, 0x18 ;  /* 0x0000000105007811 */ /* 0x000fe200078fc0ff */
[----:B------:R-:W-:-:S03]  /*4430*/  IMAD.IADD R15, R7, 0x1, R11 ;  /* 0x00000001070f7824 */ /* 0x000fc600078e020b */
[----:B------:R-:W-:Y:S01]  /*4440*/  LOP3.LUT R5, R0, 0x3, RZ, 0xc0, !PT ;  /* 0x0000000300057812 */ /* 0x000fe200078ec0ff */
[----:B------:R-:W-:-:S04]  /*4450*/  IMAD.MOV.U32 R0, RZ, RZ, R7 ;  /* 0x000000ffff007224 */ /* 0x000fc800078e0007 */
[----:B------:R-:W-:-:S07]  /*4460*/  IMAD.MOV R5, RZ, RZ, -R5 ;  /* 0x000000ffff057224 */ /* 0x000fce00078e0a05 */
.L_x_143:
        /* <DEDUP_REMOVED lines=10> */
.L_x_142:
[----:B------:R-:W-:Y:S05]  /*4510*/  BSYNC.RECONVERGENT B2 ;  /* 0x0000000000027941 */ /* 0x000fea0003800200 */
.L_x_141:
[----:B------:R-:W-:Y:S05]  /*4520*/  @!P2 BRA `(.L_x_140) ;  /* 0x000000000078a947 */ /* 0x000fea0003800000 */
[C---:B------:R-:W-:Y:S02]  /*4530*/  IMAD.IADD R5, R0.reuse, 0x1, R11 ;  /* 0x0000000100057824 */ /* 0x040fe400078e020b */
[----:B------:R-:W-:-:S07]  /*4540*/  VIADD R0, R0, 0x200 ;  /* 0x0000020000007836 */ /* 0x000fce0000000000 */
.L_x_144:
[----:B------:R-:W-:-:S04]  /*4550*/  IMAD.WIDE.U32 R10, R5, 0x8, R2 ;  /* 0x00000008050a7825 */ /* 0x000fc800078e0002 */
        /* <DEDUP_REMOVED lines=13> */
[----:B------:R-:W-:Y:S01]  /*4630*/  FSEL R9, R11, R9, !P0 ;  /* 0x000000090b097208 */ /* 0x000fe20004000000 */
[C---:B------:R-:W-:Y:S02]  /*4640*/  VIADD R11, R0.reuse, 0x200 ;  /* 0x00000200000b7836 */ /* 0x040fe40000000000 */
[----:B------:R-:W-:-:S03]  /*4650*/  VIADD R0, R0, 0x400 ;  /* 0x0000040000007836 */ /* 0x000fc60000000000 */
[----:B---3--:R-:W-:Y:S01]  /*4660*/  DSETP.GEU.AND P0, PT, R8, R12, PT ;  /* 0x0000000c0800722a */ /* 0x008fe20003f0e000 */
[----:B------:R-:W-:-:S05]  /*4670*/  ISETP.GE.AND P1, PT, R11, R4, PT ;  /* 0x000000040b00720c */ /* 0x000fca0003f26270 */
        /* <DEDUP_REMOVED lines=9> */
.L_x_140:
[----:B------:R-:W-:Y:S05]  /*4710*/  BSYNC.RECONVERGENT B1 ;  /* 0x0000000000017941 */ /* 0x000fea0003800200 */
.L_x_138:
        /* <DEDUP_REMOVED lines=74> */
.L_x_114:
[----:B------:R-:W-:Y:S05]  /*4bc0*/  BSYNC.RECONVERGENT B0 ;  /* 0x0000000000007941 */ /* 0x000fea0003800200 */
.L_x_98:
[----:B------:R-:W-:Y:S05]  /*4bd0*/  @P0 EXIT ;  /* 0x000000000000094d */ /* 0x000fea0003800000 */
[----:B------:R-:W4:Y:S01]  /*4be0*/  LDCU.64 UR8, c[0x0][0x398] ;  /* 0x00007300ff0877ac */ /* 0x000f220008000a00 */
[----:B01----:R-:W0:Y:S01]  /*4bf0*/  LDC.64 R4, c[0x0][0x388] ;  /* 0x0000e200ff047b82 */ /* 0x003e220000000a00 */
[----:B------:R-:W2:Y:S01]  /*4c00*/  LDCU.64 UR4, c[0x0][0x398] ;  /* 0x00007300ff0477ac */ /* 0x000ea20008000a00 */
[----:B----4-:R-:W-:-:S06]  /*4c10*/  DSETP.GT.AND P0, PT, R6, UR8, PT ;  /* 0x0000000806007e2a */ /* 0x010fcc000bf04000 */
[----:B--23--:R-:W-:Y:S02]  /*4c20*/  FSEL R2, R6, UR4, P0 ;  /* 0x0000000406027c08 */ /* 0x00cfe40008000000 */
[----:B------:R-:W-:-:S05]  /*4c30*/  FSEL R3, R7, UR5, P0 ;  /* 0x0000000507037c08 */ /* 0x000fca0008000000 */
[----:B0-----:R-:W-:Y:S01]  /*4c40*/  STG.E.64 desc[UR6][R4.64], R2 ;  /* 0x0000000204007986 */ /* 0x001fe2000c101b06 */
[----:B------:R-:W-:Y:S05]  /*4c50*/  EXIT ;  /* 0x000000000000794d */ /* 0x000fea0003800000 */
.L_x_145:
        /* <DEDUP_REMOVED lines=10> */
.L_x_151:


//--------------------- .text._ZN3cub18CUB_300001_SM_10006detail11EmptyKernelIvEEvv --------------------------
	.section	.text._ZN3cub18CUB_300001_SM_10006detail11EmptyKernelIvEEvv,"ax",@progbits
	.align	128
        .global         _ZN3cub18CUB_300001_SM_10006detail11EmptyKernelIvEEvv
        .type           _ZN3cub18CUB_300001_SM_10006detail11EmptyKernelIvEEvv,@function
        .size           _ZN3cub18CUB_300001_SM_10006detail11EmptyKernelIvEEvv,(.L_x_152 - _ZN3cub18CUB_300001_SM_10006detail11EmptyKernelIvEEvv)
        .other          _ZN3cub18CUB_300001_SM_10006detail11EmptyKernelIvEEvv,@"STO_CUDA_ENTRY STV_DEFAULT"
_ZN3cub18CUB_300001_SM_10006detail11EmptyKernelIvEEvv:
.text._ZN3cub18CUB_300001_SM_10006detail11EmptyKernelIvEEvv:
[----:B------:R-:W-:Y:S01]  /*0000*/  LDC R1, c[0x0][0x37c] ;  /* 0x0000df00ff017b82 */ /* 0x000fe20000000800 */
[----:B------:R-:W-:Y:S05]  /*0010*/  EXIT ;  /* 0x000000000000794d */ /* 0x000fea0003800000 */
.L_x_146:
        /* <DEDUP_REMOVED lines=14> */
.L_x_152:


//--------------------- .text._Z13getDifferencePdS_S_i --------------------------
	.section	.text._Z13getDifferencePdS_S_i,"ax",@progbits
	.align	128
        .global         _Z13getDifferencePdS_S_i
        .type           _Z13getDifferencePdS_S_i,@function
        .size           _Z13getDifferencePdS_S_i,(.L_x_153 - _Z13getDifferencePdS_S_i)
        .other          _Z13getDifferencePdS_S_i,@"STO_CUDA_ENTRY STV_DEFAULT"
_Z13getDifferencePdS_S_i:
.text._Z13getDifferencePdS_S_i:
[----:B------:R-:W-:Y:S01]  /*0000*/  LDC R1, c[0x0][0x37c] ;  /* 0x0000df00ff017b82 */ /* 0x000fe20000000800 */
[----:B------:R-:W0:Y:S07]  /*0010*/  S2R R3, SR_TID.X ;  /* 0x0000000000037919 */ /* 0x000e2e0000002100 */
[----:B------:R-:W0:Y:S01]  /*0020*/  LDC R0, c[0x0][0x360] ;  /* 0x0000d800ff007b82 */ /* 0x000e220000000800 */
[----:B------:R-:W1:Y:S01]  /*0030*/  LDCU UR6, c[0x0][0x398] ;  /* 0x00007300ff0677ac */ /* 0x000e620008000800 */
[----:B------:R-:W2:Y:S06]  /*0040*/  S2R R2, SR_TID.Y ;  /* 0x0000000000027919 */ /* 0x000eac0000002200 */
[----:B------:R-:W0:Y:S08]  /*0050*/  S2UR UR4, SR_CTAID.X ;  /* 0x00000000000479c3 */ /* 0x000e300000002500 */
[----:B------:R-:W2:Y:S08]  /*0060*/  S2UR UR5, SR_CTAID.Y ;  /* 0x00000000000579c3 */ /* 0x000eb00000002600 */
[----:B------:R-:W2:Y:S01]  /*0070*/  LDC R7, c[0x0][0x364] ;  /* 0x0000d900ff077b82 */ /* 0x000ea20000000800 */
[----:B0-----:R-:W-:-:S05]  /*0080*/  IMAD R0, R0, UR4, R3 ;  /* 0x0000000400007c24 */ /* 0x001fca000f8e0203 */
[----:B------:R-:W-:Y:S01]  /*0090*/  ISETP.GE.AND P0, PT, R0, RZ, PT ;  /* 0x000000ff0000720c */ /* 0x000fe20003f06270 */
[----:B--2---:R-:W-:-:S05]  /*00a0*/  IMAD R7, R7, UR5, R2 ;  /* 0x0000000507077c24 */ /* 0x004fca000f8e0202 */
[----:B------:R-:W-:-:S04]  /*00b0*/  VIMNMX R2, PT, PT, R0, R7, !PT ;  /* 0x0000000700027248 */ /* 0x000fc80007fe0100 */
[----:B-1----:R-:W-:-:S13]  /*00c0*/  ISETP.GE.OR P0, PT, R2, UR6, !P0 ;  /* 0x0000000602007c0c */ /* 0x002fda000c706670 */
[----:B------:R-:W-:Y:S05]  /*00d0*/  @P0 EXIT ;  /* 0x000000000000094d */ /* 0x000fea0003800000 */
[----:B------:R-:W0:Y:S01]  /*00e0*/  LDC.64 R2, c[0x0][0x388] ;  /* 0x0000e200ff027b82 */ /* 0x000e220000000a00 */
[----:B------:R-:W1:Y:S01]  /*00f0*/  LDCU.64 UR4, c[0x0][0x358] ;  /* 0x00006b00ff0477ac */ /* 0x000e620008000a00 */
[----:B------:R-:W-:-:S06]  /*0100*/  IMAD R11, R0, UR6, R7 ;  /* 0x00000006000b7c24 */ /* 0x000fcc000f8e0207 */
[----:B------:R-:W2:Y:S08]  /*0110*/  LDC.64 R4, c[0x0][0x380] ;  /* 0x0000e000ff047b82 */ /* 0x000eb00000000a00 */
[----:B------:R-:W3:Y:S01]  /*0120*/  LDC.64 R8, c[0x0][0x390] ;  /* 0x0000e400ff087b82 */ /* 0x000ee20000000a00 */
[----:B0-----:R-:W-:-:S06]  /*0130*/  IMAD.WIDE.U32 R2, R11, 0x8, R2 ;  /* 0x000000080b027825 */ /* 0x001fcc00078e0002 */
[----:B-1----:R-:W4:Y:S01]  /*0140*/  LDG.E.64 R2, desc[UR4][R2.64] ;  /* 0x0000000402027981 */ /* 0x002f22000c1e1b00 */
[----:B--2---:R-:W-:-:S06]  /*0150*/  IMAD.WIDE.U32 R4, R11, 0x8, R4 ;  /* 0x000000080b047825 */ /* 0x004fcc00078e0004 */
[----:B------:R-:W4:Y:S01]  /*0160*/  LDG.E.64 R4, desc[UR4][R4.64] ;  /* 0x0000000404047981 */ /* 0x000f22000c1e1b00 */
[----:B---3--:R-:W-:Y:S01]  /*0170*/  IMAD.WIDE.U32 R8, R11, 0x8, R8 ;  /* 0x000000080b087825 */ /* 0x008fe200078e0008 */
[----:B----4-:R-:W-:-:S07]  /*0180*/  DADD R6, R2, -R4 ;  /* 0x0000000002067229 */ /* 0x010fce0000000804 */
[----:B------:R-:W-:Y:S01]  /*0190*/  STG.E.64 desc[UR4][R8.64], R6 ;  /* 0x0000000608007986 */ /* 0x000fe2000c101b04 */
[----:B------:R-:W-:Y:S05]  /*01a0*/  EXIT ;  /* 0x000000000000794d */ /* 0x000fea0003800000 */
.L_x_147:
        /* <DEDUP_REMOVED lines=13> */
.L_x_153:


//--------------------- .text._Z9calculatePdS_i   --------------------------
	.section	.text._Z9calculatePdS_i,"ax",@progbits
	.align	128
        .global         _Z9calculatePdS_i
        .type           _Z9calculatePdS_i,@function
        .size           _Z9calculatePdS_i,(.L_x_154 - _Z9calculatePdS_i)
        .other          _Z9calculatePdS_i,@"STO_CUDA_ENTRY STV_DEFAULT"
_Z9calculatePdS_i:
.text._Z9calculatePdS_i:
[----:B------:R-:W-:Y:S01]  /*0000*/  LDC R1, c[0x0][0x37c] ;  /* 0x0000df00ff017b82 */ /* 0x000fe20000000800 */
[----:B------:R-:W0:Y:S07]  /*0010*/  S2R R3, SR_TID.X ;  /* 0x0000000000037919 */ /* 0x000e2e0000002100 */
[----:B------:R-:W0:Y:S01]  /*0020*/  S2UR UR4, SR_CTAID.X ;  /* 0x00000000000479c3 */ /* 0x000e220000002500 */
[----:B------:R-:W1:Y:S07]  /*0030*/  S2R R5, SR_TID.Y ;  /* 0x0000000000057919 */ /* 0x000e6e0000002200 */
[----:B------:R-:W0:Y:S08]  /*0040*/  LDC R4, c[0x0][0x360] ;  /* 0x0000d800ff047b82 */ /* 0x000e300000000800 */
[----:B------:R-:W2:Y:S08]  /*0050*/  LDC R10, c[0x0][0x390] ;  /* 0x0000e400ff0a7b82 */ /* 0x000eb00000000800 */
[----:B------:R-:W1:Y:S08]  /*0060*/  S2UR UR5, SR_CTAID.Y ;  /* 0x00000000000579c3 */ /* 0x000e700000002600 */
[----:B------:R-:W1:Y:S01]  /*0070*/  LDC R2, c[0x0][0x364] ;  /* 0x0000d900ff027b82 */ /* 0x000e620000000800 */
[----:B0-----:R-:W-:Y:S01]  /*0080*/  IMAD R4, R4, UR4, R3 ;  /* 0x0000000404047c24 */ /* 0x001fe2000f8e0203 */
[----:B--2---:R-:W-:-:S04]  /*0090*/  IADD3 R0, PT, PT, R10, -0x1, RZ ;  /* 0xffffffff0a007810 */ /* 0x004fc80007ffe0ff */
[----:B------:R-:W-:-:S04]  /*00a0*/  ISETP.GE.AND P0, PT, R4, R0, PT ;  /* 0x000000000400720c */ /* 0x000fc80003f06270 */
[----:B------:R-:W-:Y:S01]  /*00b0*/  ISETP.LT.OR P0, PT, R4, 0x1, P0 ;  /* 0x000000010400780c */ /* 0x000fe20000701670 */
[----:B-1----:R-:W-:-:S05]  /*00c0*/  IMAD R3, R2, UR5, R5 ;  /* 0x0000000502037c24 */ /* 0x002fca000f8e0205 */
[----:B------:R-:W-:-:S04]  /*00d0*/  ISETP.EQ.OR P0, PT, R3, RZ, P0 ;  /* 0x000000ff0300720c */ /* 0x000fc80000702670 */
[----:B------:R-:W-:-:S13]  /*00e0*/  ISETP.GE.OR P0, PT, R3, R0, P0 ;  /* 0x000000000300720c */ /* 0x000fda0000706670 */
[----:B------:R-:W-:Y:S05]  /*00f0*/  @P0 EXIT ;  /* 0x000000000000094d */ /* 0x000fea0003800000 */
[----:B------:R-:W0:Y:S01]  /*0100*/  LDC.64 R8, c[0x0][0x380] ;  /* 0x0000e000ff087b82 */ /* 0x000e220000000a00 */
[----:B------:R-:W1:Y:S01]  /*0110*/  LDCU.64 UR4, c[0x0][0x358] ;  /* 0x00006b00ff0477ac */ /* 0x000e620008000a00 */
[CC--:B------:R-:W-:Y:S02]  /*0120*/  IMAD R0, R3.reuse, R10.reuse, R4 ;  /* 0x0000000a03007224 */ /* 0x0c0fe400078e0204 */
[----:B------:R-:W-:-:S05]  /*0130*/  IMAD R5, R3, R10, -R10 ;  /* 0x0000000a03057224 */ /* 0x000fca00078e0a0a */
[----:B------:R-:W-:Y:S01]  /*0140*/  IADD3 R11, PT, PT, R4, R5, RZ ;  /* 0x00000005040b7210 */ /* 0x000fe20007ffe0ff */
[----:B0-----:R-:W-:-:S05]  /*0150*/  IMAD.WIDE R2, R0, 0x8, R8 ;  /* 0x0000000800027825 */ /* 0x001fca00078e0208 */
[----:B-1----:R-:W2:Y:S01]  /*0160*/  LDG.E.64 R4, desc[UR4][R2.64+-0x8] ;  /* 0xfffff80402047981 */ /* 0x002ea2000c1e1b00 */
[----:B------:R-:W-:-:S03]  /*0170*/  IMAD.WIDE R8, R11, 0x8, R8 ;  /* 0x000000080b087825 */ /* 0x000fc600078e0208 */
[----:B------:R-:W2:Y:S01]  /*0180*/  LDG.E.64 R6, desc[UR4][R2.64+0x8] ;  /* 0x0000080402067981 */ /* 0x000ea2000c1e1b00 */
[----:B------:R-:W-:-:S03]  /*0190*/  IMAD.WIDE R10, R10, 0x8, R2 ;  /* 0x000000080a0a7825 */ /* 0x000fc600078e0202 */
[----:B------:R-:W3:Y:S04]  /*01a0*/  LDG.E.64 R8, desc[UR4][R8.64] ;  /* 0x0000000408087981 */ /* 0x000ee8000c1e1b00 */
[----:B------:R-:W4:Y:S01]  /*01b0*/  LDG.E.64 R10, desc[UR4][R10.64] ;  /* 0x000000040a0a7981 */ /* 0x000f22000c1e1b00 */
[----:B--2---:R-:W-:Y:S01]  /*01c0*/  DADD R4, R4, R6 ;  /* 0x0000000004047229 */ /* 0x004fe20000000006 */
[----:B------:R-:W0:Y:S07]  /*01d0*/  LDC.64 R6, c[0x0][0x388] ;  /* 0x0000e200ff067b82 */ /* 0x000e2e0000000a00 */
[----:B---3--:R-:W-:-:S08]  /*01e0*/  DADD R4, R8, R4 ;  /* 0x0000000008047229 */ /* 0x008fd00000000004 */
[----:B----4-:R-:W-:-:S08]  /*01f0*/  DADD R4, R10, R4 ;  /* 0x000000000a047229 */ /* 0x010fd00000000004 */
[----:B------:R-:W-:Y:S01]  /*0200*/  DMUL R4, R4, 0.25 ;  /* 0x3fd0000004047828 */ /* 0x000fe20000000000 */
[----:B0-----:R-:W-:-:S06]  /*0210*/  IMAD.WIDE R6, R0, 0x8, R6 ;  /* 0x0000000800067825 */ /* 0x001fcc00078e0206 */
[----:B------:R-:W-:Y:S01]  /*0220*/  STG.E.64 desc[UR4][R6.64], R4 ;  /* 0x0000000406007986 */ /* 0x000fe2000c101b04 */
[----:B------:R-:W-:Y:S05]  /*0230*/  EXIT ;  /* 0x000000000000794d */ /* 0x000fea0003800000 */
.L_x_148:
        /* <DEDUP_REMOVED lines=12> */
.L_x_154:


//--------------------- .nv.shared._ZN3cub18CUB_300001_SM_10006detail6reduce28DeviceReduceSingleTileKernelINS2_10policy_hubIdjN4cuda3__47maximumIvEEE10Policy1000EPdSB_iS8_ddNS5_3std3__410__identityEEEvT0_T1_T2_T3_T4_T6_ --------------------------
	.section	.nv.shared._ZN3cub18CUB_300001_SM_10006detail6reduce28DeviceReduceSingleTileKernelINS2_10policy_hubIdjN4cuda3__47maximumIvEEE10Policy1000EPdSB_iS8_ddNS5_3std3__410__identityEEEvT0_T1_T2_T3_T4_T6_,"aw",@nobits
	.sectionflags	@""
	.align	8
.nv.shared._ZN3cub18CUB_300001_SM_10006detail6reduce28DeviceReduceSingleTileKernelINS2_10policy_hubIdjN4cuda3__47maximumIvEEE10Policy1000EPdSB_iS8_ddNS5_3std3__410__identityEEEvT0_T1_T2_T3_T4_T6_:
	.zero		1104


//--------------------- .nv.shared.reserved.0     --------------------------
	.section	.nv.shared.reserved.0,"aw",@nobits
	.weak		__nv_reservedSMEM_offset_0_alias
	.size		__nv_reservedSMEM_offset_0_alias, 0, 64
	.other		__nv_reservedSMEM_offset_0_alias,@"STO_CUDA_RESERVED_SHARED STV_DEFAULT"
__nv_reservedSMEM_offset_0_alias:
	.zero		0
	.zero		64


//--------------------- .nv.global                --------------------------
	.section	.nv.global,"aw",@nobits
.nv.global:
	.type		_ZN34_INTERNAL_de0258a6_4_k_cu_197ad3076thrust24THRUST_300001_SM_1000_NS12placeholders2_5E,@object
	.size		_ZN34_INTERNAL_de0258a6_4_k_cu_197ad3076thrust24THRUST_300001_SM_1000_NS12placeholders2_5E,(_ZN34_INTERNAL_de0258a6_4_k_cu_197ad3074cuda3std3__45__cpo6cbeginE - _ZN34_INTERNAL_de0258a6_4_k_cu_197ad3076thrust24THRUST_300001_SM_1000_NS12placeholders2_5E)
_ZN34_INTERNAL_de0258a6_4_k_cu_197ad3076thrust24THRUST_300001_SM_1000_NS12placeholders2_5E:
	.zero		1
	.type		_ZN34_INTERNAL_de0258a6_4_k_cu_197ad3074cuda3std3__45__cpo6cbeginE,@object
	.size		_ZN34_INTERNAL_de0258a6_4_k_cu_197ad3074cuda3std3__45__cpo6cbeginE,(_ZN34_INTERNAL_de0258a6_4_k_cu_197ad3074cuda3std6ranges3__45__cpo6cbeginE - _ZN34_INTERNAL_de0258a6_4_k_cu_197ad3074cuda3std3__45__cpo6cbeginE)
_ZN34_INTERNAL_de0258a6_4_k_cu_197ad3074cuda3std3__45__cpo6cbeginE:
	.zero		1
	.type		_ZN34_INTERNAL_de0258a6_4_k_cu_197ad3074cuda3std6ranges3__45__cpo6cbeginE,@object
	.size		_ZN34_INTERNAL_de0258a6_4_k_cu_197ad3074cuda3std6ranges3__45__cpo6cbeginE,(_ZN34_INTERNAL_de0258a6_4_k_cu_197ad3074cuda3std3__48in_placeE - _ZN34_INTERNAL_de0258a6_4_k_cu_197ad3074cuda3std6ranges3__45__cpo6cbeginE)
_ZN34_INTERNAL_de0258a6_4_k_cu_197ad3074cuda3std6ranges3__45__cpo6cbeginE:
	.zero		1
	.type		_ZN34_INTERNAL_de0258a6_4_k_cu_197ad3074cuda3std3__48in_placeE,@object
	.size		_ZN34_INTERNAL_de0258a6_4_k_cu_197ad3074cuda3std3__48in_placeE,(_ZN34_INTERNAL_de0258a6_4_k_cu_197ad3074cuda3std6ranges3__45__cpo4sizeE - _ZN34_INTERNAL_de0258a6_4_k_cu_197ad3074cuda3std3__48in_placeE)
_ZN34_INTERNAL_de0258a6_4_k_cu_197ad3074cuda3std3__48in_placeE:
	.zero		1
	.type		_ZN34_INTERNAL_de0258a6_4_k_cu_197ad3074cuda3std6ranges3__45__cpo4sizeE,@object
	.size		_ZN34_INTERNAL_de0258a6_4_k_cu_197ad3074cuda3std6ranges3__45__cpo4sizeE,(_ZN34_INTERNAL_de0258a6_4_k_cu_197ad3076thrust24THRUST_300001_SM_1000_NS12placeholders2_9E - _ZN34_INTERNAL_de0258a6_4_k_cu_197ad3074cuda3std6ranges3__45__cpo4sizeE)
_ZN34_INTERNAL_de0258a6_4_k_cu_197ad3074cuda3std6ranges3__45__cpo4sizeE:
	.zero		1
	.type		_ZN34_INTERNAL_de0258a6_4_k_cu_197ad3076thrust24THRUST_300001_SM_1000_NS12placeholders2_9E,@object
	.size		_ZN34_INTERNAL_de0258a6_4_k_cu_197ad3076thrust24THRUST_300001_SM_1000_NS12placeholders2_9E,(_ZN34_INTERNAL_de0258a6_4_k_cu_197ad3074cuda3std3__45__cpo7crbeginE - _ZN34_INTERNAL_de0258a6_4_k_cu_197ad3076thrust24THRUST_300001_SM_1000_NS12placeholders2_9E)
_ZN34_INTERNAL_de0258a6_4_k_cu_197ad3076thrust24THRUST_300001_SM_1000_NS12placeholders2_9E:
	.zero		1
	.type		_ZN34_INTERNAL_de0258a6_4_k_cu_197ad3074cuda3std3__45__cpo7crbeginE,@object
	.size		_ZN34_INTERNAL_de0258a6_4_k_cu_197ad3074cuda3std3__45__cpo7crbeginE,(_ZN34_INTERNAL_de0258a6_4_k_cu_197ad3074cuda3std6ranges3__45__cpo4nextE - _ZN34_INTERNAL_de0258a6_4_k_cu_197ad3074cuda3std3__45__cpo7crbeginE)
_ZN34_INTERNAL_de0258a6_4_k_cu_197ad3074cuda3std3__45__cpo7crbeginE:
	.zero		1
	.type		_ZN34_INTERNAL_de0258a6_4_k_cu_197ad3074cuda3std6ranges3__45__cpo4nextE,@object
	.size		_ZN34_INTERNAL_de0258a6_4_k_cu_197ad3074cuda3std6ranges3__45__cpo4nextE,(_ZN34_INTERNAL_de0258a6_4_k_cu_197ad3074cuda3std6ranges3__45__cpo4swapE - _ZN34_INTERNAL_de0258a6_4_k_cu_197ad3074cuda3std6ranges3__45__cpo4nextE)
_ZN34_INTERNAL_de0258a6_4_k_cu_197ad3074cuda3std6ranges3__45__cpo4nextE:
	.zero		1
	.type		_ZN34_INTERNAL_de0258a6_4_k_cu_197ad3074cuda3std6ranges3__45__cpo4swapE,@object
	.size		_ZN34_INTERNAL_de0258a6_4_k_cu_197ad3074cuda3std6ranges3__45__cpo4swapE,(_ZN34_INTERNAL_de0258a6_4_k_cu_197ad3076thrust24THRUST_300001_SM_1000_NS12placeholders2_1E - _ZN34_INTERNAL_de0258a6_4_k_cu_197ad3074cuda3std6ranges3__45__cpo4swapE)
_ZN34_INTERNAL_de0258a6_4_k_cu_197ad3074cuda3std6ranges3__45__cpo4swapE:
	.zero		1
	.type		_ZN34_INTERNAL_de0258a6_4_k_cu_197ad3076thrust24THRUST_300001_SM_1000_NS12placeholders2_1E,@object
	.size		_ZN34_INTERNAL_de0258a6_4_k_cu_197ad3076thrust24THRUST_300001_SM_1000_NS12placeholders2_1E,(_ZN34_INTERNAL_de0258a6_4_k_cu_197ad3076thrust24THRUST_300001_SM_1000_NS12placeholders2_3E - _ZN34_INTERNAL_de0258a6_4_k_cu_197ad3076thrust24THRUST_300001_SM_1000_NS12placeholders2_1E)
_ZN34_INTERNAL_de0258a6_4_k_cu_197ad3076thrust24THRUST_300001_SM_1000_NS12placeholders2_1E:
	.zero		1
	.type		_ZN34_INTERNAL_de0258a6_4_k_cu_197ad3076thrust24THRUST_300001_SM_1000_NS12placeholders2_3E,@object
	.size		_ZN34_INTERNAL_de0258a6_4_k_cu_197ad3076thrust24THRUST_300001_SM_1000_NS12placeholders2_3E,(_ZN34_INTERNAL_de0258a6_4_k_cu_197ad3074cuda3std3__45__cpo5beginE - _ZN34_INTERNAL_de0258a6_4_k_cu_197ad3076thrust24THRUST_300001_SM_1000_NS12placeholders2_3E)
_ZN34_INTERNAL_de0258a6_4_k_cu_197ad3076thrust24THRUST_300001_SM_1000_NS12placeholders2_3E:
	.zero		1
	.type		_ZN34_INTERNAL_de0258a6_4_k_cu_197ad3074cuda3std3__45__cpo5beginE,@object
	.size		_ZN34_INTERNAL_de0258a6_4_k_cu_197ad3074cuda3std3__45__cpo5beginE,(_ZN34_INTERNAL_de0258a6_4_k_cu_197ad3074cuda3std6ranges3__45__cpo5beginE - _ZN34_INTERNAL_de0258a6_4_k_cu_197ad3074cuda3std3__45__cpo5beginE)
_ZN34_INTERNAL_de0258a6_4_k_cu_197ad3074cuda3std3__45__cpo5beginE:
	.zero		1
	.type		_ZN34_INTERNAL_de0258a6_4_k_cu_197ad3074cuda3std6ranges3__45__cpo5beginE,@object
	.size		_ZN34_INTERNAL_de0258a6_4_k_cu_197ad3074cuda3std6ranges3__45__cpo5beginE,(_ZN34_INTERNAL_de0258a6_4_k_cu_197ad3074cuda3std3__436_GLOBAL__N__de0258a6_4_k_cu_197ad3076ignoreE - _ZN34_INTERNAL_de0258a6_4_k_cu_197ad3074cuda3std6ranges3__45__cpo5beginE)
_ZN34_INTERNAL_de0258a6_4_k_cu_197ad3074cuda3std6ranges3__45__cpo5beginE:
	.zero		1
	.type		_ZN34_INTERNAL_de0258a6_4_k_cu_197ad3074cuda3std3__436_GLOBAL__N__de0258a6_4_k_cu_197ad3076ignoreE,@object
	.size		_ZN34_INTERNAL_de0258a6_4_k_cu_197ad3074cuda3std3__436_GLOBAL__N__de0258a6_4_k_cu_197ad3076ignoreE,(_ZN34_INTERNAL_de0258a6_4_k_cu_197ad3074cuda3std6ranges3__45__cpo4dataE - _ZN34_INTERNAL_de0258a6_4_k_cu_197ad3074cuda3std3__436_GLOBAL__N__de0258a6_4_k_cu_197ad3076ignoreE)
_ZN34_INTERNAL_de0258a6_4_k_cu_197ad3074cuda3std3__436_GLOBAL__N__de0258a6_4_k_cu_197ad3076ignoreE:
	.zero		1
	.type		_ZN34_INTERNAL_de0258a6_4_k_cu_197ad3074cuda3std6ranges3__45__cpo4dataE,@object
	.size		_ZN34_INTERNAL_de0258a6_4_k_cu_197ad3074cuda3std6ranges3__45__cpo4dataE,(_ZN34_INTERNAL_de0258a6_4_k_cu_197ad3076thrust24THRUST_300001_SM_1000_NS12placeholders2_7E - _ZN34_INTERNAL_de0258a6_4_k_cu_197ad3074cuda3std6ranges3__45__cpo4dataE)
_ZN34_INTERNAL_de0258a6_4_k_cu_197ad3074cuda3std6ranges3__45__cpo4dataE:
	.zero		1
	.type		_ZN34_INTERNAL_de0258a6_4_k_cu_197ad3076thrust24THRUST_300001_SM_1000_NS12placeholders2_7E,@object
	.size		_ZN34_INTERNAL_de0258a6_4_k_cu_197ad3076thrust24THRUST_300001_SM_1000_NS12placeholders2_7E,(_ZN34_INTERNAL_de0258a6_4_k_cu_197ad3074cuda3std3__45__cpo6rbeginE - _ZN34_INTERNAL_de0258a6_4_k_cu_197ad3076thrust24THRUST_300001_SM_1000_NS12placeholders2_7E)
_ZN34_INTERNAL_de0258a6_4_k_cu_197ad3076thrust24THRUST_300001_SM_1000_NS12placeholders2_7E:
	.zero		1
	.type		_ZN34_INTERNAL_de0258a6_4_k_cu_197ad3074cuda3std3__45__cpo6rbeginE,@object
	.size		_ZN34_INTERNAL_de0258a6_4_k_cu_197ad3074cuda3std3__45__cpo6rbeginE,(_ZN34_INTERNAL_de0258a6_4_k_cu_197ad3074cuda3std6ranges3__45__cpo7advanceE - _ZN34_INTERNAL_de0258a6_4_k_cu_197ad3074cuda3std3__45__cpo6rbeginE)
_ZN34_INTERNAL_de0258a6_4_k_cu_197ad3074cuda3std3__45__cpo6rbeginE:
	.zero		1
	.type		_ZN34_INTERNAL_de0258a6_4_k_cu_197ad3074cuda3std6ranges3__45__cpo7advanceE,@object
	.size		_ZN34_INTERNAL_de0258a6_4_k_cu_197ad3074cuda3std6ranges3__45__cpo7advanceE,(_ZN34_INTERNAL_de0258a6_4_k_cu_197ad3074cuda3std3__47nulloptE - _ZN34_INTERNAL_de0258a6_4_k_cu_197ad3074cuda3std6ranges3__45__cpo7advanceE)
_ZN34_INTERNAL_de0258a6_4_k_cu_197ad3074cuda3std6ranges3__45__cpo7advanceE:
	.zero		1
	.type		_ZN34_INTERNAL_de0258a6_4_k_cu_197ad3074cuda3std3__47nulloptE,@object
	.size		_ZN34_INTERNAL_de0258a6_4_k_cu_197ad3074cuda3std3__47nulloptE,(_ZN34_INTERNAL_de0258a6_4_k_cu_197ad3074cuda3std6ranges3__45__cpo8distanceE - _ZN34_INTERNAL_de0258a6_4_k_cu_197ad3074cuda3std3__47nulloptE)
_ZN34_INTERNAL_de0258a6_4_k_cu_197ad3074cuda3std3__47nulloptE:
	.zero		1
	.type		_ZN34_INTERNAL_de0258a6_4_k_cu_197ad3074cuda3std6ranges3__45__cpo8distanceE,@object
	.size		_ZN34_INTERNAL_de0258a6_4_k_cu_197ad3074cuda3std6ranges3__45__cpo8distanceE,(_ZN34_INTERNAL_de0258a6_4_k_cu_197ad3076thrust24THRUST_300001_SM_1000_NS12placeholders2_6E - _ZN34_INTERNAL_de0258a6_4_k_cu_197ad3074cuda3std6ranges3__45__cpo8distanceE)
_ZN34_INTERNAL_de0258a6_4_k_cu_197ad3074cuda3std6ranges3__45__cpo8distanceE:
	.zero		1
	.type		_ZN34_INTERNAL_de0258a6_4_k_cu_197ad3076thrust24THRUST_300001_SM_1000_NS12placeholders2_6E,@object
	.size		_ZN34_INTERNAL_de0258a6_4_k_cu_197ad3076thrust24THRUST_300001_SM_1000_NS12placeholders2_6E,(_ZN34_INTERNAL_de0258a6_4_k_cu_197ad3074cuda3std3__45__cpo4cendE - _ZN34_INTERNAL_de0258a6_4_k_cu_197ad3076thrust24THRUST_300001_SM_1000_NS12placeholders2_6E)
_ZN34_INTERNAL_de0258a6_4_k_cu_197ad3076thrust24THRUST_300001_SM_1000_NS12placeholders2_6E:
	.zero		1
	.type		_ZN34_INTERNAL_de0258a6_4_k_cu_197ad3074cuda3std3__45__cpo4cendE,@object
	.size		_ZN34_INTERNAL_de0258a6_4_k_cu_197ad3074cuda3std3__45__cpo4cendE,(_ZN34_INTERNAL_de0258a6_4_k_cu_197ad3074cuda3std6ranges3__45__cpo4cendE - _ZN34_INTERNAL_de0258a6_4_k_cu_197ad3074cuda3std3__45__cpo4cendE)
_ZN34_INTERNAL_de0258a6_4_k_cu_197ad3074cuda3std3__45__cpo4cendE:
	.zero		1
	.type		_ZN34_INTERNAL_de0258a6_4_k_cu_197ad3074cuda3std6ranges3__45__cpo4cendE,@object
	.size		_ZN34_INTERNAL_de0258a6_4_k_cu_197ad3074cuda3std6ranges3__45__cpo4cendE,(_ZN34_INTERNAL_de0258a6_4_k_cu_197ad3074cuda3std3__420unreachable_sentinelE - _ZN34_INTERNAL_de0258a6_4_k_cu_197ad3074cuda3std6ranges3__45__cpo4cendE)
_ZN34_INTERNAL_de0258a6_4_k_cu_197ad3074cuda3std6ranges3__45__cpo4cendE:
	.zero		1
	.type		_ZN34_INTERNAL_de0258a6_4_k_cu_197ad3074cuda3std3__420unreachable_sentinelE,@object
	.size		_ZN34_INTERNAL_de0258a6_4_k_cu_197ad3074cuda3std3__420unreachable_sentinelE,(_ZN34_INTERNAL_de0258a6_4_k_cu_197ad3074cuda3std6ranges3__45__cpo5ssizeE - _ZN34_INTERNAL_de0258a6_4_k_cu_197ad3074cuda3std3__420unreachable_sentinelE)
_ZN34_INTERNAL_de0258a6_4_k_cu_197ad3074cuda3std3__420unreachable_sentinelE:
	.zero		1
	.type		_ZN34_INTERNAL_de0258a6_4_k_cu_197ad3074cuda3std6ranges3__45__cpo5ssizeE,@object
	.size		_ZN34_INTERNAL_de0258a6_4_k_cu_197ad3074cuda3std6ranges3__45__cpo5ssizeE,(_ZN34_INTERNAL_de0258a6_4_k_cu_197ad3076thrust24THRUST_300001_SM_1000_NS12placeholders3_10E - _ZN34_INTERNAL_de0258a6_4_k_cu_197ad3074cuda3std6ranges3__45__cpo5ssizeE)
_ZN34_INTERNAL_de0258a6_4_k_cu_197ad3074cuda3std6ranges3__45__cpo5ssizeE:
	.zero		1
	.type		_ZN34_INTERNAL_de0258a6_4_k_cu_197ad3076thrust24THRUST_300001_SM_1000_NS12placeholders3_10E,@object
	.size		_ZN34_INTERNAL_de0258a6_4_k_cu_197ad3076thrust24THRUST_300001_SM_1000_NS12placeholders3_10E,(_ZN34_INTERNAL_de0258a6_4_k_cu_197ad3074cuda3std3__45__cpo5crendE - _ZN34_INTERNAL_de0258a6_4_k_cu_197ad3076thrust24THRUST_300001_SM_1000_NS12placeholders3_10E)
_ZN34_INTERNAL_de0258a6_4_k_cu_197ad3076thrust24THRUST_300001_SM_1000_NS12placeholders3_10E:
	.zero		1
	.type		_ZN34_INTERNAL_de0258a6_4_k_cu_197ad3074cuda3std3__45__cpo5crendE,@object
	.size		_ZN34_INTERNAL_de0258a6_4_k_cu_197ad3074cuda3std3__45__cpo5crendE,(_ZN34_INTERNAL_de0258a6_4_k_cu_197ad3074cuda3std6ranges3__45__cpo4prevE - _ZN34_INTERNAL_de0258a6_4_k_cu_197ad3074cuda3std3__45__cpo5crendE)
_ZN34_INTERNAL_de0258a6_4_k_cu_197ad3074cuda3std3__45__cpo5crendE:
	.zero		1
	.type		_ZN34_INTERNAL_de0258a6_4_k_cu_197ad3074cuda3std6ranges3__45__cpo4prevE,@object
	.size		_ZN34_INTERNAL_de0258a6_4_k_cu_197ad3074cuda3std6ranges3__45__cpo4prevE,(_ZN34_INTERNAL_de0258a6_4_k_cu_197ad3074cuda3std6ranges3__45__cpo9iter_moveE - _ZN34_INTERNAL_de0258a6_4_k_cu_197ad3074cuda3std6ranges3__45__cpo4prevE)
_ZN34_INTERNAL_de0258a6_4_k_cu_197ad3074cuda3std6ranges3__45__cpo4prevE:
	.zero		1
	.type		_ZN34_INTERNAL_de0258a6_4_k_cu_197ad3074cuda3std6ranges3__45__cpo9iter_moveE,@object
	.size		_ZN34_INTERNAL_de0258a6_4_k_cu_197ad3074cuda3std6ranges3__45__cpo9iter_moveE,(_ZN34_INTERNAL_de0258a6_4_k_cu_197ad3076thrust24THRUST_300001_SM_1000_NS12placeholders2_2E - _ZN34_INTERNAL_de0258a6_4_k_cu_197ad3074cuda3std6ranges3__45__cpo9iter_moveE)
_ZN34_INTERNAL_de0258a6_4_k_cu_197ad3074cuda3std6ranges3__45__cpo9iter_moveE:
	.zero		1
	.type		_ZN34_INTERNAL_de0258a6_4_k_cu_197ad3076thrust24THRUST_300001_SM_1000_NS12placeholders2_2E,@object
	.size		_ZN34_INTERNAL_de0258a6_4_k_cu_197ad3076thrust24THRUST_300001_SM_1000_NS12placeholders2_2E,(_ZN34_INTERNAL_de0258a6_4_k_cu_197ad3076thrust24THRUST_300001_SM_1000_NS12placeholders2_4E - _ZN34_INTERNAL_de0258a6_4_k_cu_197ad3076thrust24THRUST_300001_SM_1000_NS12placeholders2_2E)
_ZN34_INTERNAL_de0258a6_4_k_cu_197ad3076thrust24THRUST_300001_SM_1000_NS12placeholders2_2E:
	.zero		1
	.type		_ZN34_INTERNAL_de0258a6_4_k_cu_197ad3076thrust24THRUST_300001_SM_1000_NS12placeholders2_4E,@object
	.size		_ZN34_INTERNAL_de0258a6_4_k_cu_197ad3076thrust24THRUST_300001_SM_1000_NS12placeholders2_4E,(_ZN34_INTERNAL_de0258a6_4_k_cu_197ad3074cuda3std3__45__cpo3endE - _ZN34_INTERNAL_de0258a6_4_k_cu_197ad3076thrust24THRUST_300001_SM_1000_NS12placeholders2_4E)
_ZN34_INTERNAL_de0258a6_4_k_cu_197ad3076thrust24THRUST_300001_SM_1000_NS12placeholders2_4E:
	.zero		1
	.type		_ZN34_INTERNAL_de0258a6_4_k_cu_197ad3074cuda3std3__45__cpo3endE,@object
	.size		_ZN34_INTERNAL_de0258a6_4_k_cu_197ad3074cuda3std3__45__cpo3endE,(_ZN34_INTERNAL_de0258a6_4_k_cu_197ad3074cuda3std6ranges3__45__cpo3endE - _ZN34_INTERNAL_de0258a6_4_k_cu_197ad3074cuda3std3__45__cpo3endE)
_ZN34_INTERNAL_de0258a6_4_k_cu_197ad3074cuda3std3__45__cpo3endE:
	.zero		1
	.type		_ZN34_INTERNAL_de0258a6_4_k_cu_197ad3074cuda3std6ranges3__45__cpo3endE,@object
	.size		_ZN34_INTERNAL_de0258a6_4_k_cu_197ad3074cuda3std6ranges3__45__cpo3endE,(_ZN34_INTERNAL_de0258a6_4_k_cu_197ad3074cuda3std3__419piecewise_constructE - _ZN34_INTERNAL_de0258a6_4_k_cu_197ad3074cuda3std6ranges3__45__cpo3endE)
_ZN34_INTERNAL_de0258a6_4_k_cu_197ad3074cuda3std6ranges3__45__cpo3endE:
	.zero		1
	.type		_ZN34_INTERNAL_de0258a6_4_k_cu_197ad3074cuda3std3__419piecewise_constructE,@object
	.size		_ZN34_INTERNAL_de0258a6_4_k_cu_197ad3074cuda3std3__419piecewise_constructE,(_ZN34_INTERNAL_de0258a6_4_k_cu_197ad3074cuda3std6ranges3__45__cpo5cdataE - _ZN34_INTERNAL_de0258a6_4_k_cu_197ad3074cuda3std3__419piecewise_constructE)
_ZN34_INTERNAL_de0258a6_4_k_cu_197ad3074cuda3std3__419piecewise_constructE:
	.zero		1
	.type		_ZN34_INTERNAL_de0258a6_4_k_cu_197ad3074cuda3std6ranges3__45__cpo5cdataE,@object
	.size		_ZN34_INTERNAL_de0258a6_4_k_cu_197ad3074cuda3std6ranges3__45__cpo5cdataE,(_ZN34_INTERNAL_de0258a6_4_k_cu_197ad3076thrust24THRUST_300001_SM_1000_NS12placeholders2_8E - _ZN34_INTERNAL_de0258a6_4_k_cu_197ad3074cuda3std6ranges3__45__cpo5cdataE)
_ZN34_INTERNAL_de0258a6_4_k_cu_197ad3074cuda3std6ranges3__45__cpo5cdataE:
	.zero		1
	.type		_ZN34_INTERNAL_de0258a6_4_k_cu_197ad3076thrust24THRUST_300001_SM_1000_NS12placeholders2_8E,@object
	.size		_ZN34_INTERNAL_de0258a6_4_k_cu_197ad3076thrust24THRUST_300001_SM_1000_NS12placeholders2_8E,(_ZN34_INTERNAL_de0258a6_4_k_cu_197ad3074cuda3std3__45__cpo4rendE - _ZN34_INTERNAL_de0258a6_4_k_cu_197ad3076thrust24THRUST_300001_SM_1000_NS12placeholders2_8E)
_ZN34_INTERNAL_de0258a6_4_k_cu_197ad3076thrust24THRUST_300001_SM_1000_NS12placeholders2_8E:
	.zero		1
	.type		_ZN34_INTERNAL_de0258a6_4_k_cu_197ad3074cuda3std3__45__cpo4rendE,@object
	.size		_ZN34_INTERNAL_de0258a6_4_k_cu_197ad3074cuda3std3__45__cpo4rendE,(_ZN34_INTERNAL_de0258a6_4_k_cu_197ad3074cuda3std6ranges3__45__cpo9iter_swapE - _ZN34_INTERNAL_de0258a6_4_k_cu_197ad3074cuda3std3__45__cpo4rendE)
_ZN34_INTERNAL_de0258a6_4_k_cu_197ad3074cuda3std3__45__cpo4rendE:
	.zero		1
	.type		_ZN34_INTERNAL_de0258a6_4_k_cu_197ad3074cuda3std6ranges3__45__cpo9iter_swapE,@object
	.size		_ZN34_INTERNAL_de0258a6_4_k_cu_197ad3074cuda3std6ranges3__45__cpo9iter_swapE,(_ZN34_INTERNAL_de0258a6_4_k_cu_197ad3074cuda3std3__48unexpectE - _ZN34_INTERNAL_de0258a6_4_k_cu_197ad3074cuda3std6ranges3__45__cpo9iter_swapE)
_ZN34_INTERNAL_de0258a6_4_k_cu_197ad3074cuda3std6ranges3__45__cpo9iter_swapE:
	.zero		1
	.type		_ZN34_INTERNAL_de0258a6_4_k_cu_197ad3074cuda3std3__48unexpectE,@object
	.size		_ZN34_INTERNAL_de0258a6_4_k_cu_197ad3074cuda3std3__48unexpectE,(_ZN34_INTERNAL_de0258a6_4_k_cu_197ad3076thrust24THRUST_300001_SM_1000_NS6system6detail10sequential3seqE - _ZN34_INTERNAL_de0258a6_4_k_cu_197ad3074cuda3std3__48unexpectE)
_ZN34_INTERNAL_de0258a6_4_k_cu_197ad3074cuda3std3__48unexpectE:
	.zero		1
	.type		_ZN34_INTERNAL_de0258a6_4_k_cu_197ad3076thrust24THRUST_300001_SM_1000_NS6system6detail10sequential3seqE,@object
	.size		_ZN34_INTERNAL_de0258a6_4_k_cu_197ad3076thrust24THRUST_300001_SM_1000_NS6system6detail10sequential3seqE,(.L_29 - _ZN34_INTERNAL_de0258a6_4_k_cu_197ad3076thrust24THRUST_300001_SM_1000_NS6system6detail10sequential3seqE)
_ZN34_INTERNAL_de0258a6_4_k_cu_197ad3076thrust24THRUST_300001_SM_1000_NS6system6detail10sequential3seqE:
	.zero		1
.L_29:


//--------------------- .nv.shared._ZN3cub18CUB_300001_SM_10006detail6reduce18DeviceReduceKernelINS2_10policy_hubIdjN4cuda3__47maximumIvEEE10Policy1000EPdjS8_dNS5_3std3__410__identityEEEvT0_PT3_T1_NS0_13GridEvenShareISI_EET2_T4_ --------------------------
	.section	.nv.shared._ZN3cub18CUB_300001_SM_10006detail6reduce18DeviceReduceKernelINS2_10policy_hubIdjN4cuda3__47maximumIvEEE10Policy1000EPdjS8_dNS5_3std3__410__identityEEEvT0_PT3_T1_NS0_13GridEvenShareISI_EET2_T4_,"aw",@nobits
	.sectionflags	@""
	.align	8
.nv.shared._ZN3cub18CUB_300001_SM_10006detail6reduce18DeviceReduceKernelINS2_10policy_hubIdjN4cuda3__47maximumIvEEE10Policy1000EPdjS8_dNS5_3std3__410__identityEEEvT0_PT3_T1_NS0_13GridEvenShareISI_EET2_T4_:
	.zero		1104


//--------------------- .nv.shared._ZN3cub18CUB_300001_SM_10006detail6reduce28DeviceReduceSingleTileKernelINS2_10policy_hubIdjN4cuda3__47maximumIvEEE10Policy1000EPdSB_jS8_ddNS5_3std3__410__identityEEEvT0_T1_T2_T3_T4_T6_ --------------------------
	.section	.nv.shared._ZN3cub18CUB_300001_SM_10006detail6reduce28DeviceReduceSingleTileKernelINS2_10policy_hubIdjN4cuda3__47maximumIvEEE10Policy1000EPdSB_jS8_ddNS5_3std3__410__identityEEEvT0_T1_T2_T3_T4_T6_,"aw",@nobits
	.sectionflags	@""
	.align	8
.nv.shared._ZN3cub18CUB_300001_SM_10006detail6reduce28DeviceReduceSingleTileKernelINS2_10policy_hubIdjN4cuda3__47maximumIvEEE10Policy1000EPdSB_jS8_ddNS5_3std3__410__identityEEEvT0_T1_T2_T3_T4_T6_:
	.zero		1104


//--------------------- .nv.constant0._ZN3cub18CUB_300001_SM_10006detail6reduce28DeviceReduceSingleTileKernelINS2_10policy_hubIdjN4cuda3__47maximumIvEEE10Policy1000EPdSB_iS8_ddNS5_3std3__410__identityEEEvT0_T1_T2_T3_T4_T6_ --------------------------
	.section	.nv.constant0._ZN3cub18CUB_300001_SM_10006detail6reduce28DeviceReduceSingleTileKernelINS2_10policy_hubIdjN4cuda3__47maximumIvEEE10Policy1000EPdSB_iS8_ddNS5_3std3__410__identityEEEvT0_T1_T2_T3_T4_T6_,"a",@progbits
	.sectionflags	@""
	.align	4
.nv.constant0._ZN3cub18CUB_300001_SM_10006detail6reduce28DeviceReduceSingleTileKernelINS2_10policy_hubIdjN4cuda3__47maximumIvEEE10Policy1000EPdSB_iS8_ddNS5_3std3__410__identityEEEvT0_T1_T2_T3_T4_T6_:
	.zero		929


//--------------------- .nv.constant0._ZN3cub18CUB_300001_SM_10006detail6reduce18DeviceReduceKernelINS2_10policy_hubIdjN4cuda3__47maximumIvEEE10Policy1000EPdjS8_dNS5_3std3__410__identityEEEvT0_PT3_T1_NS0_13GridEvenShareISI_EET2_T4_ --------------------------
	.section	.nv.constant0._ZN3cub18CUB_300001_SM_10006detail6reduce18DeviceReduceKernelINS2_10policy_hubIdjN4cuda3__47maximumIvEEE10Policy1000EPdjS8_dNS5_3std3__410__identityEEEvT0_PT3_T1_NS0_13GridEvenShareISI_EET2_T4_,"a",@progbits
	.sectionflags	@""
	.align	4
.nv.constant0._ZN3cub18CUB_300001_SM_10006detail6reduce18DeviceReduceKernelINS2_10policy_hubIdjN4cuda3__47maximumIvEEE10Policy1000EPdjS8_dNS5_3std3__410__identityEEEvT0_PT3_T1_NS0_13GridEvenShareISI_EET2_T4_:
	.zero		958


//--------------------- .nv.constant0._ZN3cub18CUB_300001_SM_10006detail6reduce28DeviceReduceSingleTileKernelINS2_10policy_hubIdjN4cuda3__47maximumIvEEE10Policy1000EPdSB_jS8_ddNS5_3std3__410__identityEEEvT0_T1_T2_T3_T4_T6_ --------------------------
	.section	.nv.constant0._ZN3cub18CUB_300001_SM_10006detail6reduce28DeviceReduceSingleTileKernelINS2_10policy_hubIdjN4cuda3__47maximumIvEEE10Policy1000EPdSB_jS8_ddNS5_3std3__410__identityEEEvT0_T1_T2_T3_T4_T6_,"a",@progbits
	.sectionflags	@""
	.align	4
.nv.constant0._ZN3cub18CUB_300001_SM_10006detail6reduce28DeviceReduceSingleTileKernelINS2_10policy_hubIdjN4cuda3__47maximumIvEEE10Policy1000EPdSB_jS8_ddNS5_3std3__410__identityEEEvT0_T1_T2_T3_T4_T6_:
	.zero		929


//--------------------- .nv.constant0._ZN3cub18CUB_300001_SM_10006detail11EmptyKernelIvEEvv --------------------------
	.section	.nv.constant0._ZN3cub18CUB_300001_SM_10006detail11EmptyKernelIvEEvv,"a",@progbits
	.sectionflags	@""
	.align	4
.nv.constant0._ZN3cub18CUB_300001_SM_10006detail11EmptyKernelIvEEvv:
	.zero		896


//--------------------- .nv.constant0._Z13getDifferencePdS_S_i --------------------------
	.section	.nv.constant0._Z13getDifferencePdS_S_i,"a",@progbits
	.sectionflags	@""
	.align	4
.nv.constant0._Z13getDifferencePdS_S_i:
	.zero		924


//--------------------- .nv.constant0._Z9calculatePdS_i --------------------------
	.section	.nv.constant0._Z9calculatePdS_i,"a",@progbits
	.sectionflags	@""
	.align	4
.nv.constant0._Z9calculatePdS_i:
	.zero		916


//--------------------- SYMBOLS --------------------------

	.type		.nv.reservedSmem.offset0,@object
	.size		.nv.reservedSmem.offset0,0x4
	.type		.nv.reservedSmem.cap,@object
	.size		.nv.reservedSmem.cap,0x4
